// cutlass_sweep.examples — 56_hopper_ptr_array_batched_gemm/56_hopper_ptr_array_batched_gemm.cu @ arch=sm_90
// __CUTLASS_EXAMPLE_DIR__=56_hopper_ptr_array_batched_gemm
/***************************************************************************************************
 * Copyright (c) 2023 - 2025 NVIDIA CORPORATION & AFFILIATES. All rights reserved.
 * SPDX-License-Identifier: BSD-3-Clause
 *
 * Redistribution and use in source and binary forms, with or without
 * modification, are permitted provided that the following conditions are met:
 *
 * 1. Redistributions of source code must retain the above copyright notice, this
 * list of conditions and the following disclaimer.
 *
 * 2. Redistributions in binary form must reproduce the above copyright notice,
 * this list of conditions and the following disclaimer in the documentation
 * and/or other materials provided with the distribution.
 *
 * 3. Neither the name of the copyright holder nor the names of its
 * contributors may be used to endorse or promote products derived from
 * this software without specific prior written permission.
 *
 * THIS SOFTWARE IS PROVIDED BY THE COPYRIGHT HOLDERS AND CONTRIBUTORS "AS IS"
 * AND ANY EXPRESS OR IMPLIED WARRANTIES, INCLUDING, BUT NOT LIMITED TO, THE
 * IMPLIED WARRANTIES OF MERCHANTABILITY AND FITNESS FOR A PARTICULAR PURPOSE ARE
 * DISCLAIMED. IN NO EVENT SHALL THE COPYRIGHT HOLDER OR CONTRIBUTORS BE LIABLE
 * FOR ANY DIRECT, INDIRECT, INCIDENTAL, SPECIAL, EXEMPLARY, OR CONSEQUENTIAL
 * DAMAGES (INCLUDING, BUT NOT LIMITED TO, PROCUREMENT OF SUBSTITUTE GOODS OR
 * SERVICES; LOSS OF USE, DATA, OR PROFITS; OR BUSINESS INTERRUPTION) HOWEVER
 * CAUSED AND ON ANY THEORY OF LIABILITY, WHETHER IN CONTRACT, STRICT LIABILITY,
 * OR TORT (INCLUDING NEGLIGENCE OR OTHERWISE) ARISING IN ANY WAY OUT OF THE USE
 * OF THIS SOFTWARE, EVEN IF ADVISED OF THE POSSIBILITY OF SUCH DAMAGE.
 *
 **************************************************************************************************/

/*! \file
    \brief Hopper Ptr-Array Batched GEMM example using CUTLASS 3 APIs for NVIDIA Hopper architecture.

    This example demonstrates an implementation of Ptr-Array Batched GEMM using a TMA + GMMA
    warp-specialized cooperative kernel.
    The new feature showcased in this example is on-the-fly modification of TMA descriptors
    to move between batches (represented by l).

    To run this example:

      $ ./examples/56_hopper_ptr_array_batched_gemm/56_hopper_ptr_array_batched_gemm --m=2048 --n=2048 --k=2048 --l=10
*/

#include <iostream>

#include "cutlass/cutlass.h"

#include "cute/tensor.hpp"
#include "cutlass/tensor_ref.h"
#include "cutlass/epilogue/collective/default_epilogue.hpp"
#include "cutlass/epilogue/thread/linear_combination.h"
#include "cutlass/gemm/dispatch_policy.hpp"
#include "cutlass/gemm/group_array_problem_shape.hpp"
#include "cutlass/gemm/collective/collective_builder.hpp"
#include "cutlass/epilogue/collective/collective_builder.hpp"
#include "cutlass/gemm/device/gemm_universal_adapter.h"
#include "cutlass/gemm/kernel/gemm_universal.hpp"

#include "cutlass/util/command_line.h"
#include "cutlass/util/distribution.h"
#include "cutlass/util/host_tensor.h"
#include "cutlass/util/packed_stride.hpp"
#include "cutlass/util/tensor_view_io.h"
#include "cutlass/util/reference/device/gemm.h"
#include "cutlass/util/reference/device/tensor_compare.h"
#include "cutlass/util/reference/device/tensor_fill.h"

#include "helper.h"

using namespace cute;

#if defined(CUTLASS_ARCH_MMA_MODIFIABLE_TMA_SM90_SUPPORTED)

/////////////////////////////////////////////////////////////////////////////////////////////////
/// GEMM kernel configurations
/////////////////////////////////////////////////////////////////////////////////////////////////

// A matrix configuration
using         ElementA    = cutlass::half_t;                                // Element type for A matrix operand
using         LayoutA     = cutlass::layout::RowMajor;                      // Layout type for A matrix operand
constexpr int AlignmentA  = 128 / cutlass::sizeof_bits<ElementA>::value;    // Memory access granularity/alignment of A matrix in units of elements (up to 16 bytes)

// B matrix configuration
using         ElementB    = cutlass::half_t;                                // Element type for B matrix operand
using         LayoutB     = cutlass::layout::ColumnMajor;                   // Layout type for B matrix operand
constexpr int AlignmentB  = 128 / cutlass::sizeof_bits<ElementB>::value;    // Memory access granularity/alignment of B matrix in units of elements (up to 16 bytes)

// C/D matrix configuration
using         ElementC    = cutlass::half_t;                                // Element type for C and D matrix operands
using         LayoutC     = cutlass::layout::ColumnMajor;                   // Layout type for C and D matrix operands
constexpr int AlignmentC  = 128 / cutlass::sizeof_bits<ElementC>::value;    // Memory access granularity/alignment of C matrix in units of elements (up to 16 bytes)

// Core kernel configurations
using ElementAccumulator  = float;                                          // Element type for internal accumulation
using ArchTag             = cutlass::arch::Sm90;                            // Tag indicating the minimum SM that supports the intended feature
using OperatorClass       = cutlass::arch::OpClassTensorOp;                 // Operator class tag
using StageCountType = cutlass::gemm::collective::StageCountAuto;           // Stage count maximized based on the tile size

// Different configs for pingpong/cooperative
struct CooperativeConfig {
  using KernelSchedule = cutlass::gemm::KernelPtrArrayTmaWarpSpecializedCooperative;
  using EpilogueSchedule = cutlass::epilogue::PtrArrayTmaWarpSpecializedCooperative;
  using TileShape           = Shape<_256,_128,_64>;
  using ClusterShape        = Shape<_1,_2,_1>;
};

struct PingpongConfig {
  using KernelSchedule = cutlass::gemm::KernelPtrArrayTmaWarpSpecializedPingpong;
  using EpilogueSchedule = cutlass::epilogue::PtrArrayTmaWarpSpecializedPingpong;
  using TileShape           = Shape<_64,_128,_64>;
  using ClusterShape        = Shape<_1,_1,_1>;
};

template <typename ScheduleConfig>
struct GemmGivenSchedule {
  using TileShape           = typename ScheduleConfig::TileShape;                   // Threadblock-level tile size
  using ClusterShape        = typename ScheduleConfig::ClusterShape;                // Shape of the threadblocks in a cluster
  using KernelSchedule      = typename ScheduleConfig::KernelSchedule;              // Kernel to launch
  using EpilogueSchedule    = typename ScheduleConfig::EpilogueSchedule;            // Epilogue to launch

  using CollectiveEpilogue = typename cutlass::epilogue::collective::CollectiveBuilder<
      cutlass::arch::Sm90, cutlass::arch::OpClassTensorOp,
      TileShape, ClusterShape,
      cutlass::epilogue::collective::EpilogueTileAuto,
      ElementAccumulator, ElementAccumulator,
      ElementC, LayoutC, AlignmentC,
      ElementC, LayoutC, AlignmentC,
      EpilogueSchedule
    >::CollectiveOp;

  using CollectiveMainloop = typename cutlass::gemm::collective::CollectiveBuilder<
      ArchTag, OperatorClass,
      ElementA, LayoutA, AlignmentA,
      ElementB, LayoutB, AlignmentB,
      ElementAccumulator,
      TileShape, ClusterShape,
      cutlass::gemm::collective::StageCountAutoCarveout<
        static_cast<int>(sizeof(typename CollectiveEpilogue::SharedStorage))>,
      KernelSchedule
    >::CollectiveOp;

  using GemmKernel = cutlass::gemm::kernel::GemmUniversal<
      cutlass::gemm::ArrayProblemShape<Shape<int,int,int,int>>,
      CollectiveMainloop,
      CollectiveEpilogue
  >;

  using Gemm = cutlass::gemm::device::GemmUniversalAdapter<GemmKernel>;
};

using GemmKernel = GemmGivenSchedule<CooperativeConfig>::GemmKernel;
using Gemm = GemmGivenSchedule<CooperativeConfig>::Gemm;

using GemmKernelPingpong = GemmGivenSchedule<PingpongConfig>::GemmKernel;
using GemmPingpong = GemmGivenSchedule<PingpongConfig>::Gemm;


// Reference device GEMM implementation type
using DeviceGemmReference = cutlass::reference::device::Gemm<
  ElementA,
  LayoutA,
  ElementB,
  LayoutB,
  ElementC,
  LayoutC,
  ElementAccumulator,
  ElementAccumulator>;

using StrideA = typename Gemm::GemmKernel::StrideA;
using StrideB = typename Gemm::GemmKernel::StrideB;
using StrideC = typename Gemm::GemmKernel::StrideC;
using StrideD = typename Gemm::GemmKernel::StrideD;

StrideA stride_A;
StrideB stride_B;
StrideC stride_C;
StrideD stride_D;
uint64_t seed;

std::vector<int64_t> offset_A;
std::vector<int64_t> offset_B;
std::vector<int64_t> offset_C;
std::vector<int64_t> offset_D;

cutlass::DeviceAllocation<typename Gemm::ElementA> block_A;
cutlass::DeviceAllocation<typename Gemm::ElementB> block_B;
cutlass::DeviceAllocation<typename Gemm::ElementC> block_C;
cutlass::DeviceAllocation<typename Gemm::EpilogueOutputOp::ElementOutput> block_D;
cutlass::DeviceAllocation<typename Gemm::EpilogueOutputOp::ElementOutput> block_ref_D;

cutlass::DeviceAllocation<const typename Gemm::ElementA *> ptr_A;
cutlass::DeviceAllocation<const typename Gemm::ElementB *> ptr_B;
cutlass::DeviceAllocation<const typename Gemm::ElementC *> ptr_C;
cutlass::DeviceAllocation<typename Gemm::EpilogueOutputOp::ElementOutput *> ptr_D;
cutlass::DeviceAllocation<typename Gemm::EpilogueOutputOp::ElementOutput *> ptr_ref_D;

#endif // defined(CUTLASS_ARCH_MMA_MODIFIABLE_TMA_SM90_SUPPORTED)

/////////////////////////////////////////////////////////////////////////////////////////////////
/// Testbed utility types
/////////////////////////////////////////////////////////////////////////////////////////////////

// Command line options parsing
struct Options {

  bool help = false;

  float alpha = 1.0f;
  float beta = 0.0f;
  int iterations = 10;
  int m = 1024, n = 512, k = 1024, l = 10;

  // Parses the command line
  void parse(int argc, char const **args) {
    cutlass::CommandLine cmd(argc, args);

    if (cmd.check_cmd_line_flag("help")) {
      help = true;
      return;
    }

    cmd.get_cmd_line_argument("m", m);
    cmd.get_cmd_line_argument("n", n);
    cmd.get_cmd_line_argument("k", k);
    cmd.get_cmd_line_argument("l", l);
    cmd.get_cmd_line_argument("alpha", alpha, 1.f);
    cmd.get_cmd_line_argument("beta", beta, 0.f);
    cmd.get_cmd_line_argument("iterations", iterations);
  }

  /// Prints the usage statement.
  std::ostream & print_usage(std::ostream &out) const {

    out << "56_hopper_ptr_array_batched_gemm\n\n"
      << "  Hopper FP32 GEMM using a Warp Specialized kernel.\n\n"
      << "Options:\n\n"
      << "  --help                      If specified, displays this usage statement\n\n"
      << "  --m=<int>                   Sets the M extent of the GEMM\n"
      << "  --n=<int>                   Sets the N extent of the GEMM\n"
      << "  --k=<int>                   Sets the K extent of the GEMM\n"
      << "  --l=<int>                   Sets the batch count for Ptr-Array GEMM\n"
      << "  --alpha=<f32>               Epilogue scalar alpha\n"
      << "  --beta=<f32>                Epilogue scalar beta\n\n"
      << "  --iterations=<int>          Number of profiling iterations to perform\n\n";

    out
      << "\n\nExamples:\n\n"
      << "$ " << "56_hopper_ptr_array_batched_gemm" << " --m=1024 --n=512 --k=1024 --l=10 --alpha=2 --beta=0.707 \n\n";

    return out;
  }

  /// Compute performance in GFLOP/s
  double gflops(double runtime_s) const
  {
    // Two flops per multiply-add
    uint64_t flop = uint64_t(2) * m * n * k * l;
    double gflop = double(flop) / double(1.0e9);
    return gflop / runtime_s;
  }
};

/// Result structure
struct Result
{
  double avg_runtime_ms = 0.0;
  double gflops = 0.0;
  cutlass::Status status = cutlass::Status::kSuccess;
  cudaError_t error = cudaSuccess;
  bool passed = false;
};

#if defined(CUTLASS_ARCH_MMA_MODIFIABLE_TMA_SM90_SUPPORTED)

/////////////////////////////////////////////////////////////////////////////////////////////////
/// GEMM setup and evaluation
/////////////////////////////////////////////////////////////////////////////////////////////////

/// Helper to initialize a block of device data
template <class Element>
bool initialize_block(
  cutlass::DeviceAllocation<Element>& block,
  uint64_t seed=2023) {

  Element scope_max, scope_min;
  int bits_input = cutlass::sizeof_bits<Element>::value;

  if (bits_input == 1) {
    scope_max = static_cast<Element>(2);
    scope_min = static_cast<Element>(0);
  } else if (bits_input <= 8) {
    scope_max = static_cast<Element>(2);
    scope_min = static_cast<Element>(-2);
  } else {
    scope_max = static_cast<Element>(8);
    scope_min = static_cast<Element>(-8);
  }

  cutlass::reference::device::BlockFillRandomUniform(
    block.get(), block.size(), seed, scope_max, scope_min, 0);

  return true;
}

/// Allocates device-side data
void allocate(const Options &options) {
  int64_t total_elements_A = 0;
  int64_t total_elements_B = 0;
  int64_t total_elements_C = 0;
  int64_t total_elements_D = 0;

  for (int32_t i = 0; i < options.l; ++i) {

    offset_A.push_back(total_elements_A);
    offset_B.push_back(total_elements_B);
    offset_C.push_back(total_elements_C);
    offset_D.push_back(total_elements_D);

    int64_t elements_A = options.m * options.k;
    int64_t elements_B = options.k * options.n;
    int64_t elements_C = options.m * options.n;
    int64_t elements_D = options.m * options.n;

    total_elements_A += elements_A;
    total_elements_B += elements_B;
    total_elements_C += elements_C;
    total_elements_D += elements_D;
  }

  block_A.reset(total_elements_A);
  block_B.reset(total_elements_B);
  block_C.reset(total_elements_C);
  block_D.reset(total_elements_D);
  block_ref_D.reset(total_elements_D);
}

/// Initialize operands to be used in the GEMM and reference GEMM
void initialize(const Options &options) {

  stride_A = cutlass::make_cute_packed_stride(StrideA{}, cute::make_shape(options.m, options.k, options.l));
  stride_B = cutlass::make_cute_packed_stride(StrideB{}, cute::make_shape(options.n, options.k, options.l));
  stride_C = cutlass::make_cute_packed_stride(StrideC{}, cute::make_shape(options.m, options.n, options.l));
  stride_D = cutlass::make_cute_packed_stride(StrideD{}, cute::make_shape(options.m, options.n, options.l));

  //
  // Assign pointers
  //

  std::vector<ElementA *> ptr_A_host(options.l);
  std::vector<ElementB *> ptr_B_host(options.l);
  std::vector<ElementC *> ptr_C_host(options.l);
  std::vector<ElementC *> ptr_D_host(options.l);

  for (int32_t i = 0; i < options.l; ++i) {
    ptr_A_host.at(i) = block_A.get() + offset_A.at(i);
    ptr_B_host.at(i) = block_B.get() + offset_B.at(i);
    ptr_C_host.at(i) = block_C.get() + offset_C.at(i);
    ptr_D_host.at(i) = block_D.get() + offset_D.at(i);
  }

  ptr_A.reset(options.l);
  ptr_A.copy_from_host(ptr_A_host.data());

  ptr_B.reset(options.l);
  ptr_B.copy_from_host(ptr_B_host.data());

  ptr_C.reset(options.l);
  ptr_C.copy_from_host(ptr_C_host.data());

  ptr_D.reset(options.l);
  ptr_D.copy_from_host(ptr_D_host.data());

  initialize_block(block_A, seed + 2023);
  initialize_block(block_B, seed + 2022);
  initialize_block(block_C, seed + 2021);
}

/// Populates a Gemm::Arguments structure from the given commandline options
template <typename GemmT>
typename GemmT::Arguments args_from_options(const Options &options)
{
  cutlass::KernelHardwareInfo hw_info;
  // Change device_id to another value if you are running on a machine with multiple GPUs and wish
  // to use a GPU other than that with device ID 0.
  hw_info.device_id = 0;
  hw_info.sm_count = cutlass::KernelHardwareInfo::query_device_multiprocessor_count(hw_info.device_id);

  typename GemmT::Arguments arguments{
    cutlass::gemm::GemmUniversalMode::kArray,
    {{options.m, options.n, options.k, options.l}},
    {ptr_A.get(), stride_A, ptr_B.get(), stride_B},
    {{options.alpha, options.beta}, ptr_C.get(), stride_C, ptr_D.get(), stride_D},
    hw_info
  };

  return arguments;
}

bool verify(const Options &options) {
  bool passed = true;
  for (int32_t i = 0; i < options.l; ++i) {
    cutlass::TensorRef ref_A(block_A.get() + offset_A.at(i), Gemm::LayoutA::packed({options.m, options.k}));
    cutlass::TensorRef ref_B(block_B.get() + offset_B.at(i), Gemm::LayoutB::packed({options.k, options.n}));
    cutlass::TensorRef ref_C(block_C.get() + offset_C.at(i), Gemm::LayoutC::packed({options.m, options.n}));
    cutlass::TensorRef ref_D(block_ref_D.get() + offset_D.at(i), Gemm::LayoutD::packed({options.m, options.n}));

    //
    // Compute reference output
    //

    // Create instantiation for device reference gemm kernel
    DeviceGemmReference gemm_reference;

    // Launch device reference gemm kernel
    gemm_reference(
      {options.m, options.n, options.k},
      ElementAccumulator(options.alpha),
      ref_A,
      ref_B,
      ElementAccumulator(options.beta),
      ref_C,
      ref_D);

    // Wait for kernel to finish
    CUDA_CHECK(cudaDeviceSynchronize());

    // Check if output from CUTLASS kernel and reference kernel are equal or not
    passed &= cutlass::reference::device::BlockCompareEqual(block_ref_D.get() + offset_D.at(i), block_D.get() + offset_D.at(i), options.m * options.n);
  }
  return passed;
}

/// Execute a given example GEMM computation
template <typename GemmT>
int run(Options &options)
{
  allocate(options);
  initialize(options);

  // Instantiate CUTLASS kernel depending on templates
  GemmT gemm;

  // Create a structure of gemm kernel arguments suitable for invoking an instance of Gemm
  auto arguments = args_from_options<GemmT>(options);

  // Using the arguments, query for extra workspace required for matrix multiplication computation
  size_t workspace_size = GemmT::get_workspace_size(arguments);

  // Allocate workspace memory
  cutlass::device_memory::allocation<uint8_t> workspace(workspace_size);

  // Check if the problem size is supported or not
  CUTLASS_CHECK(gemm.can_implement(arguments));

  // Initialize CUTLASS kernel with arguments and workspace pointer
  CUTLASS_CHECK(gemm.initialize(arguments, workspace.get()));

  // Correctness / Warmup iteration
  CUTLASS_CHECK(gemm.run());

  // Check if output from CUTLASS kernel and reference kernel are equal or not
  Result result;
  result.passed = verify(options);

  std::cout << "  Disposition: " << (result.passed ? "Passed" : "Failed") << std::endl;

  if (!result.passed) {
    exit(-1);
  }

  // Run profiling loop
  if (options.iterations > 0)
  {
    GpuTimer timer;
    timer.start();
    for (int iter = 0; iter < options.iterations; ++iter) {
      CUTLASS_CHECK(gemm.initialize(arguments, workspace.get()));
      CUTLASS_CHECK(gemm.run());
    }
    timer.stop();

    // Compute average setup and runtime and GFLOPs.
    float elapsed_ms       = timer.elapsed_millis();
    result.avg_runtime_ms  = double(elapsed_ms) / double(options.iterations);
    result.gflops          = options.gflops(result.avg_runtime_ms / 1000.0);

    std::cout << "  Problem Size: " << options.m << 'x' << options.n << 'x' << options.k << std::endl;
    std::cout << "  Batches     : " << options.l  << std::endl;
    std::cout << "  Alpha, Beta : " << options.alpha << ',' << options.beta << std::endl;
    std::cout << "  Avg runtime : " << result.avg_runtime_ms << " ms" << std::endl;
    std::cout << "  TFLOPS      : " << result.gflops / 1000.0 << std::endl;
  }

  return 0;
}

#endif // defined(CUTLASS_ARCH_MMA_MODIFIABLE_TMA_SM90_SUPPORTED)

///////////////////////////////////////////////////////////////////////////////////////////////////

int main(int argc, char const **args) {

  // CUTLASS must be compiled with CUDA 12.3 Toolkit to run this example
  if (__CUDACC_VER_MAJOR__ < 12 || (__CUDACC_VER_MAJOR__ == 12 && __CUDACC_VER_MINOR__ < 3)) {
    std::cerr << "This example requires CUDA 12.3 or newer.\n";
    // Returning zero so this test passes on older Toolkits. Its actions are no-op.
    return 0;
  }

  cudaDeviceProp props;
  int current_device_id;
  CUDA_CHECK(cudaGetDevice(&current_device_id));
  CUDA_CHECK(cudaGetDeviceProperties(&props, current_device_id));
  cudaError_t error = cudaGetDeviceProperties(&props, 0);
  if (props.major != 9 || props.minor != 0) {
    std::cerr
      << "This example requires a GPU of NVIDIA's Hopper Architecture (compute capability 90).\n";
    return 0;
  }

  
  

  //
  // Parse options
  //

  Options options;

  options.parse(argc, args);

  if (options.help) {
    options.print_usage(std::cout) << std::endl;
    return 0;
  }

  //
  // Evaluate CUTLASS kernels
  //

#if defined(CUTLASS_ARCH_MMA_MODIFIABLE_TMA_SM90_SUPPORTED)
  std::cout << "\n*** Cooperative schedule ***" << std::endl;
  run<Gemm>(options);
  std::cout << "\n*** Pingpong schedule ***" << std::endl;
  run<GemmPingpong>(options);
#endif

  return 0;
}

/////////////////////////////////////////////////////////////////////////////////////////////////



// ===== COMPILED SASS (sm_90a) =====

	.target	sm_90a

	.elftype	@"ET_EXEC"


//--------------------- .note.nv.tkinfo           --------------------------
	.section	.note.nv.tkinfo,"",@"SHT_NOTE"
	.sectionflags	@"SHF_NOTE_NV_TKINFO"
	.tkinfo
        /*0018*/ 	.word	0x00000002
        /*0030*/ 	.string	""
        /*0030*/ 	.string	"ptxas"
        /*0030*/ 	.string	"Cuda compilation tools, release 13.0, V13.0.88"
        /*0030*/ 	.string	"Build cuda_13.0.r13.0/compiler.36424714_0"
        /*0030*/ 	.string	"-arch sm_90a -m 64 "



//--------------------- .note.nv.cuinfo           --------------------------
	.section	.note.nv.cuinfo,"",@"SHT_NOTE"
	.sectionflags	@"SHF_NOTE_NV_CUINFO"
        /*0018*/ 	.short	0x0002
        /*001a*/ 	.short	0x005a
        /*001c*/ 	.short	0x0082
	.zero		2


//--------------------- .nv.info                  --------------------------
	.section	.nv.info,"",@"SHT_CUDA_INFO"
	.align	4


	//----- nvinfo : EIATTR_REGCOUNT
	.align		4
        /*0000*/ 	.byte	0x04, 0x2f
        /*0002*/ 	.short	(.L_25 - .L_24)
	.align		4
.L_24:
        /*0004*/ 	.word	index@(_ZN7cutlass13device_kernelINS_4gemm6kernel13GemmUniversalINS1_17ArrayProblemShapeIN4cute5tupleIJiiiiEEEEENS1_10collective13CollectiveMmaINS1_39MainloopSm90ArrayTmaGmmaWarpSpecializedILi4ENS6_IJNS5_1CILi1EEENSC_ILi2EEESD_EEENS1_43KernelPtrArrayTmaWarpSpecializedCooperativeEEENS6_IJNSC_ILi256EEENSC_ILi128EEENSC_ILi64EEEEEENS_6half_tENS6_IJlSD_lEEESM_SN_NS5_8TiledMMAINS5_8MMA_AtomIJNS5_4SM904GMMA26MMA_64x128x16_F32F16F16_SSILNSR_5MajorE0ELST_0ELNSR_7ScaleInE1ELSU_1EEEEEENS5_6LayoutINS6_IJSE_SD_SD_EEENS6_IJSD_NSC_ILi0EEESZ_EEEEENS6_IJNS5_10UnderscoreES12_S12_EEEEENS5_23SM90_TMA_LOAD_MULTICASTENS5_14ComposedLayoutINS5_7SwizzleILi3ELi4ELi3EEENS5_18smem_ptr_flag_bitsILi16EEENSX_INS6_IJNSC_ILi8EEESK_EEENS6_IJSK_SD_EEEEEEEvNS5_8identityENS5_13SM90_TMA_LOADES1F_vS1G_EENS_8epilogue10collective18CollectiveEpilogueINS1J_30Sm90PtrArrayTmaWarpSpecializedILi4ELi2ELi16ELb1ELb0ELi2EEEJSL_NS6_IJSJ_NSC_ILi32EEEEEESM_NS6_IJSD_llEEESM_S1Q_NS1J_6fusion15FusionCallbacksIS1N_NS1R_17LinearCombinationISM_fSM_fLNS_15FloatRoundStyleE2EEESL_S1P_JEEES1H_NS16_IS18_S1A_NSX_INS6_IJSK_S1B_EEENS6_IJSD_SK_EEEEEEENS5_17SM75_U16x8_LDSM_TENS5_14SM90_TMA_STOREES20_NS5_17SM90_U16x8_STSM_TENS5_9Copy_AtomIJNS5_17SM90_U32x4_STSM_NESM_EEEvEEEvvEEEEvNT_6ParamsE)
        /*0008*/ 	.word	0x000000a8


	//----- nvinfo : EIATTR_FRAME_SIZE
	.align		4
.L_25:
        /*000c*/ 	.byte	0x04, 0x11
        /*000e*/ 	.short	(.L_27 - .L_26)
	.align		4
.L_26:
        /*0010*/ 	.word	index@(_ZN7cutlass13device_kernelINS_4gemm6kernel13GemmUniversalINS1_17ArrayProblemShapeIN4cute5tupleIJiiiiEEEEENS1_10collective13CollectiveMmaINS1_39MainloopSm90ArrayTmaGmmaWarpSpecializedILi4ENS6_IJNS5_1CILi1EEENSC_ILi2EEESD_EEENS1_43KernelPtrArrayTmaWarpSpecializedCooperativeEEENS6_IJNSC_ILi256EEENSC_ILi128EEENSC_ILi64EEEEEENS_6half_tENS6_IJlSD_lEEESM_SN_NS5_8TiledMMAINS5_8MMA_AtomIJNS5_4SM904GMMA26MMA_64x128x16_F32F16F16_SSILNSR_5MajorE0ELST_0ELNSR_7ScaleInE1ELSU_1EEEEEENS5_6LayoutINS6_IJSE_SD_SD_EEENS6_IJSD_NSC_ILi0EEESZ_EEEEENS6_IJNS5_10UnderscoreES12_S12_EEEEENS5_23SM90_TMA_LOAD_MULTICASTENS5_14ComposedLayoutINS5_7SwizzleILi3ELi4ELi3EEENS5_18smem_ptr_flag_bitsILi16EEENSX_INS6_IJNSC_ILi8EEESK_EEENS6_IJSK_SD_EEEEEEEvNS5_8identityENS5_13SM90_TMA_LOADES1F_vS1G_EENS_8epilogue10collective18CollectiveEpilogueINS1J_30Sm90PtrArrayTmaWarpSpecializedILi4ELi2ELi16ELb1ELb0ELi2EEEJSL_NS6_IJSJ_NSC_ILi32EEEEEESM_NS6_IJSD_llEEESM_S1Q_NS1J_6fusion15FusionCallbacksIS1N_NS1R_17LinearCombinationISM_fSM_fLNS_15FloatRoundStyleE2EEESL_S1P_JEEES1H_NS16_IS18_S1A_NSX_INS6_IJSK_S1B_EEENS6_IJSD_SK_EEEEEEENS5_17SM75_U16x8_LDSM_TENS5_14SM90_TMA_STOREES20_NS5_17SM90_U16x8_STSM_TENS5_9Copy_AtomIJNS5_17SM90_U32x4_STSM_NESM_EEEvEEEvvEEEEvNT_6ParamsE)
        /*0014*/ 	.word	0x00000018


	//----- nvinfo : EIATTR_REGCOUNT
	.align		4
.L_27:
        /*0018*/ 	.byte	0x04, 0x2f
        /*001a*/ 	.short	(.L_29 - .L_28)
	.align		4
.L_28:
        /*001c*/ 	.word	index@(_ZN7cutlass13device_kernelINS_4gemm6kernel13GemmUniversalINS1_17ArrayProblemShapeIN4cute5tupleIJiiiiEEEEENS1_10collective13CollectiveMmaINS1_39MainloopSm90ArrayTmaGmmaWarpSpecializedILi8ENS6_IJNS5_1CILi1EEESD_SD_EEENS1_40KernelPtrArrayTmaWarpSpecializedPingpongEEENS6_IJNSC_ILi64EEENSC_ILi128EEESH_EEENS_6half_tENS6_IJlSD_lEEESK_SL_NS5_8TiledMMAINS5_8MMA_AtomIJNS5_4SM904GMMA26MMA_64x128x16_F32F16F16_SSILNSP_5MajorE0ELSR_0ELNSP_7ScaleInE1ELSS_1EEEEEENS5_6LayoutISE_NS6_IJNSC_ILi0EEESW_SW_EEEEENS6_IJNS5_10UnderscoreESZ_SZ_EEEEENS5_13SM90_TMA_LOADENS5_14ComposedLayoutINS5_7SwizzleILi3ELi4ELi3EEENS5_18smem_ptr_flag_bitsILi16EEENSV_INS6_IJNSC_ILi8EEESH_EEENS6_IJSH_SD_EEEEEEEvNS5_8identityES12_S1C_vS1D_EENS_8epilogue10collective18CollectiveEpilogueINS1F_30Sm90PtrArrayTmaWarpSpecializedILi4ELi2ELi16ELb1ELb0ELi2EEEJSJ_NS6_IJSH_NSC_ILi32EEEEEESK_NS6_IJSD_llEEESK_S1M_NS1F_6fusion15FusionCallbacksIS1J_NS1N_17LinearCombinationISK_fSK_fLNS_15FloatRoundStyleE2EEESJ_S1L_JEEES12_NS13_IS15_S17_NSV_INS6_IJSH_S18_EEENS6_IJSD_SH_EEEEEEENS5_17SM75_U16x8_LDSM_TENS5_14SM90_TMA_STOREES1W_NS5_17SM90_U16x8_STSM_TENS5_9Copy_AtomIJNS5_17SM90_U32x4_STSM_NESK_EEEvEEEvvEEEEvNT_6ParamsE)
        /*0020*/ 	.word	0x000000a8


	//----- nvinfo : EIATTR_FRAME_SIZE
	.align		4
.L_29:
        /*0024*/ 	.byte	0x04, 0x11
        /*0026*/ 	.short	(.L_31 - .L_30)
	.align		4
.L_30:
        /*0028*/ 	.word	index@(_ZN7cutlass13device_kernelINS_4gemm6kernel13GemmUniversalINS1_17ArrayProblemShapeIN4cute5tupleIJiiiiEEEEENS1_10collective13CollectiveMmaINS1_39MainloopSm90ArrayTmaGmmaWarpSpecializedILi8ENS6_IJNS5_1CILi1EEESD_SD_EEENS1_40KernelPtrArrayTmaWarpSpecializedPingpongEEENS6_IJNSC_ILi64EEENSC_ILi128EEESH_EEENS_6half_tENS6_IJlSD_lEEESK_SL_NS5_8TiledMMAINS5_8MMA_AtomIJNS5_4SM904GMMA26MMA_64x128x16_F32F16F16_SSILNSP_5MajorE0ELSR_0ELNSP_7ScaleInE1ELSS_1EEEEEENS5_6LayoutISE_NS6_IJNSC_ILi0EEESW_SW_EEEEENS6_IJNS5_10UnderscoreESZ_SZ_EEEEENS5_13SM90_TMA_LOADENS5_14ComposedLayoutINS5_7SwizzleILi3ELi4ELi3EEENS5_18smem_ptr_flag_bitsILi16EEENSV_INS6_IJNSC_ILi8EEESH_EEENS6_IJSH_SD_EEEEEEEvNS5_8identityES12_S1C_vS1D_EENS_8epilogue10collective18CollectiveEpilogueINS1F_30Sm90PtrArrayTmaWarpSpecializedILi4ELi2ELi16ELb1ELb0ELi2EEEJSJ_NS6_IJSH_NSC_ILi32EEEEEESK_NS6_IJSD_llEEESK_S1M_NS1F_6fusion15FusionCallbacksIS1J_NS1N_17LinearCombinationISK_fSK_fLNS_15FloatRoundStyleE2EEESJ_S1L_JEEES12_NS13_IS15_S17_NSV_INS6_IJSH_S18_EEENS6_IJSD_SH_EEEEEEENS5_17SM75_U16x8_LDSM_TENS5_14SM90_TMA_STOREES1W_NS5_17SM90_U16x8_STSM_TENS5_9Copy_AtomIJNS5_17SM90_U32x4_STSM_NESK_EEEvEEEvvEEEEvNT_6ParamsE)
        /*002c*/ 	.word	0x00000018


	//----- nvinfo : EIATTR_REGCOUNT
	.align		4
.L_31:
        /*0030*/ 	.byte	0x04, 0x2f
        /*0032*/ 	.short	(.L_33 - .L_32)
	.align		4
.L_32:
        /*0034*/ 	.word	index@(_ZN7cutlass9reference6device6kernel12BlockForEachINS_6half_tENS1_6detail17RandomUniformFuncIS4_EEEEvPT_mNT0_6ParamsE)
        /*0038*/ 	.word	0x00000020


	//----- nvinfo : EIATTR_FRAME_SIZE
	.align		4
.L_33:
        /*003c*/ 	.byte	0x04, 0x11
        /*003e*/ 	.short	(.L_35 - .L_34)
	.align		4
.L_34:
        /*0040*/ 	.word	index@(_ZN7cutlass9reference6device6kernel12BlockForEachINS_6half_tENS1_6detail17RandomUniformFuncIS4_EEEEvPT_mNT0_6ParamsE)
        /*0044*/ 	.word	0x00000060


	//----- nvinfo : EIATTR_REGCOUNT
	.align		4
.L_35:
        /*0048*/ 	.byte	0x04, 0x2f
        /*004a*/ 	.short	(.L_37 - .L_36)
	.align		4
.L_36:
        /*004c*/ 	.word	index@(_ZN7cutlass9reference6device6kernel4GemmINS_9TensorRefINS_6half_tENS_6layout8RowMajorEEENS4_IS5_NS6_11ColumnMajorEEESA_ffNS_11MatrixShapeILi4ELi4EEENS_12multiply_addIfffEENS_16NumericConverterIS5_fLNS_15FloatRoundStyleE2EEEEEvNS_4gemm9GemmCoordET2_T_T0_SK_T1_SN_T3_)
        /*0050*/ 	.word	0x00000040


	//----- nvinfo : EIATTR_FRAME_SIZE
	.align		4
.L_37:
        /*0054*/ 	.byte	0x04, 0x11
        /*0056*/ 	.short	(.L_39 - .L_38)
	.align		4
.L_38:
        /*0058*/ 	.word	index@(_ZN7cutlass9reference6device6kernel4GemmINS_9TensorRefINS_6half_tENS_6layout8RowMajorEEENS4_IS5_NS6_11ColumnMajorEEESA_ffNS_11MatrixShapeILi4ELi4EEENS_12multiply_addIfffEENS_16NumericConverterIS5_fLNS_15FloatRoundStyleE2EEEEEvNS_4gemm9GemmCoordET2_T_T0_SK_T1_SN_T3_)
        /*005c*/ 	.word	0x00000000


	//----- nvinfo : EIATTR_REGCOUNT
	.align		4
.L_39:
        /*0060*/ 	.byte	0x04, 0x2f
        /*0062*/ 	.short	(.L_41 - .L_40)
	.align		4
.L_40:
        /*0064*/ 	.word	index@(_ZN7cutlass9reference6device6kernel17BlockCompareEqualINS_6half_tEEEvPiPKT_S8_m)
        /*0068*/ 	.word	0x0000000a


	//----- nvinfo : EIATTR_FRAME_SIZE
	.align		4
.L_41:
        /*006c*/ 	.byte	0x04, 0x11
        /*006e*/ 	.short	(.L_43 - .L_42)
	.align		4
.L_42:
        /*0070*/ 	.word	index@(_ZN7cutlass9reference6device6kernel17BlockCompareEqualINS_6half_tEEEvPiPKT_S8_m)
        /*0074*/ 	.word	0x00000000


	//----- nvinfo : EIATTR_MIN_STACK_SIZE
	.align		4
.L_43:
        /*0078*/ 	.byte	0x04, 0x12
        /*007a*/ 	.short	(.L_45 - .L_44)
	.align		4
.L_44:
        /*007c*/ 	.word	index@(_ZN7cutlass13device_kernelINS_4gemm6kernel13GemmUniversalINS1_17ArrayProblemShapeIN4cute5tupleIJiiiiEEEEENS1_10collective13CollectiveMmaINS1_39MainloopSm90ArrayTmaGmmaWarpSpecializedILi8ENS6_IJNS5_1CILi1EEESD_SD_EEENS1_40KernelPtrArrayTmaWarpSpecializedPingpongEEENS6_IJNSC_ILi64EEENSC_ILi128EEESH_EEENS_6half_tENS6_IJlSD_lEEESK_SL_NS5_8TiledMMAINS5_8MMA_AtomIJNS5_4SM904GMMA26MMA_64x128x16_F32F16F16_SSILNSP_5MajorE0ELSR_0ELNSP_7ScaleInE1ELSS_1EEEEEENS5_6LayoutISE_NS6_IJNSC_ILi0EEESW_SW_EEEEENS6_IJNS5_10UnderscoreESZ_SZ_EEEEENS5_13SM90_TMA_LOADENS5_14ComposedLayoutINS5_7SwizzleILi3ELi4ELi3EEENS5_18smem_ptr_flag_bitsILi16EEENSV_INS6_IJNSC_ILi8EEESH_EEENS6_IJSH_SD_EEEEEEEvNS5_8identityES12_S1C_vS1D_EENS_8epilogue10collective18CollectiveEpilogueINS1F_30Sm90PtrArrayTmaWarpSpecializedILi4ELi2ELi16ELb1ELb0ELi2EEEJSJ_NS6_IJSH_NSC_ILi32EEEEEESK_NS6_IJSD_llEEESK_S1M_NS1F_6fusion15FusionCallbacksIS1J_NS1N_17LinearCombinationISK_fSK_fLNS_15FloatRoundStyleE2EEESJ_S1L_JEEES12_NS13_IS15_S17_NSV_INS6_IJSH_S18_EEENS6_IJSD_SH_EEEEEEENS5_17SM75_U16x8_LDSM_TENS5_14SM90_TMA_STOREES1W_NS5_17SM90_U16x8_STSM_TENS5_9Copy_AtomIJNS5_17SM90_U32x4_STSM_NESK_EEEvEEEvvEEEEvNT_6ParamsE)
        /*0080*/ 	.word	0x00000018


	//----- nvinfo : EIATTR_MIN_STACK_SIZE
	.align		4
.L_45:
        /*0084*/ 	.byte	0x04, 0x12
        /*0086*/ 	.short	(.L_47 - .L_46)
	.align		4
.L_46:
        /*0088*/ 	.word	index@(_ZN7cutlass13device_kernelINS_4gemm6kernel13GemmUniversalINS1_17ArrayProblemShapeIN4cute5tupleIJiiiiEEEEENS1_10collective13CollectiveMmaINS1_39MainloopSm90ArrayTmaGmmaWarpSpecializedILi4ENS6_IJNS5_1CILi1EEENSC_ILi2EEESD_EEENS1_43KernelPtrArrayTmaWarpSpecializedCooperativeEEENS6_IJNSC_ILi256EEENSC_ILi128EEENSC_ILi64EEEEEENS_6half_tENS6_IJlSD_lEEESM_SN_NS5_8TiledMMAINS5_8MMA_AtomIJNS5_4SM904GMMA26MMA_64x128x16_F32F16F16_SSILNSR_5MajorE0ELST_0ELNSR_7ScaleInE1ELSU_1EEEEEENS5_6LayoutINS6_IJSE_SD_SD_EEENS6_IJSD_NSC_ILi0EEESZ_EEEEENS6_IJNS5_10UnderscoreES12_S12_EEEEENS5_23SM90_TMA_LOAD_MULTICASTENS5_14ComposedLayoutINS5_7SwizzleILi3ELi4ELi3EEENS5_18smem_ptr_flag_bitsILi16EEENSX_INS6_IJNSC_ILi8EEESK_EEENS6_IJSK_SD_EEEEEEEvNS5_8identityENS5_13SM90_TMA_LOADES1F_vS1G_EENS_8epilogue10collective18CollectiveEpilogueINS1J_30Sm90PtrArrayTmaWarpSpecializedILi4ELi2ELi16ELb1ELb0ELi2EEEJSL_NS6_IJSJ_NSC_ILi32EEEEEESM_NS6_IJSD_llEEESM_S1Q_NS1J_6fusion15FusionCallbacksIS1N_NS1R_17LinearCombinationISM_fSM_fLNS_15FloatRoundStyleE2EEESL_S1P_JEEES1H_NS16_IS18_S1A_NSX_INS6_IJSK_S1B_EEENS6_IJSD_SK_EEEEEEENS5_17SM75_U16x8_LDSM_TENS5_14SM90_TMA_STOREES20_NS5_17SM90_U16x8_STSM_TENS5_9Copy_AtomIJNS5_17SM90_U32x4_STSM_NESM_EEEvEEEvvEEEEvNT_6ParamsE)
        /*008c*/ 	.word	0x00000018


	//----- nvinfo : EIATTR_MIN_STACK_SIZE
	.align		4
.L_47:
        /*0090*/ 	.byte	0x04, 0x12
        /*0092*/ 	.short	(.L_49 - .L_48)
	.align		4
.L_48:
        /*0094*/ 	.word	index@(_ZN7cutlass9reference6device6kernel17BlockCompareEqualINS_6half_tEEEvPiPKT_S8_m)
        /*0098*/ 	.word	0x00000000


	//----- nvinfo : EIATTR_MIN_STACK_SIZE
	.align		4
.L_49:
        /*009c*/ 	.byte	0x04, 0x12
        /*009e*/ 	.short	(.L_51 - .L_50)
	.align		4
.L_50:
        /*00a0*/ 	.word	index@(_ZN7cutlass9reference6device6kernel4GemmINS_9TensorRefINS_6half_tENS_6layout8RowMajorEEENS4_IS5_NS6_11ColumnMajorEEESA_ffNS_11MatrixShapeILi4ELi4EEENS_12multiply_addIfffEENS_16NumericConverterIS5_fLNS_15FloatRoundStyleE2EEEEEvNS_4gemm9GemmCoordET2_T_T0_SK_T1_SN_T3_)
        /*00a4*/ 	.word	0x00000000


	//----- nvinfo : EIATTR_MIN_STACK_SIZE
	.align		4
.L_51:
        /*00a8*/ 	.byte	0x04, 0x12
        /*00aa*/ 	.short	(.L_53 - .L_52)
	.align		4
.L_52:
        /*00ac*/ 	.word	index@(_ZN7cutlass9reference6device6kernel12BlockForEachINS_6half_tENS1_6detail17RandomUniformFuncIS4_EEEEvPT_mNT0_6ParamsE)
        /*00b0*/ 	.word	0x00000060
.L_53:


//--------------------- .nv.compat                --------------------------
	.section	.nv.compat,"",@"SHT_CUDA_COMPAT_INFO"
	.align	4
        /*0000*/ 	.byte	0x02, 0x09, 0x01, 0x00, 0x02, 0x02, 0x04, 0x00, 0x02, 0x05, 0x05, 0x00, 0x03, 0x07, 0x01, 0x01
        /*0010*/ 	.byte	0x02, 0x03, 0x03, 0x00, 0x02, 0x06, 0x01, 0x00, 0x04, 0x0b, 0x08, 0x00, 0x00, 0x00, 0x00, 0x00
        /*0020*/ 	.byte	0x00, 0x00, 0x00, 0x00


//--------------------- .nv.info._ZN7cutlass9reference6device6kernel17BlockCompareEqualINS_6half_tEEEvPiPKT_S8_m --------------------------
	.section	.nv.info._ZN7cutlass9reference6device6kernel17BlockCompareEqualINS_6half_tEEEvPiPKT_S8_m,"",@"SHT_CUDA_INFO"
	.sectionflags	@""
	.align	4


	//----- nvinfo : EIATTR_CUDA_API_VERSION
	.align		4
        /*0000*/ 	.byte	0x04, 0x37
        /*0002*/ 	.short	(.L_55 - .L_54)
.L_54:
        /*0004*/ 	.word	0x00000082


	//----- nvinfo : EIATTR_KPARAM_INFO
	.align		4
.L_55:
        /*0008*/ 	.byte	0x04, 0x17
        /*000a*/ 	.short	(.L_57 - .L_56)
.L_56:
        /*000c*/ 	.word	0x00000000
        /*0010*/ 	.short	0x0003
        /*0012*/ 	.short	0x0018
        /*0014*/ 	.byte	0x00, 0xf0, 0x21, 0x00


	//----- nvinfo : EIATTR_KPARAM_INFO
	.align		4
.L_57:
        /*0018*/ 	.byte	0x04, 0x17
        /*001a*/ 	.short	(.L_59 - .L_58)
.L_58:
        /*001c*/ 	.word	0x00000000
        /*0020*/ 	.short	0x0002
        /*0022*/ 	.short	0x0010
        /*0024*/ 	.byte	0x00, 0xf0, 0x21, 0x00


	//----- nvinfo : EIATTR_KPARAM_INFO
	.align		4
.L_59:
        /*0028*/ 	.byte	0x04, 0x17
        /*002a*/ 	.short	(.L_61 - .L_60)
.L_60:
        /*002c*/ 	.word	0x00000000
        /*0030*/ 	.short	0x0001
        /*0032*/ 	.short	0x0008
        /*0034*/ 	.byte	0x00, 0xf0, 0x21, 0x00


	//----- nvinfo : EIATTR_KPARAM_INFO
	.align		4
.L_61:
        /*0038*/ 	.byte	0x04, 0x17
        /*003a*/ 	.short	(.L_63 - .L_62)
.L_62:
        /*003c*/ 	.word	0x00000000
        /*0040*/ 	.short	0x0000
        /*0042*/ 	.short	0x0000
        /*0044*/ 	.byte	0x00, 0xf0, 0x21, 0x00


	//----- nvinfo : EIATTR_SPARSE_MMA_MASK
	.align		4
.L_63:
        /*0048*/ 	.byte	0x03, 0x50
        /*004a*/ 	.short	0x0000


	//----- nvinfo : EIATTR_MAXREG_COUNT
	.align		4
        /*004c*/ 	.byte	0x03, 0x1b
        /*004e*/ 	.short	0x00ff


	//----- nvinfo : EIATTR_MERCURY_ISA_VERSION
	.align		4
        /*0050*/ 	.byte	0x03, 0x5f
        /*0052*/ 	.short	0x0101


	//----- nvinfo : EIATTR_EXIT_INSTR_OFFSETS
	.align		4
        /*0054*/ 	.byte	0x04, 0x1c
        /*0056*/ 	.short	(.L_65 - .L_64)


	//   ....[0]....
.L_64:
        /*0058*/ 	.word	0x00000080


	//   ....[1]....
        /*005c*/ 	.word	0x00000210


	//   ....[2]....
        /*0060*/ 	.word	0x00000250


	//----- nvinfo : EIATTR_CRS_STACK_SIZE
	.align		4
.L_65:
        /*0064*/ 	.byte	0x04, 0x1e
        /*0066*/ 	.short	(.L_67 - .L_66)
.L_66:
        /*0068*/ 	.word	0x00000000


	//----- nvinfo : EIATTR_CBANK_PARAM_SIZE
	.align		4
.L_67:
        /*006c*/ 	.byte	0x03, 0x19
        /*006e*/ 	.short	0x0020


	//----- nvinfo : EIATTR_PARAM_CBANK
	.align		4
        /*0070*/ 	.byte	0x04, 0x0a
        /*0072*/ 	.short	(.L_69 - .L_68)
	.align		4
.L_68:
        /*0074*/ 	.word	index@(.nv.constant0._ZN7cutlass9reference6device6kernel17BlockCompareEqualINS_6half_tEEEvPiPKT_S8_m)
        /*0078*/ 	.short	0x0210
        /*007a*/ 	.short	0x0020


	//----- nvinfo : EIATTR_SW_WAR
	.align		4
.L_69:
        /*007c*/ 	.byte	0x04, 0x36
        /*007e*/ 	.short	(.L_71 - .L_70)
.L_70:
        /*0080*/ 	.word	0x00000008
.L_71:


//--------------------- .nv.info._ZN7cutlass9reference6device6kernel4GemmINS_9TensorRefINS_6half_tENS_6layout8RowMajorEEENS4_IS5_NS6_11ColumnMajorEEESA_ffNS_11MatrixShapeILi4ELi4EEENS_12multiply_addIfffEENS_16NumericConverterIS5_fLNS_15FloatRoundStyleE2EEEEEvNS_4gemm9GemmCoordET2_T_T0_SK_T1_SN_T3_ --------------------------
	.section	.nv.info._ZN7cutlass9reference6device6kernel4GemmINS_9TensorRefINS_6half_tENS_6layout8RowMajorEEENS4_IS5_NS6_11ColumnMajorEEESA_ffNS_11MatrixShapeILi4ELi4EEENS_12multiply_addIfffEENS_16NumericConverterIS5_fLNS_15FloatRoundStyleE2EEEEEvNS_4gemm9GemmCoordET2_T_T0_SK_T1_SN_T3_,"",@"SHT_CUDA_INFO"
	.sectionflags	@""
	.align	4


	//----- nvinfo : EIATTR_CUDA_API_VERSION
	.align		4
        /*0000*/ 	.byte	0x04, 0x37
        /*0002*/ 	.short	(.L_73 - .L_72)
.L_72:
        /*0004*/ 	.word	0x00000082


	//----- nvinfo : EIATTR_KPARAM_INFO
	.align		4
.L_73:
        /*0008*/ 	.byte	0x04, 0x17
        /*000a*/ 	.short	(.L_75 - .L_74)
.L_74:
        /*000c*/ 	.word	0x00000000
        /*0010*/ 	.short	0x0007
        /*0012*/ 	.short	0x0058
        /*0014*/ 	.byte	0x00, 0xf0, 0x11, 0x00


	//----- nvinfo : EIATTR_KPARAM_INFO
	.align		4
.L_75:
        /*0018*/ 	.byte	0x04, 0x17
        /*001a*/ 	.short	(.L_77 - .L_76)
.L_76:
        /*001c*/ 	.word	0x00000000
        /*0020*/ 	.short	0x0006
        /*0022*/ 	.short	0x0048
        /*0024*/ 	.byte	0x00, 0xf0, 0x41, 0x00


	//----- nvinfo : EIATTR_KPARAM_INFO
	.align		4
.L_77:
        /*0028*/ 	.byte	0x04, 0x17
        /*002a*/ 	.short	(.L_79 - .L_78)
.L_78:
        /*002c*/ 	.word	0x00000000
        /*0030*/ 	.short	0x0005
        /*0032*/ 	.short	0x0038
        /*0034*/ 	.byte	0x00, 0xf0, 0x41, 0x00


	//----- nvinfo : EIATTR_KPARAM_INFO
	.align		4
.L_79:
        /*0038*/ 	.byte	0x04, 0x17
        /*003a*/ 	.short	(.L_81 - .L_80)
.L_80:
        /*003c*/ 	.word	0x00000000
        /*0040*/ 	.short	0x0004
        /*0042*/ 	.short	0x0030
        /*0044*/ 	.byte	0x00, 0xf0, 0x11, 0x00


	//----- nvinfo : EIATTR_KPARAM_INFO
	.align		4
.L_81:
        /*0048*/ 	.byte	0x04, 0x17
        /*004a*/ 	.short	(.L_83 - .L_82)
.L_82:
        /*004c*/ 	.word	0x00000000
        /*0050*/ 	.short	0x0003
        /*0052*/ 	.short	0x0020
        /*0054*/ 	.byte	0x00, 0xf0, 0x41, 0x00


	//----- nvinfo : EIATTR_KPARAM_INFO
	.align		4
.L_83:
        /*0058*/ 	.byte	0x04, 0x17
        /*005a*/ 	.short	(.L_85 - .L_84)
.L_84:
        /*005c*/ 	.word	0x00000000
        /*0060*/ 	.short	0x0002
        /*0062*/ 	.short	0x0010
        /*0064*/ 	.byte	0x00, 0xf0, 0x41, 0x00


	//----- nvinfo : EIATTR_KPARAM_INFO
	.align		4
.L_85:
        /*0068*/ 	.byte	0x04, 0x17
        /*006a*/ 	.short	(.L_87 - .L_86)
.L_86:
        /*006c*/ 	.word	0x00000000
        /*0070*/ 	.short	0x0001
        /*0072*/ 	.short	0x000c
        /*0074*/ 	.byte	0x00, 0xf0, 0x11, 0x00


	//----- nvinfo : EIATTR_KPARAM_INFO
	.align		4
.L_87:
        /*0078*/ 	.byte	0x04, 0x17
        /*007a*/ 	.short	(.L_89 - .L_88)
.L_88:
        /*007c*/ 	.word	0x00000000
        /*0080*/ 	.short	0x0000
        /*0082*/ 	.short	0x0000
        /*0084*/ 	.byte	0x00, 0xf0, 0x31, 0x00


	//----- nvinfo : EIATTR_SPARSE_MMA_MASK
	.align		4
.L_89:
        /*0088*/ 	.byte	0x03, 0x50
        /*008a*/ 	.short	0x0000


	//----- nvinfo : EIATTR_MAXREG_COUNT
	.align		4
        /*008c*/ 	.byte	0x03, 0x1b
        /*008e*/ 	.short	0x00ff


	//----- nvinfo : EIATTR_MERCURY_ISA_VERSION
	.align		4
        /*0090*/ 	.byte	0x03, 0x5f
        /*0092*/ 	.short	0x0101


	//----- nvinfo : EIATTR_EXIT_INSTR_OFFSETS
	.align		4
        /*0094*/ 	.byte	0x04, 0x1c
        /*0096*/ 	.short	(.L_91 - .L_90)


	//   ....[0]....
.L_90:
        /*0098*/ 	.word	0x00001e20


	//   ....[1]....
        /*009c*/ 	.word	0x00001eb0


	//----- nvinfo : EIATTR_CRS_STACK_SIZE
	.align		4
.L_91:
        /*00a0*/ 	.byte	0x04, 0x1e
        /*00a2*/ 	.short	(.L_93 - .L_92)
.L_92:
        /*00a4*/ 	.word	0x00000000


	//----- nvinfo : EIATTR_CBANK_PARAM_SIZE
	.align		4
.L_93:
        /*00a8*/ 	.byte	0x03, 0x19
        /*00aa*/ 	.short	0x005c


	//----- nvinfo : EIATTR_PARAM_CBANK
	.align		4
        /*00ac*/ 	.byte	0x04, 0x0a
        /*00ae*/ 	.short	(.L_95 - .L_94)
	.align		4
.L_94:
        /*00b0*/ 	.word	index@(.nv.constant0._ZN7cutlass9reference6device6kernel4GemmINS_9TensorRefINS_6half_tENS_6layout8RowMajorEEENS4_IS5_NS6_11ColumnMajorEEESA_ffNS_11MatrixShapeILi4ELi4EEENS_12multiply_addIfffEENS_16NumericConverterIS5_fLNS_15FloatRoundStyleE2EEEEEvNS_4gemm9GemmCoordET2_T_T0_SK_T1_SN_T3_)
        /*00b4*/ 	.short	0x0210
        /*00b6*/ 	.short	0x005c


	//----- nvinfo : EIATTR_SW_WAR
	.align		4
.L_95:
        /*00b8*/ 	.byte	0x04, 0x36
        /*00ba*/ 	.short	(.L_97 - .L_96)
.L_96:
        /*00bc*/ 	.word	0x00000008
.L_97:


//--------------------- .nv.info._ZN7cutlass9reference6device6kernel12BlockForEachINS_6half_tENS1_6detail17RandomUniformFuncIS4_EEEEvPT_mNT0_6ParamsE --------------------------
	.section	.nv.info._ZN7cutlass9reference6device6kernel12BlockForEachINS_6half_tENS1_6detail17RandomUniformFuncIS4_EEEEvPT_mNT0_6ParamsE,"",@"SHT_CUDA_INFO"
	.sectionflags	@""
	.align	4


	//----- nvinfo : EIATTR_CUDA_API_VERSION
	.align		4
        /*0000*/ 	.byte	0x04, 0x37
        /*0002*/ 	.short	(.L_99 - .L_98)
.L_98:
        /*0004*/ 	.word	0x00000082


	//----- nvinfo : EIATTR_KPARAM_INFO
	.align		4
.L_99:
        /*0008*/ 	.byte	0x04, 0x17
        /*000a*/ 	.short	(.L_101 - .L_100)
.L_100:
        /*000c*/ 	.word	0x00000000
        /*0010*/ 	.short	0x0002
        /*0012*/ 	.short	0x0010
        /*0014*/ 	.byte	0x00, 0xf0, 0xc1, 0x00


	//----- nvinfo : EIATTR_KPARAM_INFO
	.align		4
.L_101:
        /*0018*/ 	.byte	0x04, 0x17
        /*001a*/ 	.short	(.L_103 - .L_102)
.L_102:
        /*001c*/ 	.word	0x00000000
        /*0020*/ 	.short	0x0001
        /*0022*/ 	.short	0x0008
        /*0024*/ 	.byte	0x00, 0xf0, 0x21, 0x00


	//----- nvinfo : EIATTR_KPARAM_INFO
	.align		4
.L_103:
        /*0028*/ 	.byte	0x04, 0x17
        /*002a*/ 	.short	(.L_105 - .L_104)
.L_104:
        /*002c*/ 	.word	0x00000000
        /*0030*/ 	.short	0x0000
        /*0032*/ 	.short	0x0000
        /*0034*/ 	.byte	0x00, 0xf0, 0x21, 0x00


	//----- nvinfo : EIATTR_SPARSE_MMA_MASK
	.align		4
.L_105:
        /*0038*/ 	.byte	0x03, 0x50
        /*003a*/ 	.short	0x0000


	//----- nvinfo : EIATTR_MAXREG_COUNT
	.align		4
        /*003c*/ 	.byte	0x03, 0x1b
        /*003e*/ 	.short	0x00ff


	//----- nvinfo : EIATTR_MERCURY_ISA_VERSION
	.align		4
        /*0040*/ 	.byte	0x03, 0x5f
        /*0042*/ 	.short	0x0101


	//----- nvinfo : EIATTR_EXIT_INSTR_OFFSETS
	.align		4
        /*0044*/ 	.byte	0x04, 0x1c
        /*0046*/ 	.short	(.L_107 - .L_106)


	//   ....[0]....
.L_106:
        /*0048*/ 	.word	0x00001310


	//   ....[1]....
        /*004c*/ 	.word	0x00001c70


	//----- nvinfo : EIATTR_CRS_STACK_SIZE
	.align		4
.L_107:
        /*0050*/ 	.byte	0x04, 0x1e
        /*0052*/ 	.short	(.L_109 - .L_108)
.L_108:
        /*0054*/ 	.word	0x00000000


	//----- nvinfo : EIATTR_CBANK_PARAM_SIZE
	.align		4
.L_109:
        /*0058*/ 	.byte	0x03, 0x19
        /*005a*/ 	.short	0x0040


	//----- nvinfo : EIATTR_PARAM_CBANK
	.align		4
        /*005c*/ 	.byte	0x04, 0x0a
        /*005e*/ 	.short	(.L_111 - .L_110)
	.align		4
.L_110:
        /*0060*/ 	.word	index@(.nv.constant0._ZN7cutlass9reference6device6kernel12BlockForEachINS_6half_tENS1_6detail17RandomUniformFuncIS4_EEEEvPT_mNT0_6ParamsE)
        /*0064*/ 	.short	0x0210
        /*0066*/ 	.short	0x0040


	//----- nvinfo : EIATTR_SW_WAR
	.align		4
.L_111:
        /*0068*/ 	.byte	0x04, 0x36
        /*006a*/ 	.short	(.L_113 - .L_112)
.L_112:
        /*006c*/ 	.word	0x00000008
.L_113:


//--------------------- .nv.info._ZN7cutlass13device_kernelINS_4gemm6kernel13GemmUniversalINS1_17ArrayProblemShapeIN4cute5tupleIJiiiiEEEEENS1_10collective13CollectiveMmaINS1_39MainloopSm90ArrayTmaGmmaWarpSpecializedILi8ENS6_IJNS5_1CILi1EEESD_SD_EEENS1_40KernelPtrArrayTmaWarpSpecializedPingpongEEENS6_IJNSC_ILi64EEENSC_ILi128EEESH_EEENS_6half_tENS6_IJlSD_lEEESK_SL_NS5_8TiledMMAINS5_8MMA_AtomIJNS5_4SM904GMMA26MMA_64x128x16_F32F16F16_SSILNSP_5MajorE0ELSR_0ELNSP_7ScaleInE1ELSS_1EEEEEENS5_6LayoutISE_NS6_IJNSC_ILi0EEESW_SW_EEEEENS6_IJNS5_10UnderscoreESZ_SZ_EEEEENS5_13SM90_TMA_LOADENS5_14ComposedLayoutINS5_7SwizzleILi3ELi4ELi3EEENS5_18smem_ptr_flag_bitsILi16EEENSV_INS6_IJNSC_ILi8EEESH_EEENS6_IJSH_SD_EEEEEEEvNS5_8identityES12_S1C_vS1D_EENS_8epilogue10collective18CollectiveEpilogueINS1F_30Sm90PtrArrayTmaWarpSpecializedILi4ELi2ELi16ELb1ELb0ELi2EEEJSJ_NS6_IJSH_NSC_ILi32EEEEEESK_NS6_IJSD_llEEESK_S1M_NS1F_6fusion15FusionCallbacksIS1J_NS1N_17LinearCombinationISK_fSK_fLNS_15FloatRoundStyleE2EEESJ_S1L_JEEES12_NS13_IS15_S17_NSV_INS6_IJSH_S18_EEENS6_IJSD_SH_EEEEEEENS5_17SM75_U16x8_LDSM_TENS5_14SM90_TMA_STOREES1W_NS5_17SM90_U16x8_STSM_TENS5_9Copy_AtomIJNS5_17SM90_U32x4_STSM_NESK_EEEvEEEvvEEEEvNT_6ParamsE --------------------------
	.section	.nv.info._ZN7cutlass13device_kernelINS_4gemm6kernel13GemmUniversalINS1_17ArrayProblemShapeIN4cute5tupleIJiiiiEEEEENS1_10collective13CollectiveMmaINS1_39MainloopSm90ArrayTmaGmmaWarpSpecializedILi8ENS6_IJNS5_1CILi1EEESD_SD_EEENS1_40KernelPtrArrayTmaWarpSpecializedPingpongEEENS6_IJNSC_ILi64EEENSC_ILi128EEESH_EEENS_6half_tENS6_IJlSD_lEEESK_SL_NS5_8TiledMMAINS5_8MMA_AtomIJNS5_4SM904GMMA26MMA_64x128x16_F32F16F16_SSILNSP_5MajorE0ELSR_0ELNSP_7ScaleInE1ELSS_1EEEEEENS5_6LayoutISE_NS6_IJNSC_ILi0EEESW_SW_EEEEENS6_IJNS5_10UnderscoreESZ_SZ_EEEEENS5_13SM90_TMA_LOADENS5_14ComposedLayoutINS5_7SwizzleILi3ELi4ELi3EEENS5_18smem_ptr_flag_bitsILi16EEENSV_INS6_IJNSC_ILi8EEESH_EEENS6_IJSH_SD_EEEEEEEvNS5_8identityES12_S1C_vS1D_EENS_8epilogue10collective18CollectiveEpilogueINS1F_30Sm90PtrArrayTmaWarpSpecializedILi4ELi2ELi16ELb1ELb0ELi2EEEJSJ_NS6_IJSH_NSC_ILi32EEEEEESK_NS6_IJSD_llEEESK_S1M_NS1F_6fusion15FusionCallbacksIS1J_NS1N_17LinearCombinationISK_fSK_fLNS_15FloatRoundStyleE2EEESJ_S1L_JEEES12_NS13_IS15_S17_NSV_INS6_IJSH_S18_EEENS6_IJSD_SH_EEEEEEENS5_17SM75_U16x8_LDSM_TENS5_14SM90_TMA_STOREES1W_NS5_17SM90_U16x8_STSM_TENS5_9Copy_AtomIJNS5_17SM90_U32x4_STSM_NESK_EEEvEEEvvEEEEvNT_6ParamsE,"",@"SHT_CUDA_INFO"
	.sectionflags	@""
	.align	4


	//----- nvinfo : EIATTR_CUDA_API_VERSION
	.align		4
        /*0000*/ 	.byte	0x04, 0x37
        /*0002*/ 	.short	(.L_115 - .L_114)
.L_114:
        /*0004*/ 	.word	0x00000082


	//----- nvinfo : EIATTR_KPARAM_INFO
	.align		4
.L_115:
        /*0008*/ 	.byte	0x04, 0x17
        /*000a*/ 	.short	(.L_117 - .L_116)
.L_116:
        /*000c*/ 	.word	0x00000000
        /*0010*/ 	.short	0x0000
        /*0012*/ 	.short	0x0070
        /*0014*/ 	.byte	0x00, 0xf0, 0x01, 0x1c


	//----- nvinfo : EIATTR_SPARSE_MMA_MASK
	.align		4
.L_117:
        /*0018*/ 	.byte	0x03, 0x50
        /*001a*/ 	.short	0x0000


	//----- nvinfo : EIATTR_MAXREG_COUNT
	.align		4
        /*001c*/ 	.byte	0x03, 0x1b
        /*001e*/ 	.short	0x00a8


	//----- nvinfo : EIATTR_NUM_BARRIERS
	.align		4
        /*0020*/ 	.byte	0x02, 0x4c
        /*0022*/ 	.byte	0x02
	.zero		1


	//----- nvinfo : EIATTR_EXTERNS
	.align		4
        /*0024*/ 	.byte	0x04, 0x0f
        /*0026*/ 	.short	(.L_119 - .L_118)


	//   ....[0]....
	.align		4
.L_118:
        /*0028*/ 	.word	index@(__assertfail)


	//----- nvinfo : EIATTR_ANNOTATIONS
	.align		4
.L_119:
        /*002c*/ 	.byte	0x04, 0x55
        /*002e*/ 	.short	(.L_121 - .L_120)


	//   ....[0]....
.L_120:
        /*0030*/ 	.word	0x00000001
        /*0034*/ 	.byte	0x60, 0x02, 0x00, 0x00, 0x01, 0x00, 0x00, 0x00, 0x80, 0x02, 0x00, 0x00, 0x01, 0x00, 0x00, 0x00
        /*0044*/ 	.byte	0x10, 0x06, 0x00, 0x00, 0x01, 0x00, 0x00, 0x00, 0x30, 0x1a, 0x00, 0x00, 0x01, 0x00, 0x00, 0x00
        /*0054*/ 	.byte	0x40, 0x1a, 0x00, 0x00, 0x01, 0x00, 0x00, 0x00, 0xc0, 0x1f, 0x00, 0x00, 0x01, 0x00, 0x00, 0x00
        /*0064*/ 	.byte	0xd0, 0x5d, 0x00, 0x00, 0x01, 0x00, 0x00, 0x00, 0xe0, 0x5d, 0x00, 0x00, 0x01, 0x00, 0x00, 0x00
        /*0074*/ 	.byte	0xb0, 0x61, 0x00, 0x00, 0x01, 0x00, 0x00, 0x00, 0xd0, 0x75, 0x00, 0x00, 0x01, 0x00, 0x00, 0x00
        /*0084*/ 	.byte	0xe0, 0x75, 0x00, 0x00, 0x01, 0x00, 0x00, 0x00, 0xa0, 0x76, 0x00, 0x00, 0x01, 0x00, 0x00, 0x00
        /*0094*/ 	.byte	0xd0, 0x77, 0x00, 0x00


	//----- nvinfo : EIATTR_MERCURY_ISA_VERSION
	.align		4
.L_121:
        /*0098*/ 	.byte	0x03, 0x5f
        /*009a*/ 	.short	0x0101


	//----- nvinfo : EIATTR_INT_WARP_WIDE_INSTR_OFFSETS
	.align		4
        /*009c*/ 	.byte	0x04, 0x31
        /*009e*/ 	.short	(.L_123 - .L_122)


	//   ....[0]....
.L_122:
        /*00a0*/ 	.word	0x00000890


	//   ....[1]....
        /*00a4*/ 	.word	0x000008a0


	//   ....[2]....
        /*00a8*/ 	.word	0x000008b0


	//   ....[3]....
        /*00ac*/ 	.word	0x00000920


	//   ....[4]....
        /*00b0*/ 	.word	0x00000950


	//   ....[5]....
        /*00b4*/ 	.word	0x000009d0


	//   ....[6]....
        /*00b8*/ 	.word	0x00000a00


	//   ....[7]....
        /*00bc*/ 	.word	0x00000a20


	//----- nvinfo : EIATTR_COOP_GROUP_MASK_REGIDS
	.align		4
.L_123:
        /*00c0*/ 	.byte	0x04, 0x29
        /*00c2*/ 	.short	(.L_125 - .L_124)


	//   ....[0]....
.L_124:
        /*00c4*/ 	.word	0xffffffff


	//   ....[1]....
        /*00c8*/ 	.word	0xffffffff


	//   ....[2]....
        /*00cc*/ 	.word	0xffffffff


	//   ....[3]....
        /*00d0*/ 	.word	0xffffffff


	//   ....[4]....
        /*00d4*/ 	.word	0xffffffff


	//   ....[5]....
        /*00d8*/ 	.word	0xffffffff


	//   ....[6]....
        /*00dc*/ 	.word	0xffffffff


	//   ....[7]....
        /*00e0*/ 	.word	0xffffffff


	//   ....[8]....
        /*00e4*/ 	.word	0xffffffff


	//   ....[9]....
        /*00e8*/ 	.word	0xffffffff


	//   ....[10]....
        /*00ec*/ 	.word	0xffffffff


	//   ....[11]....
        /*00f0*/ 	.word	0xffffffff


	//   ....[12]....
        /*00f4*/ 	.word	0xffffffff


	//   ....[13]....
        /*00f8*/ 	.word	0xffffffff


	//   ....[14]....
        /*00fc*/ 	.word	0xffffffff


	//   ....[15]....
        /*0100*/ 	.word	0x0500000f


	//----- nvinfo : EIATTR_COOP_GROUP_INSTR_OFFSETS
	.align		4
.L_125:
        /*0104*/ 	.byte	0x04, 0x28
        /*0106*/ 	.short	(.L_127 - .L_126)


	//   ....[0]....
.L_126:
        /*0108*/ 	.word	0x00000180


	//   ....[1]....
        /*010c*/ 	.word	0x000001c0


	//   ....[2]....
        /*0110*/ 	.word	0x000005a0


	//   ....[3]....
        /*0114*/ 	.word	0x00000790


	//   ....[4]....
        /*0118*/ 	.word	0x000007d0


	//   ....[5]....
        /*011c*/ 	.word	0x00001a80


	//   ....[6]....
        /*0120*/ 	.word	0x00001d20


	//   ....[7]....
        /*0124*/ 	.word	0x00001e90


	//   ....[8]....
        /*0128*/ 	.word	0x00005bd0


	//   ....[9]....
        /*012c*/ 	.word	0x00006060


	//   ....[10]....
        /*0130*/ 	.word	0x00006160


	//   ....[11]....
        /*0134*/ 	.word	0x00007320


	//   ....[12]....
        /*0138*/ 	.word	0x00007a00


	//   ....[13]....
        /*013c*/ 	.word	0x00007af0


	//   ....[14]....
        /*0140*/ 	.word	0x000089d0


	//   ....[15]....
        /*0144*/ 	.word	0x00009830


	//----- nvinfo : EIATTR_REG_RECONFIG
	.align		4
.L_127:
        /*0148*/ 	.byte	0x01, 0x54
	.zero		2


	//----- nvinfo : EIATTR_SYSCALL_OFFSETS
	.align		4
        /*014c*/ 	.byte	0x04, 0x46
        /*014e*/ 	.short	(.L_129 - .L_128)


	//   ....[0]....
.L_128:
        /*0150*/ 	.word	0x00003250


	//   ....[1]....
        /*0154*/ 	.word	0x00003340


	//----- nvinfo : EIATTR_MBARRIER_INSTR_OFFSETS
	.align		4
.L_129:
        /*0158*/ 	.byte	0x04, 0x39
        /*015a*/ 	.short	(.L_131 - .L_130)


	//   ....[0]....
.L_130:
        /*015c*/ 	.word	0x00000480
        /*0160*/ 	.word	0x000000ff
        /*0164*/ 	.word	0x00034410
        /*0168*/ 	.short	0x0100
        /*016a*/ 	.byte	0x08
	.zero		1


	//   ....[1]....
        /*016c*/ 	.word	0x00000490
        /*0170*/ 	.word	0x000000ff
        /*0174*/ 	.word	0x00034450
        /*0178*/ 	.short	0x0100
        /*017a*/ 	.byte	0x08
	.zero		1


	//   ....[2]....
        /*017c*/ 	.word	0x000004a0
        /*0180*/ 	.word	0x000000ff
        /*0184*/ 	.word	0x00034418
        /*0188*/ 	.short	0x0100
        /*018a*/ 	.byte	0x08
	.zero		1


	//   ....[3]....
        /*018c*/ 	.word	0x000004b0
        /*0190*/ 	.word	0x000000ff
        /*0194*/ 	.word	0x00034458
        /*0198*/ 	.short	0x0100
        /*019a*/ 	.byte	0x08
	.zero		1


	//   ....[4]....
        /*019c*/ 	.word	0x000004c0
        /*01a0*/ 	.word	0x000000ff
        /*01a4*/ 	.word	0x00034420
        /*01a8*/ 	.short	0x0100
        /*01aa*/ 	.byte	0x08
	.zero		1


	//   ....[5]....
        /*01ac*/ 	.word	0x000004d0
        /*01b0*/ 	.word	0x000000ff
        /*01b4*/ 	.word	0x00034460
        /*01b8*/ 	.short	0x0100
        /*01ba*/ 	.byte	0x08
	.zero		1


	//   ....[6]....
        /*01bc*/ 	.word	0x000004e0
        /*01c0*/ 	.word	0x000000ff
        /*01c4*/ 	.word	0x00034428
        /*01c8*/ 	.short	0x0100
        /*01ca*/ 	.byte	0x08
	.zero		1


	//   ....[7]....
        /*01cc*/ 	.word	0x000004f0
        /*01d0*/ 	.word	0x000000ff
        /*01d4*/ 	.word	0x00034468
        /*01d8*/ 	.short	0x0100
        /*01da*/ 	.byte	0x08
	.zero		1


	//   ....[8]....
        /*01dc*/ 	.word	0x00000500
        /*01e0*/ 	.word	0x000000ff
        /*01e4*/ 	.word	0x00034430
        /*01e8*/ 	.short	0x0100
        /*01ea*/ 	.byte	0x08
	.zero		1


	//   ....[9]....
        /*01ec*/ 	.word	0x00000510
        /*01f0*/ 	.word	0x000000ff
        /*01f4*/ 	.word	0x00034470
        /*01f8*/ 	.short	0x0100
        /*01fa*/ 	.byte	0x08
	.zero		1


	//   ....[10]....
        /*01fc*/ 	.word	0x00000520
        /*0200*/ 	.word	0x000000ff
        /*0204*/ 	.word	0x00034438
        /*0208*/ 	.short	0x0100
        /*020a*/ 	.byte	0x08
	.zero		1


	//   ....[11]....
        /*020c*/ 	.word	0x00000530
        /*0210*/ 	.word	0x000000ff
        /*0214*/ 	.word	0x00034478
        /*0218*/ 	.short	0x0100
        /*021a*/ 	.byte	0x08
	.zero		1


	//   ....[12]....
        /*021c*/ 	.word	0x00000540
        /*0220*/ 	.word	0x000000ff
        /*0224*/ 	.word	0x00034440
        /*0228*/ 	.short	0x0100
        /*022a*/ 	.byte	0x08
	.zero		1


	//   ....[13]....
        /*022c*/ 	.word	0x00000550
        /*0230*/ 	.word	0x000000ff
        /*0234*/ 	.word	0x00034480
        /*0238*/ 	.short	0x0100
        /*023a*/ 	.byte	0x08
	.zero		1


	//   ....[14]....
        /*023c*/ 	.word	0x00000560
        /*0240*/ 	.word	0x000000ff
        /*0244*/ 	.word	0x00034448
        /*0248*/ 	.short	0x0100
        /*024a*/ 	.byte	0x08
	.zero		1


	//   ....[15]....
        /*024c*/ 	.word	0x00000570
        /*0250*/ 	.word	0x000000ff
        /*0254*/ 	.word	0x00034488
        /*0258*/ 	.short	0x0100
        /*025a*/ 	.byte	0x08
	.zero		1


	//   ....[16]....
        /*025c*/ 	.word	0x00000700
        /*0260*/ 	.word	0x000000ff
        /*0264*/ 	.word	0x00034490
        /*0268*/ 	.short	0x0100
        /*026a*/ 	.byte	0x08
	.zero		1


	//   ....[17]....
        /*026c*/ 	.word	0x00000710
        /*0270*/ 	.word	0x000000ff
        /*0274*/ 	.word	0x000344b0
        /*0278*/ 	.short	0x0100
        /*027a*/ 	.byte	0x08
	.zero		1


	//   ....[18]....
        /*027c*/ 	.word	0x00000720
        /*0280*/ 	.word	0x000000ff
        /*0284*/ 	.word	0x00034498
        /*0288*/ 	.short	0x0100
        /*028a*/ 	.byte	0x08
	.zero		1


	//   ....[19]....
        /*028c*/ 	.word	0x00000730
        /*0290*/ 	.word	0x000000ff
        /*0294*/ 	.word	0x000344b8
        /*0298*/ 	.short	0x0100
        /*029a*/ 	.byte	0x08
	.zero		1


	//   ....[20]....
        /*029c*/ 	.word	0x00000740
        /*02a0*/ 	.word	0x000000ff
        /*02a4*/ 	.word	0x000344a0
        /*02a8*/ 	.short	0x0100
        /*02aa*/ 	.byte	0x08
	.zero		1


	//   ....[21]....
        /*02ac*/ 	.word	0x00000750
        /*02b0*/ 	.word	0x000000ff
        /*02b4*/ 	.word	0x000344c0
        /*02b8*/ 	.short	0x0100
        /*02ba*/ 	.byte	0x08
	.zero		1


	//   ....[22]....
        /*02bc*/ 	.word	0x00000760
        /*02c0*/ 	.word	0x000000ff
        /*02c4*/ 	.word	0x000344a8
        /*02c8*/ 	.short	0x0100
        /*02ca*/ 	.byte	0x08
	.zero		1


	//   ....[23]....
        /*02cc*/ 	.word	0x00000770
        /*02d0*/ 	.word	0x000000ff
        /*02d4*/ 	.word	0x000344c8
        /*02d8*/ 	.short	0x0100
        /*02da*/ 	.byte	0x08
	.zero		1


	//   ....[24]....
        /*02dc*/ 	.word	0x000009f0
        /*02e0*/ 	.word	0x000000ff
        /*02e4*/ 	.word	0x000344d0
        /*02e8*/ 	.short	0x0100
        /*02ea*/ 	.byte	0x08
	.zero		1


	//   ....[25]....
        /*02ec*/ 	.word	0x00000a10
        /*02f0*/ 	.word	0x000000ff
        /*02f4*/ 	.word	0x000344d8
        /*02f8*/ 	.short	0x0100
        /*02fa*/ 	.byte	0x08
	.zero		1


	//   ....[26]....
        /*02fc*/ 	.word	0x00000a40
        /*0300*/ 	.word	0x000000ff
        /*0304*/ 	.word	0x000344e0
        /*0308*/ 	.short	0x0100
        /*030a*/ 	.byte	0x09
	.zero		1


	//   ....[27]....
        /*030c*/ 	.word	0x00000a50
        /*0310*/ 	.word	0x000000ff
        /*0314*/ 	.word	0x000344e8
        /*0318*/ 	.short	0x0100
        /*031a*/ 	.byte	0x09
	.zero		1


	//   ....[28]....
        /*031c*/ 	.word	0x00000a60
        /*0320*/ 	.word	0x000000ff
        /*0324*/ 	.word	0x000344f0
        /*0328*/ 	.short	0x0100
        /*032a*/ 	.byte	0x09
	.zero		1


	//   ....[29]....
        /*032c*/ 	.word	0x00000a70
        /*0330*/ 	.word	0x000000ff
        /*0334*/ 	.word	0x000344f8
        /*0338*/ 	.short	0x0100
        /*033a*/ 	.byte	0x09
	.zero		1


	//   ....[30]....
        /*033c*/ 	.word	0x000023c0
        /*0340*/ 	.word	0x000000ff
        /*0344*/ 	.word	0xfffffff8
        /*0348*/ 	.short	0x010a
        /*034a*/ 	.byte	0x34
	.zero		1


	//   ....[31]....
        /*034c*/ 	.word	0x000026a0
        /*0350*/ 	.word	0x000000ff
        /*0354*/ 	.word	0x00034410
        /*0358*/ 	.short	0x010a
        /*035a*/ 	.byte	0x04
	.zero		1


	//   ....[32]....
        /*035c*/ 	.word	0x000026e0
        /*0360*/ 	.word	0x000000ff
        /*0364*/ 	.word	0x00034410
        /*0368*/ 	.short	0x010a
        /*036a*/ 	.byte	0x04
	.zero		1


	//   ....[33]....
        /*036c*/ 	.word	0x00002a70
        /*0370*/ 	.word	0x000000ff
        /*0374*/ 	.word	0x00034410
        /*0378*/ 	.short	0x010a
        /*037a*/ 	.byte	0x04
	.zero		1


	//   ....[34]....
        /*037c*/ 	.word	0x00002ab0
        /*0380*/ 	.word	0x000000ff
        /*0384*/ 	.word	0x00034410
        /*0388*/ 	.short	0x010a
        /*038a*/ 	.byte	0x04
	.zero		1


	//   ....[35]....
        /*038c*/ 	.word	0x00002da0
        /*0390*/ 	.word	0x000000ff
        /*0394*/ 	.word	0x00000000
        /*0398*/ 	.short	0x0101
        /*039a*/ 	.byte	0x04
	.zero		1


	//   ....[36]....
        /*039c*/ 	.word	0x00002ea0
        /*03a0*/ 	.word	0x00000006
        /*03a4*/ 	.word	0x00000000
        /*03a8*/ 	.short	0x0101
        /*03aa*/ 	.byte	0x32
	.zero		1


	//   ....[37]....
        /*03ac*/ 	.word	0x00002f80
        /*03b0*/ 	.word	0x000000ff
        /*03b4*/ 	.word	0x00000000
        /*03b8*/ 	.short	0x0101
        /*03ba*/ 	.byte	0x04
	.zero		1


	//   ....[38]....
        /*03bc*/ 	.word	0x00002fc0
        /*03c0*/ 	.word	0x000000ff
        /*03c4*/ 	.word	0x00000008
        /*03c8*/ 	.short	0x010a
        /*03ca*/ 	.byte	0x34
	.zero		1


	//   ....[39]....
        /*03cc*/ 	.word	0x000036e0
        /*03d0*/ 	.word	0x000000ff
        /*03d4*/ 	.word	0x00034490
        /*03d8*/ 	.short	0x010a
        /*03da*/ 	.byte	0x31
	.zero		1


	//   ....[40]....
        /*03dc*/ 	.word	0x00003c90
        /*03e0*/ 	.word	0x000000ff
        /*03e4*/ 	.word	0x00034498
        /*03e8*/ 	.short	0x010a
        /*03ea*/ 	.byte	0x31
	.zero		1


	//   ....[41]....
        /*03ec*/ 	.word	0x00004200
        /*03f0*/ 	.word	0x000000ff
        /*03f4*/ 	.word	0x00000000
        /*03f8*/ 	.short	0x0101
        /*03fa*/ 	.byte	0x04
	.zero		1


	//   ....[42]....
        /*03fc*/ 	.word	0x00004230
        /*0400*/ 	.word	0x000000ff
        /*0404*/ 	.word	0x000344a0
        /*0408*/ 	.short	0x010a
        /*040a*/ 	.byte	0x31
	.zero		1


	//   ....[43]....
        /*040c*/ 	.word	0x000047a0
        /*0410*/ 	.word	0x000000ff
        /*0414*/ 	.word	0x00000000
        /*0418*/ 	.short	0x0101
        /*041a*/ 	.byte	0x04
	.zero		1


	//   ....[44]....
        /*041c*/ 	.word	0x000047d0
        /*0420*/ 	.word	0x000000ff
        /*0424*/ 	.word	0x000344a8
        /*0428*/ 	.short	0x010a
        /*042a*/ 	.byte	0x31
	.zero		1


	//   ....[45]....
        /*042c*/ 	.word	0x00004db0
        /*0430*/ 	.word	0x000000ff
        /*0434*/ 	.word	0x00000000
        /*0438*/ 	.short	0x0101
        /*043a*/ 	.byte	0x04
	.zero		1


	//   ....[46]....
        /*043c*/ 	.word	0x00005ce0
        /*0440*/ 	.word	0x000000ff
        /*0444*/ 	.word	0x00000000
        /*0448*/ 	.short	0x0101
        /*044a*/ 	.byte	0x04
	.zero		1


	//   ....[47]....
        /*044c*/ 	.word	0x00005cf0
        /*0450*/ 	.word	0x00000004
        /*0454*/ 	.word	0x00000000
        /*0458*/ 	.short	0x0101
        /*045a*/ 	.byte	0x32
	.zero		1


	//   ....[48]....
        /*045c*/ 	.word	0x000062a0
        /*0460*/ 	.word	0x000000ff
        /*0464*/ 	.word	0x000344d8
        /*0468*/ 	.short	0x010a
        /*046a*/ 	.byte	0x04
	.zero		1


	//   ....[49]....
        /*046c*/ 	.word	0x00006c10
        /*0470*/ 	.word	0x000000ff
        /*0474*/ 	.word	0x000344b0
        /*0478*/ 	.short	0x010a
        /*047a*/ 	.byte	0x04
	.zero		1


	//   ....[50]....
        /*047c*/ 	.word	0x00006ce0
        /*0480*/ 	.word	0x000000ff
        /*0484*/ 	.word	0x00034490
        /*0488*/ 	.short	0x010b
        /*048a*/ 	.byte	0x04
	.zero		1


	//   ....[51]....
        /*048c*/ 	.word	0x00006d50
        /*0490*/ 	.word	0x000000ff
        /*0494*/ 	.word	0x00000000
        /*0498*/ 	.short	0x0101
        /*049a*/ 	.byte	0x08
	.zero		1


	//   ....[52]....
        /*049c*/ 	.word	0x00006d80
        /*04a0*/ 	.word	0x000000ff
        /*04a4*/ 	.word	0x000344b8
        /*04a8*/ 	.short	0x010a
        /*04aa*/ 	.byte	0x04
	.zero		1


	//   ....[53]....
        /*04ac*/ 	.word	0x00006e70
        /*04b0*/ 	.word	0x000000ff
        /*04b4*/ 	.word	0x00034498
        /*04b8*/ 	.short	0x010b
        /*04ba*/ 	.byte	0x04
	.zero		1


	//   ....[54]....
        /*04bc*/ 	.word	0x00006ee0
        /*04c0*/ 	.word	0x000000ff
        /*04c4*/ 	.word	0x00000000
        /*04c8*/ 	.short	0x0101
        /*04ca*/ 	.byte	0x08
	.zero		1


	//   ....[55]....
        /*04cc*/ 	.word	0x00006f10
        /*04d0*/ 	.word	0x000000ff
        /*04d4*/ 	.word	0x000344c0
        /*04d8*/ 	.short	0x010a
        /*04da*/ 	.byte	0x04
	.zero		1


	//   ....[56]....
        /*04dc*/ 	.word	0x00007000
        /*04e0*/ 	.word	0x000000ff
        /*04e4*/ 	.word	0x000344a0
        /*04e8*/ 	.short	0x010b
        /*04ea*/ 	.byte	0x04
	.zero		1


	//   ....[57]....
        /*04ec*/ 	.word	0x00007070
        /*04f0*/ 	.word	0x000000ff
        /*04f4*/ 	.word	0x00000000
        /*04f8*/ 	.short	0x0101
        /*04fa*/ 	.byte	0x08
	.zero		1


	//   ....[58]....
        /*04fc*/ 	.word	0x000070a0
        /*0500*/ 	.word	0x000000ff
        /*0504*/ 	.word	0x000344c8
        /*0508*/ 	.short	0x010a
        /*050a*/ 	.byte	0x04
	.zero		1


	//   ....[59]....
        /*050c*/ 	.word	0x00007190
        /*0510*/ 	.word	0x000000ff
        /*0514*/ 	.word	0x000344a8
        /*0518*/ 	.short	0x010b
        /*051a*/ 	.byte	0x04
	.zero		1


	//   ....[60]....
        /*051c*/ 	.word	0x00007240
        /*0520*/ 	.word	0x000000ff
        /*0524*/ 	.word	0x00000000
        /*0528*/ 	.short	0x0101
        /*052a*/ 	.byte	0x08
	.zero		1


	//   ....[61]....
        /*052c*/ 	.word	0x00007490
        /*0530*/ 	.word	0x000000ff
        /*0534*/ 	.word	0x000344b0
        /*0538*/ 	.short	0x010a
        /*053a*/ 	.byte	0x04
	.zero		1


	//   ....[62]....
        /*053c*/ 	.word	0x000074d0
        /*0540*/ 	.word	0x000000ff
        /*0544*/ 	.word	0x000344b8
        /*0548*/ 	.short	0x010a
        /*054a*/ 	.byte	0x04
	.zero		1


	//   ....[63]....
        /*054c*/ 	.word	0x00007510
        /*0550*/ 	.word	0x000000ff
        /*0554*/ 	.word	0x000344c0
        /*0558*/ 	.short	0x010a
        /*055a*/ 	.byte	0x04
	.zero		1


	//   ....[64]....
        /*055c*/ 	.word	0x00007570
        /*0560*/ 	.word	0x00000003
        /*0564*/ 	.word	0x000344c8
        /*0568*/ 	.short	0x010a
        /*056a*/ 	.byte	0x3f
	.zero		1


	//   ....[65]....
        /*056c*/ 	.word	0x00007f30
        /*0570*/ 	.word	0x0000000f
        /*0574*/ 	.word	0x00034450
        /*0578*/ 	.short	0x010a
        /*057a*/ 	.byte	0x3f
	.zero		1


	//   ....[66]....
        /*057c*/ 	.word	0x00008230
        /*0580*/ 	.word	0x000000ff
        /*0584*/ 	.word	0x000344d8
        /*0588*/ 	.short	0x0101
        /*058a*/ 	.byte	0x0d
	.zero		1


	//   ....[67]....
        /*058c*/ 	.word	0x00008c10
        /*0590*/ 	.word	0x00000007
        /*0594*/ 	.word	0x00000000
        /*0598*/ 	.short	0x010a
        /*059a*/ 	.byte	0x3f
	.zero		1


	//   ....[68]....
        /*059c*/ 	.word	0x00008c90
        /*05a0*/ 	.word	0x00000009
        /*05a4*/ 	.word	0x00000000
        /*05a8*/ 	.short	0x010a
        /*05aa*/ 	.byte	0x3f
	.zero		1


	//   ....[69]....
        /*05ac*/ 	.word	0x00008d20
        /*05b0*/ 	.word	0x00000006
        /*05b4*/ 	.word	0x00000000
        /*05b8*/ 	.short	0x010a
        /*05ba*/ 	.byte	0x3f
	.zero		1


	//   ....[70]....
        /*05bc*/ 	.word	0x00008db0
        /*05c0*/ 	.word	0x00000009
        /*05c4*/ 	.word	0x00000000
        /*05c8*/ 	.short	0x010a
        /*05ca*/ 	.byte	0x3f
	.zero		1


	//   ....[71]....
        /*05cc*/ 	.word	0x00008e40
        /*05d0*/ 	.word	0x00000006
        /*05d4*/ 	.word	0x00000000
        /*05d8*/ 	.short	0x010a
        /*05da*/ 	.byte	0x3f
	.zero		1


	//   ....[72]....
        /*05dc*/ 	.word	0x00008ed0
        /*05e0*/ 	.word	0x00000009
        /*05e4*/ 	.word	0x00000000
        /*05e8*/ 	.short	0x010a
        /*05ea*/ 	.byte	0x3f
	.zero		1


	//   ....[73]....
        /*05ec*/ 	.word	0x00008f60
        /*05f0*/ 	.word	0x00000006
        /*05f4*/ 	.word	0x00000000
        /*05f8*/ 	.short	0x010a
        /*05fa*/ 	.byte	0x3f
	.zero		1


	//   ....[74]....
        /*05fc*/ 	.word	0x00008ff0
        /*0600*/ 	.word	0x00000003
        /*0604*/ 	.word	0x00000000
        /*0608*/ 	.short	0x010a
        /*060a*/ 	.byte	0x3f
	.zero		1


	//   ....[75]....
        /*060c*/ 	.word	0x00009060
        /*0610*/ 	.word	0x00000007
        /*0614*/ 	.word	0xfffffff8
        /*0618*/ 	.short	0x010a
        /*061a*/ 	.byte	0x3f
	.zero		1


	//   ....[76]....
        /*061c*/ 	.word	0x000090c0
        /*0620*/ 	.word	0x00000006
        /*0624*/ 	.word	0x00034410
        /*0628*/ 	.short	0x010a
        /*062a*/ 	.byte	0x3f
	.zero		1


	//   ....[77]....
        /*062c*/ 	.word	0x00009120
        /*0630*/ 	.word	0x00000008
        /*0634*/ 	.word	0x00034410
        /*0638*/ 	.short	0x010a
        /*063a*/ 	.byte	0x3f
	.zero		1


	//   ....[78]....
        /*063c*/ 	.word	0x00009180
        /*0640*/ 	.word	0x00000006
        /*0644*/ 	.word	0x00000008
        /*0648*/ 	.short	0x010a
        /*064a*/ 	.byte	0x3f
	.zero		1


	//   ....[79]....
        /*064c*/ 	.word	0x00009240
        /*0650*/ 	.word	0x00000005
        /*0654*/ 	.word	0x00034490
        /*0658*/ 	.short	0x010a
        /*065a*/ 	.byte	0x3f
	.zero		1


	//   ....[80]....
        /*065c*/ 	.word	0x000092a0
        /*0660*/ 	.word	0x0000000f
        /*0664*/ 	.word	0x00034498
        /*0668*/ 	.short	0x010a
        /*066a*/ 	.byte	0x3f
	.zero		1


	//   ....[81]....
        /*066c*/ 	.word	0x00009300
        /*0670*/ 	.word	0x0000000f
        /*0674*/ 	.word	0x000344a0
        /*0678*/ 	.short	0x010a
        /*067a*/ 	.byte	0x3f
	.zero		1


	//   ....[82]....
        /*067c*/ 	.word	0x00009360
        /*0680*/ 	.word	0x0000000f
        /*0684*/ 	.word	0x000344a8
        /*0688*/ 	.short	0x010a
        /*068a*/ 	.byte	0x3f
	.zero		1


	//   ....[83]....
        /*068c*/ 	.word	0x000093c0
        /*0690*/ 	.word	0x00000005
        /*0694*/ 	.word	0x000344d8
        /*0698*/ 	.short	0x010a
        /*069a*/ 	.byte	0x3f
	.zero		1


	//   ....[84]....
        /*069c*/ 	.word	0x00009420
        /*06a0*/ 	.word	0x00000003
        /*06a4*/ 	.word	0x000344b0
        /*06a8*/ 	.short	0x010a
        /*06aa*/ 	.byte	0x3f
	.zero		1


	//   ....[85]....
        /*06ac*/ 	.word	0x00009480
        /*06b0*/ 	.word	0x00000003
        /*06b4*/ 	.word	0x000344b8
        /*06b8*/ 	.short	0x010a
        /*06ba*/ 	.byte	0x3f
	.zero		1


	//   ....[86]....
        /*06bc*/ 	.word	0x000094e0
        /*06c0*/ 	.word	0x00000003
        /*06c4*/ 	.word	0x000344c0
        /*06c8*/ 	.short	0x010a
        /*06ca*/ 	.byte	0x3f
	.zero		1


	//   ....[87]....
        /*06cc*/ 	.word	0x00009540
        /*06d0*/ 	.word	0x00000003
        /*06d4*/ 	.word	0x000344c8
        /*06d8*/ 	.short	0x010a
        /*06da*/ 	.byte	0x3f
	.zero		1


	//   ....[88]....
        /*06dc*/ 	.word	0x000095a0
        /*06e0*/ 	.word	0x00000003
        /*06e4*/ 	.word	0x000344b0
        /*06e8*/ 	.short	0x010a
        /*06ea*/ 	.byte	0x3f
	.zero		1


	//   ....[89]....
        /*06ec*/ 	.word	0x00009600
        /*06f0*/ 	.word	0x00000003
        /*06f4*/ 	.word	0x000344b8
        /*06f8*/ 	.short	0x010a
        /*06fa*/ 	.byte	0x3f
	.zero		1


	//   ....[90]....
        /*06fc*/ 	.word	0x00009660
        /*0700*/ 	.word	0x00000003
        /*0704*/ 	.word	0x000344c0
        /*0708*/ 	.short	0x010a
        /*070a*/ 	.byte	0x3f
	.zero		1


	//   ....[91]....
        /*070c*/ 	.word	0x00009730
        /*0710*/ 	.word	0x0000000f
        /*0714*/ 	.word	0x00034450
        /*0718*/ 	.short	0x010a
        /*071a*/ 	.byte	0x3f
	.zero		1


	//   ....[92]....
        /*071c*/ 	.word	0x00009940
        /*0720*/ 	.word	0x00000007
        /*0724*/ 	.word	0x00000000
        /*0728*/ 	.short	0x010a
        /*072a*/ 	.byte	0x3f
	.zero		1


	//   ....[93]....
        /*072c*/ 	.word	0x00009990
        /*0730*/ 	.word	0x00000009
        /*0734*/ 	.word	0x00000000
        /*0738*/ 	.short	0x010a
        /*073a*/ 	.byte	0x3f
	.zero		1


	//   ....[94]....
        /*073c*/ 	.word	0x000099e0
        /*0740*/ 	.word	0x00000006
        /*0744*/ 	.word	0x00000000
        /*0748*/ 	.short	0x010a
        /*074a*/ 	.byte	0x3f
	.zero		1


	//   ....[95]....
        /*074c*/ 	.word	0x00009a30
        /*0750*/ 	.word	0x00000009
        /*0754*/ 	.word	0x00000000
        /*0758*/ 	.short	0x010a
        /*075a*/ 	.byte	0x3f
	.zero		1


	//   ....[96]....
        /*075c*/ 	.word	0x00009a80
        /*0760*/ 	.word	0x00000006
        /*0764*/ 	.word	0x00000000
        /*0768*/ 	.short	0x010a
        /*076a*/ 	.byte	0x3f
	.zero		1


	//   ....[97]....
        /*076c*/ 	.word	0x00009ad0
        /*0770*/ 	.word	0x00000009
        /*0774*/ 	.word	0x00000000
        /*0778*/ 	.short	0x010a
        /*077a*/ 	.byte	0x3f
	.zero		1


	//   ....[98]....
        /*077c*/ 	.word	0x00009b20
        /*0780*/ 	.word	0x00000006
        /*0784*/ 	.word	0x00000000
        /*0788*/ 	.short	0x010a
        /*078a*/ 	.byte	0x3f
	.zero		1


	//----- nvinfo : EIATTR_NUM_MBARRIERS
	.align		4
.L_131:
        /*078c*/ 	.byte	0x03, 0x38
        /*078e*/ 	.short	0x001e


	//----- nvinfo : EIATTR_EXIT_INSTR_OFFSETS
	.align		4
        /*0790*/ 	.byte	0x04, 0x1c
        /*0792*/ 	.short	(.L_133 - .L_132)


	//   ....[0]....
.L_132:
        /*0794*/ 	.word	0x00001150


	//   ....[1]....
        /*0798*/ 	.word	0x000018f0


	//   ....[2]....
        /*079c*/ 	.word	0x000019e0


	//   ....[3]....
        /*07a0*/ 	.word	0x00005d20


	//   ....[4]....
        /*07a4*/ 	.word	0x00005d70


	//   ....[5]....
        /*07a8*/ 	.word	0x00005dc0


	//   ....[6]....
        /*07ac*/ 	.word	0x000075c0


	//   ....[7]....
        /*07b0*/ 	.word	0x00009040


	//----- nvinfo : EIATTR_MAX_THREADS
	.align		4
.L_133:
        /*07b4*/ 	.byte	0x04, 0x05
        /*07b6*/ 	.short	(.L_135 - .L_134)
.L_134:
        /*07b8*/ 	.word	0x00000180
        /*07bc*/ 	.word	0x00000001
        /*07c0*/ 	.word	0x00000001


	//----- nvinfo : EIATTR_CRS_STACK_SIZE
	.align		4
.L_135:
        /*07c4*/ 	.byte	0x04, 0x1e
        /*07c6*/ 	.short	(.L_137 - .L_136)
.L_136:
        /*07c8*/ 	.word	0x00000000


	//----- nvinfo : EIATTR_CBANK_PARAM_SIZE
	.align		4
.L_137:
        /*07cc*/ 	.byte	0x03, 0x19
        /*07ce*/ 	.short	0x0770


	//----- nvinfo : EIATTR_PARAM_CBANK
	.align		4
        /*07d0*/ 	.byte	0x04, 0x0a
        /*07d2*/ 	.short	(.L_139 - .L_138)
	.align		4
.L_138:
        /*07d4*/ 	.word	index@(.nv.constant0._ZN7cutlass13device_kernelINS_4gemm6kernel13GemmUniversalINS1_17ArrayProblemShapeIN4cute5tupleIJiiiiEEEEENS1_10collective13CollectiveMmaINS1_39MainloopSm90ArrayTmaGmmaWarpSpecializedILi8ENS6_IJNS5_1CILi1EEESD_SD_EEENS1_40KernelPtrArrayTmaWarpSpecializedPingpongEEENS6_IJNSC_ILi64EEENSC_ILi128EEESH_EEENS_6half_tENS6_IJlSD_lEEESK_SL_NS5_8TiledMMAINS5_8MMA_AtomIJNS5_4SM904GMMA26MMA_64x128x16_F32F16F16_SSILNSP_5MajorE0ELSR_0ELNSP_7ScaleInE1ELSS_1EEEEEENS5_6LayoutISE_NS6_IJNSC_ILi0EEESW_SW_EEEEENS6_IJNS5_10UnderscoreESZ_SZ_EEEEENS5_13SM90_TMA_LOADENS5_14ComposedLayoutINS5_7SwizzleILi3ELi4ELi3EEENS5_18smem_ptr_flag_bitsILi16EEENSV_INS6_IJNSC_ILi8EEESH_EEENS6_IJSH_SD_EEEEEEEvNS5_8identityES12_S1C_vS1D_EENS_8epilogue10collective18CollectiveEpilogueINS1F_30Sm90PtrArrayTmaWarpSpecializedILi4ELi2ELi16ELb1ELb0ELi2EEEJSJ_NS6_IJSH_NSC_ILi32EEEEEESK_NS6_IJSD_llEEESK_S1M_NS1F_6fusion15FusionCallbacksIS1J_NS1N_17LinearCombinationISK_fSK_fLNS_15FloatRoundStyleE2EEESJ_S1L_JEEES12_NS13_IS15_S17_NSV_INS6_IJSH_S18_EEENS6_IJSD_SH_EEEEEEENS5_17SM75_U16x8_LDSM_TENS5_14SM90_TMA_STOREES1W_NS5_17SM90_U16x8_STSM_TENS5_9Copy_AtomIJNS5_17SM90_U32x4_STSM_NESK_EEEvEEEvvEEEEvNT_6ParamsE)
        /*07d8*/ 	.short	0x0210
        /*07da*/ 	.short	0x0770


	//----- nvinfo : EIATTR_SW_WAR
	.align		4
.L_139:
        /*07dc*/ 	.byte	0x04, 0x36
        /*07de*/ 	.short	(.L_141 - .L_140)
.L_140:
        /*07e0*/ 	.word	0x00000008
.L_141:


//--------------------- .nv.info._ZN7cutlass13device_kernelINS_4gemm6kernel13GemmUniversalINS1_17ArrayProblemShapeIN4cute5tupleIJiiiiEEEEENS1_10collective13CollectiveMmaINS1_39MainloopSm90ArrayTmaGmmaWarpSpecializedILi4ENS6_IJNS5_1CILi1EEENSC_ILi2EEESD_EEENS1_43KernelPtrArrayTmaWarpSpecializedCooperativeEEENS6_IJNSC_ILi256EEENSC_ILi128EEENSC_ILi64EEEEEENS_6half_tENS6_IJlSD_lEEESM_SN_NS5_8TiledMMAINS5_8MMA_AtomIJNS5_4SM904GMMA26MMA_64x128x16_F32F16F16_SSILNSR_5MajorE0ELST_0ELNSR_7ScaleInE1ELSU_1EEEEEENS5_6LayoutINS6_IJSE_SD_SD_EEENS6_IJSD_NSC_ILi0EEESZ_EEEEENS6_IJNS5_10UnderscoreES12_S12_EEEEENS5_23SM90_TMA_LOAD_MULTICASTENS5_14ComposedLayoutINS5_7SwizzleILi3ELi4ELi3EEENS5_18smem_ptr_flag_bitsILi16EEENSX_INS6_IJNSC_ILi8EEESK_EEENS6_IJSK_SD_EEEEEEEvNS5_8identityENS5_13SM90_TMA_LOADES1F_vS1G_EENS_8epilogue10collective18CollectiveEpilogueINS1J_30Sm90PtrArrayTmaWarpSpecializedILi4ELi2ELi16ELb1ELb0ELi2EEEJSL_NS6_IJSJ_NSC_ILi32EEEEEESM_NS6_IJSD_llEEESM_S1Q_NS1J_6fusion15FusionCallbacksIS1N_NS1R_17LinearCombinationISM_fSM_fLNS_15FloatRoundStyleE2EEESL_S1P_JEEES1H_NS16_IS18_S1A_NSX_INS6_IJSK_S1B_EEENS6_IJSD_SK_EEEEEEENS5_17SM75_U16x8_LDSM_TENS5_14SM90_TMA_STOREES20_NS5_17SM90_U16x8_STSM_TENS5_9Copy_AtomIJNS5_17SM90_U32x4_STSM_NESM_EEEvEEEvvEEEEvNT_6ParamsE --------------------------
	.section	.nv.info._ZN7cutlass13device_kernelINS_4gemm6kernel13GemmUniversalINS1_17ArrayProblemShapeIN4cute5tupleIJiiiiEEEEENS1_10collective13CollectiveMmaINS1_39MainloopSm90ArrayTmaGmmaWarpSpecializedILi4ENS6_IJNS5_1CILi1EEENSC_ILi2EEESD_EEENS1_43KernelPtrArrayTmaWarpSpecializedCooperativeEEENS6_IJNSC_ILi256EEENSC_ILi128EEENSC_ILi64EEEEEENS_6half_tENS6_IJlSD_lEEESM_SN_NS5_8TiledMMAINS5_8MMA_AtomIJNS5_4SM904GMMA26MMA_64x128x16_F32F16F16_SSILNSR_5MajorE0ELST_0ELNSR_7ScaleInE1ELSU_1EEEEEENS5_6LayoutINS6_IJSE_SD_SD_EEENS6_IJSD_NSC_ILi0EEESZ_EEEEENS6_IJNS5_10UnderscoreES12_S12_EEEEENS5_23SM90_TMA_LOAD_MULTICASTENS5_14ComposedLayoutINS5_7SwizzleILi3ELi4ELi3EEENS5_18smem_ptr_flag_bitsILi16EEENSX_INS6_IJNSC_ILi8EEESK_EEENS6_IJSK_SD_EEEEEEEvNS5_8identityENS5_13SM90_TMA_LOADES1F_vS1G_EENS_8epilogue10collective18CollectiveEpilogueINS1J_30Sm90PtrArrayTmaWarpSpecializedILi4ELi2ELi16ELb1ELb0ELi2EEEJSL_NS6_IJSJ_NSC_ILi32EEEEEESM_NS6_IJSD_llEEESM_S1Q_NS1J_6fusion15FusionCallbacksIS1N_NS1R_17LinearCombinationISM_fSM_fLNS_15FloatRoundStyleE2EEESL_S1P_JEEES1H_NS16_IS18_S1A_NSX_INS6_IJSK_S1B_EEENS6_IJSD_SK_EEEEEEENS5_17SM75_U16x8_LDSM_TENS5_14SM90_TMA_STOREES20_NS5_17SM90_U16x8_STSM_TENS5_9Copy_AtomIJNS5_17SM90_U32x4_STSM_NESM_EEEvEEEvvEEEEvNT_6ParamsE,"",@"SHT_CUDA_INFO"
	.sectionflags	@""
	.align	4


	//----- nvinfo : EIATTR_CUDA_API_VERSION
	.align		4
        /*0000*/ 	.byte	0x04, 0x37
        /*0002*/ 	.short	(.L_143 - .L_142)
.L_142:
        /*0004*/ 	.word	0x00000082


	//----- nvinfo : EIATTR_KPARAM_INFO
	.align		4
.L_143:
        /*0008*/ 	.byte	0x04, 0x17
        /*000a*/ 	.short	(.L_145 - .L_144)
.L_144:
        /*000c*/ 	.word	0x00000000
        /*0010*/ 	.short	0x0000
        /*0012*/ 	.short	0x0070
        /*0014*/ 	.byte	0x00, 0xf0, 0x01, 0x1c


	//----- nvinfo : EIATTR_SPARSE_MMA_MASK
	.align		4
.L_145:
        /*0018*/ 	.byte	0x03, 0x50
        /*001a*/ 	.short	0x0000


	//----- nvinfo : EIATTR_MAXREG_COUNT
	.align		4
        /*001c*/ 	.byte	0x03, 0x1b
        /*001e*/ 	.short	0x00a8


	//----- nvinfo : EIATTR_NUM_BARRIERS
	.align		4
        /*0020*/ 	.byte	0x02, 0x4c
        /*0022*/ 	.byte	0x02
	.zero		1


	//----- nvinfo : EIATTR_EXTERNS
	.align		4
        /*0024*/ 	.byte	0x04, 0x0f
        /*0026*/ 	.short	(.L_147 - .L_146)


	//   ....[0]....
	.align		4
.L_146:
        /*0028*/ 	.word	index@(__assertfail)


	//----- nvinfo : EIATTR_ANNOTATIONS
	.align		4
.L_147:
        /*002c*/ 	.byte	0x04, 0x55
        /*002e*/ 	.short	(.L_149 - .L_148)


	//   ....[0]....
.L_148:
        /*0030*/ 	.word	0x00000001
        /*0034*/ 	.byte	0x80, 0x6e, 0x00, 0x00, 0x01, 0x00, 0x00, 0x00, 0xc0, 0x6e, 0x00, 0x00, 0x01, 0x00, 0x00, 0x00
        /*0044*/ 	.byte	0x60, 0x6f, 0x00, 0x00, 0x01, 0x00, 0x00, 0x00, 0x80, 0x6f, 0x00, 0x00, 0x01, 0x00, 0x00, 0x00
        /*0054*/ 	.byte	0xe0, 0x8d, 0x00, 0x00, 0x01, 0x00, 0x00, 0x00, 0x10, 0x8e, 0x00, 0x00, 0x01, 0x00, 0x00, 0x00
        /*0064*/ 	.byte	0x30, 0x8e, 0x00, 0x00, 0x01, 0x00, 0x00, 0x00, 0x60, 0x8f, 0x00, 0x00, 0x01, 0x00, 0x00, 0x00
        /*0074*/ 	.byte	0x80, 0x8f, 0x00, 0x00, 0x01, 0x00, 0x00, 0x00, 0xd0, 0x8f, 0x00, 0x00


	//----- nvinfo : EIATTR_MERCURY_ISA_VERSION
	.align		4
.L_149:
        /*0080*/ 	.byte	0x03, 0x5f
        /*0082*/ 	.short	0x0101


	//----- nvinfo : EIATTR_INT_WARP_WIDE_INSTR_OFFSETS
	.align		4
        /*0084*/ 	.byte	0x04, 0x31
        /*0086*/ 	.short	(.L_151 - .L_150)


	//   ....[0]....
.L_150:
        /*0088*/ 	.word	0x000005f0


	//   ....[1]....
        /*008c*/ 	.word	0x00000730


	//   ....[2]....
        /*0090*/ 	.word	0x00000800


	//   ....[3]....
        /*0094*/ 	.word	0x00002a80


	//----- nvinfo : EIATTR_COOP_GROUP_MASK_REGIDS
	.align		4
.L_151:
        /*0098*/ 	.byte	0x04, 0x29
        /*009a*/ 	.short	(.L_153 - .L_152)


	//   ....[0]....
.L_152:
        /*009c*/ 	.word	0xffffffff


	//   ....[1]....
        /*00a0*/ 	.word	0xffffffff


	//   ....[2]....
        /*00a4*/ 	.word	0xffffffff


	//   ....[3]....
        /*00a8*/ 	.word	0xffffffff


	//   ....[4]....
        /*00ac*/ 	.word	0xffffffff


	//   ....[5]....
        /*00b0*/ 	.word	0xffffffff


	//   ....[6]....
        /*00b4*/ 	.word	0xffffffff


	//   ....[7]....
        /*00b8*/ 	.word	0xffffffff


	//   ....[8]....
        /*00bc*/ 	.word	0xffffffff


	//   ....[9]....
        /*00c0*/ 	.word	0xffffffff


	//   ....[10]....
        /*00c4*/ 	.word	0xffffffff


	//   ....[11]....
        /*00c8*/ 	.word	0xffffffff


	//   ....[12]....
        /*00cc*/ 	.word	0xffffffff


	//   ....[13]....
        /*00d0*/ 	.word	0xffffffff


	//   ....[14]....
        /*00d4*/ 	.word	0xffffffff


	//   ....[15]....
        /*00d8*/ 	.word	0xffffffff


	//   ....[16]....
        /*00dc*/ 	.word	0x0500000f


	//----- nvinfo : EIATTR_COOP_GROUP_INSTR_OFFSETS
	.align		4
.L_153:
        /*00e0*/ 	.byte	0x04, 0x28
        /*00e2*/ 	.short	(.L_155 - .L_154)


	//   ....[0]....
.L_154:
        /*00e4*/ 	.word	0x00000040


	//   ....[1]....
        /*00e8*/ 	.word	0x00000070


	//   ....[2]....
        /*00ec*/ 	.word	0x00000200


	//   ....[3]....
        /*00f0*/ 	.word	0x000003b0


	//   ....[4]....
        /*00f4*/ 	.word	0x00000ad0


	//   ....[5]....
        /*00f8*/ 	.word	0x000011d0


	//   ....[6]....
        /*00fc*/ 	.word	0x00001490


	//   ....[7]....
        /*0100*/ 	.word	0x00001610


	//   ....[8]....
        /*0104*/ 	.word	0x00001a30


	//   ....[9]....
        /*0108*/ 	.word	0x00006b40


	//   ....[10]....
        /*010c*/ 	.word	0x000070a0


	//   ....[11]....
        /*0110*/ 	.word	0x000071a0


	//   ....[12]....
        /*0114*/ 	.word	0x00008aa0


	//   ....[13]....
        /*0118*/ 	.word	0x00009180


	//   ....[14]....
        /*011c*/ 	.word	0x00009260


	//   ....[15]....
        /*0120*/ 	.word	0x0000a120


	//   ....[16]....
        /*0124*/ 	.word	0x0000afb0


	//----- nvinfo : EIATTR_REG_RECONFIG
	.align		4
.L_155:
        /*0128*/ 	.byte	0x01, 0x54
	.zero		2


	//----- nvinfo : EIATTR_SYSCALL_OFFSETS
	.align		4
        /*012c*/ 	.byte	0x04, 0x46
        /*012e*/ 	.short	(.L_157 - .L_156)


	//   ....[0]....
.L_156:
        /*0130*/ 	.word	0x00002d10


	//   ....[1]....
        /*0134*/ 	.word	0x00002e00


	//----- nvinfo : EIATTR_MBARRIER_INSTR_OFFSETS
	.align		4
.L_157:
        /*0138*/ 	.byte	0x04, 0x39
        /*013a*/ 	.short	(.L_159 - .L_158)


	//   ....[0]....
.L_158:
        /*013c*/ 	.word	0x00000170
        /*0140*/ 	.word	0x000000ff
        /*0144*/ 	.word	0x00038410
        /*0148*/ 	.short	0x0100
        /*014a*/ 	.byte	0x08
	.zero		1


	//   ....[1]....
        /*014c*/ 	.word	0x00000180
        /*0150*/ 	.word	0x000000ff
        /*0154*/ 	.word	0x00038430
        /*0158*/ 	.short	0x0100
        /*015a*/ 	.byte	0x08
	.zero		1


	//   ....[2]....
        /*015c*/ 	.word	0x00000190
        /*0160*/ 	.word	0x000000ff
        /*0164*/ 	.word	0x00038418
        /*0168*/ 	.short	0x0100
        /*016a*/ 	.byte	0x08
	.zero		1


	//   ....[3]....
        /*016c*/ 	.word	0x000001a0
        /*0170*/ 	.word	0x000000ff
        /*0174*/ 	.word	0x00038438
        /*0178*/ 	.short	0x0100
        /*017a*/ 	.byte	0x08
	.zero		1


	//   ....[4]....
        /*017c*/ 	.word	0x000001b0
        /*0180*/ 	.word	0x000000ff
        /*0184*/ 	.word	0x00038420
        /*0188*/ 	.short	0x0100
        /*018a*/ 	.byte	0x08
	.zero		1


	//   ....[5]....
        /*018c*/ 	.word	0x000001c0
        /*0190*/ 	.word	0x000000ff
        /*0194*/ 	.word	0x00038440
        /*0198*/ 	.short	0x0100
        /*019a*/ 	.byte	0x08
	.zero		1


	//   ....[6]....
        /*019c*/ 	.word	0x000001d0
        /*01a0*/ 	.word	0x000000ff
        /*01a4*/ 	.word	0x00038428
        /*01a8*/ 	.short	0x0100
        /*01aa*/ 	.byte	0x08
	.zero		1


	//   ....[7]....
        /*01ac*/ 	.word	0x000001e0
        /*01b0*/ 	.word	0x000000ff
        /*01b4*/ 	.word	0x00038448
        /*01b8*/ 	.short	0x0100
        /*01ba*/ 	.byte	0x08
	.zero		1


	//   ....[8]....
        /*01bc*/ 	.word	0x00000310
        /*01c0*/ 	.word	0x000000ff
        /*01c4*/ 	.word	0x00038450
        /*01c8*/ 	.short	0x0100
        /*01ca*/ 	.byte	0x08
	.zero		1


	//   ....[9]....
        /*01cc*/ 	.word	0x00000320
        /*01d0*/ 	.word	0x000000ff
        /*01d4*/ 	.word	0x00038470
        /*01d8*/ 	.short	0x0100
        /*01da*/ 	.byte	0x08
	.zero		1


	//   ....[10]....
        /*01dc*/ 	.word	0x00000330
        /*01e0*/ 	.word	0x000000ff
        /*01e4*/ 	.word	0x00038458
        /*01e8*/ 	.short	0x0100
        /*01ea*/ 	.byte	0x08
	.zero		1


	//   ....[11]....
        /*01ec*/ 	.word	0x00000340
        /*01f0*/ 	.word	0x000000ff
        /*01f4*/ 	.word	0x00038478
        /*01f8*/ 	.short	0x0100
        /*01fa*/ 	.byte	0x08
	.zero		1


	//   ....[12]....
        /*01fc*/ 	.word	0x00000350
        /*0200*/ 	.word	0x000000ff
        /*0204*/ 	.word	0x00038460
        /*0208*/ 	.short	0x0100
        /*020a*/ 	.byte	0x08
	.zero		1


	//   ....[13]....
        /*020c*/ 	.word	0x00000360
        /*0210*/ 	.word	0x000000ff
        /*0214*/ 	.word	0x00038480
        /*0218*/ 	.short	0x0100
        /*021a*/ 	.byte	0x08
	.zero		1


	//   ....[14]....
        /*021c*/ 	.word	0x00000370
        /*0220*/ 	.word	0x000000ff
        /*0224*/ 	.word	0x00038468
        /*0228*/ 	.short	0x0100
        /*022a*/ 	.byte	0x08
	.zero		1


	//   ....[15]....
        /*022c*/ 	.word	0x00000380
        /*0230*/ 	.word	0x000000ff
        /*0234*/ 	.word	0x00038488
        /*0238*/ 	.short	0x0100
        /*023a*/ 	.byte	0x08
	.zero		1


	//   ....[16]....
        /*023c*/ 	.word	0x00000970
        /*0240*/ 	.word	0x000000ff
        /*0244*/ 	.word	0x00038490
        /*0248*/ 	.short	0x0100
        /*024a*/ 	.byte	0x05
	.zero		1


	//   ....[17]....
        /*024c*/ 	.word	0x00000a30
        /*0250*/ 	.word	0x000000ff
        /*0254*/ 	.word	0x00038498
        /*0258*/ 	.short	0x0100
        /*025a*/ 	.byte	0x05
	.zero		1


	//   ....[18]....
        /*025c*/ 	.word	0x00001f80
        /*0260*/ 	.word	0x000000ff
        /*0264*/ 	.word	0x00038410
        /*0268*/ 	.short	0x010a
        /*026a*/ 	.byte	0x05
	.zero		1


	//   ....[19]....
        /*026c*/ 	.word	0x00001fc0
        /*0270*/ 	.word	0x000000ff
        /*0274*/ 	.word	0x00038410
        /*0278*/ 	.short	0x010a
        /*027a*/ 	.byte	0x05
	.zero		1


	//   ....[20]....
        /*027c*/ 	.word	0x000024a0
        /*0280*/ 	.word	0x000000ff
        /*0284*/ 	.word	0x00038410
        /*0288*/ 	.short	0x010a
        /*028a*/ 	.byte	0x07
	.zero		1


	//   ....[21]....
        /*028c*/ 	.word	0x000024e0
        /*0290*/ 	.word	0x000000ff
        /*0294*/ 	.word	0x00038410
        /*0298*/ 	.short	0x010a
        /*029a*/ 	.byte	0x07
	.zero		1


	//   ....[22]....
        /*029c*/ 	.word	0x000028f0
        /*02a0*/ 	.word	0x00000009
        /*02a4*/ 	.word	0x00000000
        /*02a8*/ 	.short	0x0101
        /*02aa*/ 	.byte	0x3f
	.zero		1


	//   ....[23]....
        /*02ac*/ 	.word	0x00002b10
        /*02b0*/ 	.word	0x00000005
        /*02b4*/ 	.word	0x00000000
        /*02b8*/ 	.short	0x0101
        /*02ba*/ 	.byte	0x3f
	.zero		1


	//   ....[24]....
        /*02bc*/ 	.word	0x00003190
        /*02c0*/ 	.word	0x000000ff
        /*02c4*/ 	.word	0x00038450
        /*02c8*/ 	.short	0x010a
        /*02ca*/ 	.byte	0x2d
	.zero		1


	//   ....[25]....
        /*02cc*/ 	.word	0x00003830
        /*02d0*/ 	.word	0x000000ff
        /*02d4*/ 	.word	0x00000000
        /*02d8*/ 	.short	0x0101
        /*02da*/ 	.byte	0x04
	.zero		1


	//   ....[26]....
        /*02dc*/ 	.word	0x00003860
        /*02e0*/ 	.word	0x000000ff
        /*02e4*/ 	.word	0x00038458
        /*02e8*/ 	.short	0x010a
        /*02ea*/ 	.byte	0x2d
	.zero		1


	//   ....[27]....
        /*02ec*/ 	.word	0x00003e20
        /*02f0*/ 	.word	0x000000ff
        /*02f4*/ 	.word	0x00000000
        /*02f8*/ 	.short	0x0101
        /*02fa*/ 	.byte	0x04
	.zero		1


	//   ....[28]....
        /*02fc*/ 	.word	0x00003e50
        /*0300*/ 	.word	0x000000ff
        /*0304*/ 	.word	0x00038460
        /*0308*/ 	.short	0x010a
        /*030a*/ 	.byte	0x2d
	.zero		1


	//   ....[29]....
        /*030c*/ 	.word	0x00004440
        /*0310*/ 	.word	0x000000ff
        /*0314*/ 	.word	0x00000000
        /*0318*/ 	.short	0x0101
        /*031a*/ 	.byte	0x04
	.zero		1


	//   ....[30]....
        /*031c*/ 	.word	0x00004470
        /*0320*/ 	.word	0x000000ff
        /*0324*/ 	.word	0x00038468
        /*0328*/ 	.short	0x010a
        /*032a*/ 	.byte	0x2d
	.zero		1


	//   ....[31]....
        /*032c*/ 	.word	0x00004a60
        /*0330*/ 	.word	0x000000ff
        /*0334*/ 	.word	0x00000000
        /*0338*/ 	.short	0x0101
        /*033a*/ 	.byte	0x04
	.zero		1


	//   ....[32]....
        /*033c*/ 	.word	0x00004ab0
        /*0340*/ 	.word	0x000000ff
        /*0344*/ 	.word	0x00038450
        /*0348*/ 	.short	0x010a
        /*034a*/ 	.byte	0x2d
	.zero		1


	//   ....[33]....
        /*034c*/ 	.word	0x000050a0
        /*0350*/ 	.word	0x000000ff
        /*0354*/ 	.word	0x00000000
        /*0358*/ 	.short	0x0101
        /*035a*/ 	.byte	0x04
	.zero		1


	//   ....[34]....
        /*035c*/ 	.word	0x000050d0
        /*0360*/ 	.word	0x000000ff
        /*0364*/ 	.word	0x00038458
        /*0368*/ 	.short	0x010a
        /*036a*/ 	.byte	0x2d
	.zero		1


	//   ....[35]....
        /*036c*/ 	.word	0x000056c0
        /*0370*/ 	.word	0x000000ff
        /*0374*/ 	.word	0x00000000
        /*0378*/ 	.short	0x0101
        /*037a*/ 	.byte	0x04
	.zero		1


	//   ....[36]....
        /*037c*/ 	.word	0x000056f0
        /*0380*/ 	.word	0x000000ff
        /*0384*/ 	.word	0x00038460
        /*0388*/ 	.short	0x010a
        /*038a*/ 	.byte	0x2d
	.zero		1


	//   ....[37]....
        /*038c*/ 	.word	0x00005ce0
        /*0390*/ 	.word	0x000000ff
        /*0394*/ 	.word	0x00000000
        /*0398*/ 	.short	0x0101
        /*039a*/ 	.byte	0x04
	.zero		1


	//   ....[38]....
        /*039c*/ 	.word	0x00005d10
        /*03a0*/ 	.word	0x000000ff
        /*03a4*/ 	.word	0x00038468
        /*03a8*/ 	.short	0x010a
        /*03aa*/ 	.byte	0x2d
	.zero		1


	//   ....[39]....
        /*03ac*/ 	.word	0x000063f0
        /*03b0*/ 	.word	0x000000ff
        /*03b4*/ 	.word	0x00000000
        /*03b8*/ 	.short	0x0101
        /*03ba*/ 	.byte	0x05
	.zero		1


	//   ....[40]....
        /*03bc*/ 	.word	0x00006d20
        /*03c0*/ 	.word	0x000000ff
        /*03c4*/ 	.word	0x00000000
        /*03c8*/ 	.short	0x0101
        /*03ca*/ 	.byte	0x29
	.zero		1


	//   ....[41]....
        /*03cc*/ 	.word	0x000072b0
        /*03d0*/ 	.word	0x000000ff
        /*03d4*/ 	.word	0x00038498
        /*03d8*/ 	.short	0x010a
        /*03da*/ 	.byte	0x04
	.zero		1


	//   ....[42]....
        /*03dc*/ 	.word	0x00007ca0
        /*03e0*/ 	.word	0x000000ff
        /*03e4*/ 	.word	0x00038470
        /*03e8*/ 	.short	0x010a
        /*03ea*/ 	.byte	0x04
	.zero		1


	//   ....[43]....
        /*03ec*/ 	.word	0x00007dd0
        /*03f0*/ 	.word	0x000000ff
        /*03f4*/ 	.word	0x00038450
        /*03f8*/ 	.short	0x010b
        /*03fa*/ 	.byte	0x04
	.zero		1


	//   ....[44]....
        /*03fc*/ 	.word	0x00007e30
        /*0400*/ 	.word	0x000000ff
        /*0404*/ 	.word	0x00000000
        /*0408*/ 	.short	0x0101
        /*040a*/ 	.byte	0x05
	.zero		1


	//   ....[45]....
        /*040c*/ 	.word	0x00007e60
        /*0410*/ 	.word	0x000000ff
        /*0414*/ 	.word	0x00038478
        /*0418*/ 	.short	0x010a
        /*041a*/ 	.byte	0x04
	.zero		1


	//   ....[46]....
        /*041c*/ 	.word	0x00007f80
        /*0420*/ 	.word	0x000000ff
        /*0424*/ 	.word	0x00038458
        /*0428*/ 	.short	0x010b
        /*042a*/ 	.byte	0x04
	.zero		1


	//   ....[47]....
        /*042c*/ 	.word	0x00007ff0
        /*0430*/ 	.word	0x000000ff
        /*0434*/ 	.word	0x00000000
        /*0438*/ 	.short	0x0101
        /*043a*/ 	.byte	0x0d
	.zero		1


	//   ....[48]....
        /*043c*/ 	.word	0x00008020
        /*0440*/ 	.word	0x000000ff
        /*0444*/ 	.word	0x00038480
        /*0448*/ 	.short	0x010a
        /*044a*/ 	.byte	0x04
	.zero		1


	//   ....[49]....
        /*044c*/ 	.word	0x00008130
        /*0450*/ 	.word	0x000000ff
        /*0454*/ 	.word	0x00038460
        /*0458*/ 	.short	0x010b
        /*045a*/ 	.byte	0x04
	.zero		1


	//   ....[50]....
        /*045c*/ 	.word	0x00008190
        /*0460*/ 	.word	0x000000ff
        /*0464*/ 	.word	0x00000000
        /*0468*/ 	.short	0x0101
        /*046a*/ 	.byte	0x15
	.zero		1


	//   ....[51]....
        /*046c*/ 	.word	0x000081c0
        /*0470*/ 	.word	0x000000ff
        /*0474*/ 	.word	0x00038488
        /*0478*/ 	.short	0x010a
        /*047a*/ 	.byte	0x04
	.zero		1


	//   ....[52]....
        /*047c*/ 	.word	0x000082d0
        /*0480*/ 	.word	0x000000ff
        /*0484*/ 	.word	0x00038468
        /*0488*/ 	.short	0x010b
        /*048a*/ 	.byte	0x04
	.zero		1


	//   ....[53]....
        /*048c*/ 	.word	0x00008340
        /*0490*/ 	.word	0x000000ff
        /*0494*/ 	.word	0x00000000
        /*0498*/ 	.short	0x0101
        /*049a*/ 	.byte	0x1d
	.zero		1


	//   ....[54]....
        /*049c*/ 	.word	0x00008380
        /*04a0*/ 	.word	0x000000ff
        /*04a4*/ 	.word	0x00038470
        /*04a8*/ 	.short	0x010a
        /*04aa*/ 	.byte	0x04
	.zero		1


	//   ....[55]....
        /*04ac*/ 	.word	0x000084b0
        /*04b0*/ 	.word	0x000000ff
        /*04b4*/ 	.word	0x00038450
        /*04b8*/ 	.short	0x010b
        /*04ba*/ 	.byte	0x04
	.zero		1


	//   ....[56]....
        /*04bc*/ 	.word	0x000084f0
        /*04c0*/ 	.word	0x000000ff
        /*04c4*/ 	.word	0x00000000
        /*04c8*/ 	.short	0x0101
        /*04ca*/ 	.byte	0x05
	.zero		1


	//   ....[57]....
        /*04cc*/ 	.word	0x00008520
        /*04d0*/ 	.word	0x000000ff
        /*04d4*/ 	.word	0x00038478
        /*04d8*/ 	.short	0x010a
        /*04da*/ 	.byte	0x04
	.zero		1


	//   ....[58]....
        /*04dc*/ 	.word	0x00008630
        /*04e0*/ 	.word	0x000000ff
        /*04e4*/ 	.word	0x00038458
        /*04e8*/ 	.short	0x010b
        /*04ea*/ 	.byte	0x04
	.zero		1


	//   ....[59]....
        /*04ec*/ 	.word	0x00008670
        /*04f0*/ 	.word	0x000000ff
        /*04f4*/ 	.word	0x00000000
        /*04f8*/ 	.short	0x0101
        /*04fa*/ 	.byte	0x0d
	.zero		1


	//   ....[60]....
        /*04fc*/ 	.word	0x000086b0
        /*0500*/ 	.word	0x000000ff
        /*0504*/ 	.word	0x00038480
        /*0508*/ 	.short	0x010a
        /*050a*/ 	.byte	0x04
	.zero		1


	//   ....[61]....
        /*050c*/ 	.word	0x000087d0
        /*0510*/ 	.word	0x000000ff
        /*0514*/ 	.word	0x00038460
        /*0518*/ 	.short	0x010b
        /*051a*/ 	.byte	0x04
	.zero		1


	//   ....[62]....
        /*051c*/ 	.word	0x00008810
        /*0520*/ 	.word	0x000000ff
        /*0524*/ 	.word	0x00000000
        /*0528*/ 	.short	0x0101
        /*052a*/ 	.byte	0x15
	.zero		1


	//   ....[63]....
        /*052c*/ 	.word	0x00008840
        /*0530*/ 	.word	0x000000ff
        /*0534*/ 	.word	0x00038488
        /*0538*/ 	.short	0x010a
        /*053a*/ 	.byte	0x04
	.zero		1


	//   ....[64]....
        /*053c*/ 	.word	0x00008950
        /*0540*/ 	.word	0x000000ff
        /*0544*/ 	.word	0x00038468
        /*0548*/ 	.short	0x010b
        /*054a*/ 	.byte	0x04
	.zero		1


	//   ....[65]....
        /*054c*/ 	.word	0x000089a0
        /*0550*/ 	.word	0x000000ff
        /*0554*/ 	.word	0x00000000
        /*0558*/ 	.short	0x0101
        /*055a*/ 	.byte	0x1d
	.zero		1


	//   ....[66]....
        /*055c*/ 	.word	0x00008c00
        /*0560*/ 	.word	0x000000ff
        /*0564*/ 	.word	0x00038470
        /*0568*/ 	.short	0x010a
        /*056a*/ 	.byte	0x04
	.zero		1


	//   ....[67]....
        /*056c*/ 	.word	0x00008c40
        /*0570*/ 	.word	0x000000ff
        /*0574*/ 	.word	0x00038478
        /*0578*/ 	.short	0x010a
        /*057a*/ 	.byte	0x04
	.zero		1


	//   ....[68]....
        /*057c*/ 	.word	0x00008c80
        /*0580*/ 	.word	0x000000ff
        /*0584*/ 	.word	0x00038480
        /*0588*/ 	.short	0x010a
        /*058a*/ 	.byte	0x04
	.zero		1


	//   ....[69]....
        /*058c*/ 	.word	0x00008cf0
        /*0590*/ 	.word	0x00000003
        /*0594*/ 	.word	0x00038488
        /*0598*/ 	.short	0x010a
        /*059a*/ 	.byte	0x3f
	.zero		1


	//   ....[70]....
        /*059c*/ 	.word	0x00009670
        /*05a0*/ 	.word	0x0000000f
        /*05a4*/ 	.word	0x00038430
        /*05a8*/ 	.short	0x010a
        /*05aa*/ 	.byte	0x3f
	.zero		1


	//   ....[71]....
        /*05ac*/ 	.word	0x00009970
        /*05b0*/ 	.word	0x000000ff
        /*05b4*/ 	.word	0x00038498
        /*05b8*/ 	.short	0x0101
        /*05ba*/ 	.byte	0x0d
	.zero		1


	//   ....[72]....
        /*05bc*/ 	.word	0x0000a360
        /*05c0*/ 	.word	0x00000007
        /*05c4*/ 	.word	0x00000000
        /*05c8*/ 	.short	0x010a
        /*05ca*/ 	.byte	0x3f
	.zero		1


	//   ....[73]....
        /*05cc*/ 	.word	0x0000a3e0
        /*05d0*/ 	.word	0x00000009
        /*05d4*/ 	.word	0x00000000
        /*05d8*/ 	.short	0x010a
        /*05da*/ 	.byte	0x3f
	.zero		1


	//   ....[74]....
        /*05dc*/ 	.word	0x0000a470
        /*05e0*/ 	.word	0x00000006
        /*05e4*/ 	.word	0x00000000
        /*05e8*/ 	.short	0x010a
        /*05ea*/ 	.byte	0x3f
	.zero		1


	//   ....[75]....
        /*05ec*/ 	.word	0x0000a500
        /*05f0*/ 	.word	0x00000003
        /*05f4*/ 	.word	0x00000000
        /*05f8*/ 	.short	0x010a
        /*05fa*/ 	.byte	0x3f
	.zero		1


	//   ....[76]....
        /*05fc*/ 	.word	0x0000a570
        /*0600*/ 	.word	0x00000006
        /*0604*/ 	.word	0x00038410
        /*0608*/ 	.short	0x010a
        /*060a*/ 	.byte	0x3f
	.zero		1


	//   ....[77]....
        /*060c*/ 	.word	0x0000a5d0
        /*0610*/ 	.word	0x00000009
        /*0614*/ 	.word	0x00038410
        /*0618*/ 	.short	0x010a
        /*061a*/ 	.byte	0x3f
	.zero		1


	//   ....[78]....
        /*061c*/ 	.word	0x0000a6a0
        /*0620*/ 	.word	0x00000005
        /*0624*/ 	.word	0x00038450
        /*0628*/ 	.short	0x010a
        /*062a*/ 	.byte	0x3f
	.zero		1


	//   ....[79]....
        /*062c*/ 	.word	0x0000a700
        /*0630*/ 	.word	0x0000000d
        /*0634*/ 	.word	0x00038458
        /*0638*/ 	.short	0x010a
        /*063a*/ 	.byte	0x3f
	.zero		1


	//   ....[80]....
        /*063c*/ 	.word	0x0000a760
        /*0640*/ 	.word	0x0000000d
        /*0644*/ 	.word	0x00038460
        /*0648*/ 	.short	0x010a
        /*064a*/ 	.byte	0x3f
	.zero		1


	//   ....[81]....
        /*064c*/ 	.word	0x0000a7c0
        /*0650*/ 	.word	0x0000000d
        /*0654*/ 	.word	0x00038468
        /*0658*/ 	.short	0x010a
        /*065a*/ 	.byte	0x3f
	.zero		1


	//   ....[82]....
        /*065c*/ 	.word	0x0000a820
        /*0660*/ 	.word	0x0000000d
        /*0664*/ 	.word	0x00038450
        /*0668*/ 	.short	0x010a
        /*066a*/ 	.byte	0x3f
	.zero		1


	//   ....[83]....
        /*066c*/ 	.word	0x0000a880
        /*0670*/ 	.word	0x0000000d
        /*0674*/ 	.word	0x00038458
        /*0678*/ 	.short	0x010a
        /*067a*/ 	.byte	0x3f
	.zero		1


	//   ....[84]....
        /*067c*/ 	.word	0x0000a8e0
        /*0680*/ 	.word	0x0000000d
        /*0684*/ 	.word	0x00038460
        /*0688*/ 	.short	0x010a
        /*068a*/ 	.byte	0x3f
	.zero		1


	//   ....[85]....
        /*068c*/ 	.word	0x0000a940
        /*0690*/ 	.word	0x0000000d
        /*0694*/ 	.word	0x00038468
        /*0698*/ 	.short	0x010a
        /*069a*/ 	.byte	0x3f
	.zero		1


	//   ....[86]....
        /*069c*/ 	.word	0x0000a9a0
        /*06a0*/ 	.word	0x00000005
        /*06a4*/ 	.word	0x00038498
        /*06a8*/ 	.short	0x010a
        /*06aa*/ 	.byte	0x3f
	.zero		1


	//   ....[87]....
        /*06ac*/ 	.word	0x0000aa00
        /*06b0*/ 	.word	0x00000003
        /*06b4*/ 	.word	0x00038470
        /*06b8*/ 	.short	0x010a
        /*06ba*/ 	.byte	0x3f
	.zero		1


	//   ....[88]....
        /*06bc*/ 	.word	0x0000aa60
        /*06c0*/ 	.word	0x00000003
        /*06c4*/ 	.word	0x00038478
        /*06c8*/ 	.short	0x010a
        /*06ca*/ 	.byte	0x3f
	.zero		1


	//   ....[89]....
        /*06cc*/ 	.word	0x0000aac0
        /*06d0*/ 	.word	0x00000003
        /*06d4*/ 	.word	0x00038480
        /*06d8*/ 	.short	0x010a
        /*06da*/ 	.byte	0x3f
	.zero		1


	//   ....[90]....
        /*06dc*/ 	.word	0x0000ab20
        /*06e0*/ 	.word	0x00000003
        /*06e4*/ 	.word	0x00038488
        /*06e8*/ 	.short	0x010a
        /*06ea*/ 	.byte	0x3f
	.zero		1


	//   ....[91]....
        /*06ec*/ 	.word	0x0000ab80
        /*06f0*/ 	.word	0x00000003
        /*06f4*/ 	.word	0x00038470
        /*06f8*/ 	.short	0x010a
        /*06fa*/ 	.byte	0x3f
	.zero		1


	//   ....[92]....
        /*06fc*/ 	.word	0x0000abe0
        /*0700*/ 	.word	0x00000003
        /*0704*/ 	.word	0x00038478
        /*0708*/ 	.short	0x010a
        /*070a*/ 	.byte	0x3f
	.zero		1


	//   ....[93]....
        /*070c*/ 	.word	0x0000ac40
        /*0710*/ 	.word	0x00000003
        /*0714*/ 	.word	0x00038480
        /*0718*/ 	.short	0x010a
        /*071a*/ 	.byte	0x3f
	.zero		1


	//   ....[94]....
        /*071c*/ 	.word	0x0000aca0
        /*0720*/ 	.word	0x00000003
        /*0724*/ 	.word	0x00038488
        /*0728*/ 	.short	0x010a
        /*072a*/ 	.byte	0x3f
	.zero		1


	//   ....[95]....
        /*072c*/ 	.word	0x0000ad00
        /*0730*/ 	.word	0x00000003
        /*0734*/ 	.word	0x00038470
        /*0738*/ 	.short	0x010a
        /*073a*/ 	.byte	0x3f
	.zero		1


	//   ....[96]....
        /*073c*/ 	.word	0x0000ad60
        /*0740*/ 	.word	0x00000003
        /*0744*/ 	.word	0x00038478
        /*0748*/ 	.short	0x010a
        /*074a*/ 	.byte	0x3f
	.zero		1


	//   ....[97]....
        /*074c*/ 	.word	0x0000adc0
        /*0750*/ 	.word	0x00000003
        /*0754*/ 	.word	0x00038480
        /*0758*/ 	.short	0x010a
        /*075a*/ 	.byte	0x3f
	.zero		1


	//   ....[98]....
        /*075c*/ 	.word	0x0000aea0
        /*0760*/ 	.word	0x0000000f
        /*0764*/ 	.word	0x00038430
        /*0768*/ 	.short	0x010a
        /*076a*/ 	.byte	0x3f
	.zero		1


	//   ....[99]....
        /*076c*/ 	.word	0x0000b0e0
        /*0770*/ 	.word	0x00000007
        /*0774*/ 	.word	0x00000000
        /*0778*/ 	.short	0x010a
        /*077a*/ 	.byte	0x3f
	.zero		1


	//   ....[100]....
        /*077c*/ 	.word	0x0000b130
        /*0780*/ 	.word	0x00000009
        /*0784*/ 	.word	0x00000000
        /*0788*/ 	.short	0x010a
        /*078a*/ 	.byte	0x3f
	.zero		1


	//   ....[101]....
        /*078c*/ 	.word	0x0000b180
        /*0790*/ 	.word	0x00000006
        /*0794*/ 	.word	0x00000000
        /*0798*/ 	.short	0x010a
        /*079a*/ 	.byte	0x3f
	.zero		1


	//----- nvinfo : EIATTR_NUM_MBARRIERS
	.align		4
.L_159:
        /*079c*/ 	.byte	0x03, 0x38
        /*079e*/ 	.short	0x0012


	//----- nvinfo : EIATTR_EXIT_INSTR_OFFSETS
	.align		4
        /*07a0*/ 	.byte	0x04, 0x1c
        /*07a2*/ 	.short	(.L_161 - .L_160)


	//   ....[0]....
.L_160:
        /*07a4*/ 	.word	0x00001110


	//   ....[1]....
        /*07a8*/ 	.word	0x00001180


	//   ....[2]....
        /*07ac*/ 	.word	0x00006d30


	//   ....[3]....
        /*07b0*/ 	.word	0x00006d90


	//   ....[4]....
        /*07b4*/ 	.word	0x00006e00


	//   ....[5]....
        /*07b8*/ 	.word	0x00008d40


	//   ....[6]....
        /*07bc*/ 	.word	0x0000a550


	//----- nvinfo : EIATTR_MAX_THREADS
	.align		4
.L_161:
        /*07c0*/ 	.byte	0x04, 0x05
        /*07c2*/ 	.short	(.L_163 - .L_162)
.L_162:
        /*07c4*/ 	.word	0x00000180
        /*07c8*/ 	.word	0x00000001
        /*07cc*/ 	.word	0x00000001


	//----- nvinfo : EIATTR_CRS_STACK_SIZE
	.align		4
.L_163:
        /*07d0*/ 	.byte	0x04, 0x1e
        /*07d2*/ 	.short	(.L_165 - .L_164)
.L_164:
        /*07d4*/ 	.word	0x00000000


	//----- nvinfo : EIATTR_CBANK_PARAM_SIZE
	.align		4
.L_165:
        /*07d8*/ 	.byte	0x03, 0x19
        /*07da*/ 	.short	0x0770


	//----- nvinfo : EIATTR_PARAM_CBANK
	.align		4
        /*07dc*/ 	.byte	0x04, 0x0a
        /*07de*/ 	.short	(.L_167 - .L_166)
	.align		4
.L_166:
        /*07e0*/ 	.word	index@(.nv.constant0._ZN7cutlass13device_kernelINS_4gemm6kernel13GemmUniversalINS1_17ArrayProblemShapeIN4cute5tupleIJiiiiEEEEENS1_10collective13CollectiveMmaINS1_39MainloopSm90ArrayTmaGmmaWarpSpecializedILi4ENS6_IJNS5_1CILi1EEENSC_ILi2EEESD_EEENS1_43KernelPtrArrayTmaWarpSpecializedCooperativeEEENS6_IJNSC_ILi256EEENSC_ILi128EEENSC_ILi64EEEEEENS_6half_tENS6_IJlSD_lEEESM_SN_NS5_8TiledMMAINS5_8MMA_AtomIJNS5_4SM904GMMA26MMA_64x128x16_F32F16F16_SSILNSR_5MajorE0ELST_0ELNSR_7ScaleInE1ELSU_1EEEEEENS5_6LayoutINS6_IJSE_SD_SD_EEENS6_IJSD_NSC_ILi0EEESZ_EEEEENS6_IJNS5_10UnderscoreES12_S12_EEEEENS5_23SM90_TMA_LOAD_MULTICASTENS5_14ComposedLayoutINS5_7SwizzleILi3ELi4ELi3EEENS5_18smem_ptr_flag_bitsILi16EEENSX_INS6_IJNSC_ILi8EEESK_EEENS6_IJSK_SD_EEEEEEEvNS5_8identityENS5_13SM90_TMA_LOADES1F_vS1G_EENS_8epilogue10collective18CollectiveEpilogueINS1J_30Sm90PtrArrayTmaWarpSpecializedILi4ELi2ELi16ELb1ELb0ELi2EEEJSL_NS6_IJSJ_NSC_ILi32EEEEEESM_NS6_IJSD_llEEESM_S1Q_NS1J_6fusion15FusionCallbacksIS1N_NS1R_17LinearCombinationISM_fSM_fLNS_15FloatRoundStyleE2EEESL_S1P_JEEES1H_NS16_IS18_S1A_NSX_INS6_IJSK_S1B_EEENS6_IJSD_SK_EEEEEEENS5_17SM75_U16x8_LDSM_TENS5_14SM90_TMA_STOREES20_NS5_17SM90_U16x8_STSM_TENS5_9Copy_AtomIJNS5_17SM90_U32x4_STSM_NESM_EEEvEEEvvEEEEvNT_6ParamsE)
        /*07e4*/ 	.short	0x0210
        /*07e6*/ 	.short	0x0770


	//----- nvinfo : EIATTR_SW_WAR
	.align		4
.L_167:
        /*07e8*/ 	.byte	0x04, 0x36
        /*07ea*/ 	.short	(.L_169 - .L_168)
.L_168:
        /*07ec*/ 	.word	0x00000008
.L_169:


//--------------------- .nv.callgraph             --------------------------
	.section	.nv.callgraph,"",@"SHT_CUDA_CALLGRAPH"
	.align	4
	.sectionentsize	8
	.align		4
        /*0000*/ 	.word	0x00000000
	.align		4
        /*0004*/ 	.word	0xffffffff
	.align		4
        /*0008*/ 	.word	index@(_ZN7cutlass13device_kernelINS_4gemm6kernel13GemmUniversalINS1_17ArrayProblemShapeIN4cute5tupleIJiiiiEEEEENS1_10collective13CollectiveMmaINS1_39MainloopSm90ArrayTmaGmmaWarpSpecializedILi8ENS6_IJNS5_1CILi1EEESD_SD_EEENS1_40KernelPtrArrayTmaWarpSpecializedPingpongEEENS6_IJNSC_ILi64EEENSC_ILi128EEESH_EEENS_6half_tENS6_IJlSD_lEEESK_SL_NS5_8TiledMMAINS5_8MMA_AtomIJNS5_4SM904GMMA26MMA_64x128x16_F32F16F16_SSILNSP_5MajorE0ELSR_0ELNSP_7ScaleInE1ELSS_1EEEEEENS5_6LayoutISE_NS6_IJNSC_ILi0EEESW_SW_EEEEENS6_IJNS5_10UnderscoreESZ_SZ_EEEEENS5_13SM90_TMA_LOADENS5_14ComposedLayoutINS5_7SwizzleILi3ELi4ELi3EEENS5_18smem_ptr_flag_bitsILi16EEENSV_INS6_IJNSC_ILi8EEESH_EEENS6_IJSH_SD_EEEEEEEvNS5_8identityES12_S1C_vS1D_EENS_8epilogue10collective18CollectiveEpilogueINS1F_30Sm90PtrArrayTmaWarpSpecializedILi4ELi2ELi16ELb1ELb0ELi2EEEJSJ_NS6_IJSH_NSC_ILi32EEEEEESK_NS6_IJSD_llEEESK_S1M_NS1F_6fusion15FusionCallbacksIS1J_NS1N_17LinearCombinationISK_fSK_fLNS_15FloatRoundStyleE2EEESJ_S1L_JEEES12_NS13_IS15_S17_NSV_INS6_IJSH_S18_EEENS6_IJSD_SH_EEEEEEENS5_17SM75_U16x8_LDSM_TENS5_14SM90_TMA_STOREES1W_NS5_17SM90_U16x8_STSM_TENS5_9Copy_AtomIJNS5_17SM90_U32x4_STSM_NESK_EEEvEEEvvEEEEvNT_6ParamsE)
	.align		4
        /*000c*/ 	.word	index@(__assertfail)
	.align		4
        /*0010*/ 	.word	index@(_ZN7cutlass13device_kernelINS_4gemm6kernel13GemmUniversalINS1_17ArrayProblemShapeIN4cute5tupleIJiiiiEEEEENS1_10collective13CollectiveMmaINS1_39MainloopSm90ArrayTmaGmmaWarpSpecializedILi4ENS6_IJNS5_1CILi1EEENSC_ILi2EEESD_EEENS1_43KernelPtrArrayTmaWarpSpecializedCooperativeEEENS6_IJNSC_ILi256EEENSC_ILi128EEENSC_ILi64EEEEEENS_6half_tENS6_IJlSD_lEEESM_SN_NS5_8TiledMMAINS5_8MMA_AtomIJNS5_4SM904GMMA26MMA_64x128x16_F32F16F16_SSILNSR_5MajorE0ELST_0ELNSR_7ScaleInE1ELSU_1EEEEEENS5_6LayoutINS6_IJSE_SD_SD_EEENS6_IJSD_NSC_ILi0EEESZ_EEEEENS6_IJNS5_10UnderscoreES12_S12_EEEEENS5_23SM90_TMA_LOAD_MULTICASTENS5_14ComposedLayoutINS5_7SwizzleILi3ELi4ELi3EEENS5_18smem_ptr_flag_bitsILi16EEENSX_INS6_IJNSC_ILi8EEESK_EEENS6_IJSK_SD_EEEEEEEvNS5_8identityENS5_13SM90_TMA_LOADES1F_vS1G_EENS_8epilogue10collective18CollectiveEpilogueINS1J_30Sm90PtrArrayTmaWarpSpecializedILi4ELi2ELi16ELb1ELb0ELi2EEEJSL_NS6_IJSJ_NSC_ILi32EEEEEESM_NS6_IJSD_llEEESM_S1Q_NS1J_6fusion15FusionCallbacksIS1N_NS1R_17LinearCombinationISM_fSM_fLNS_15FloatRoundStyleE2EEESL_S1P_JEEES1H_NS16_IS18_S1A_NSX_INS6_IJSK_S1B_EEENS6_IJSD_SK_EEEEEEENS5_17SM75_U16x8_LDSM_TENS5_14SM90_TMA_STOREES20_NS5_17SM90_U16x8_STSM_TENS5_9Copy_AtomIJNS5_17SM90_U32x4_STSM_NESM_EEEvEEEvvEEEEvNT_6ParamsE)
	.align		4
        /*0014*/ 	.word	index@(__assertfail)
	.align		4
        /*0018*/ 	.word	0x00000000
	.align		4
        /*001c*/ 	.word	0xfffffffe
	.align		4
        /*0020*/ 	.word	0x00000000
	.align		4
        /*0024*/ 	.word	0xfffffffd
	.align		4
        /*0028*/ 	.word	0x00000000
	.align		4
        /*002c*/ 	.word	0xfffffffc


//--------------------- .nv.constant4             --------------------------
	.section	.nv.constant4,"a",@progbits
	.align	8
	.align		8
.nv.constant4:
        /*0000*/ 	.dword	precalc_xorwow_matrix
	.align		8
        /*0008*/ 	.dword	precalc_xorwow_offset_matrix
	.align		8
        /*0010*/ 	.dword	mrg32k3aM1
	.align		8
        /*0018*/ 	.dword	mrg32k3aM2
	.align		8
        /*0020*/ 	.dword	mrg32k3aM1SubSeq
	.align		8
        /*0028*/ 	.dword	mrg32k3aM2SubSeq
	.align		8
        /*0030*/ 	.dword	mrg32k3aM1Seq
	.align		8
        /*0038*/ 	.dword	mrg32k3aM2Seq
	.align		8
        /*0040*/ 	.dword	__unnamed_1
	.align		8
        /*0048*/ 	.dword	__unnamed_2
	.align		8
        /*0050*/ 	.dword	_ZN34_INTERNAL_643f7f6d_4_k_cu_stride_A4cuda3std3__45__cpo5beginE
	.align		8
        /*0058*/ 	.dword	_ZN34_INTERNAL_643f7f6d_4_k_cu_stride_A4cuda3std3__45__cpo3endE
	.align		8
        /*0060*/ 	.dword	_ZN34_INTERNAL_643f7f6d_4_k_cu_stride_A4cuda3std3__45__cpo6cbeginE
	.align		8
        /*0068*/ 	.dword	_ZN34_INTERNAL_643f7f6d_4_k_cu_stride_A4cuda3std3__45__cpo4cendE
	.align		8
        /*0070*/ 	.dword	_ZN34_INTERNAL_643f7f6d_4_k_cu_stride_A4cuda3std3__436_GLOBAL__N__643f7f6d_4_k_cu_stride_A6ignoreE
	.align		8
        /*0078*/ 	.dword	_ZN34_INTERNAL_643f7f6d_4_k_cu_stride_A4cuda3std3__419piecewise_constructE
	.align		8
        /*0080*/ 	.dword	_ZN34_INTERNAL_643f7f6d_4_k_cu_stride_A4cuda3std3__48in_placeE
	.align		8
        /*0088*/ 	.dword	_ZN34_INTERNAL_643f7f6d_4_k_cu_stride_A4cuda3std6ranges3__45__cpo4swapE
	.align		8
        /*0090*/ 	.dword	_ZN34_INTERNAL_643f7f6d_4_k_cu_stride_A4cuda3std6ranges3__45__cpo9iter_moveE
	.align		8
        /*0098*/ 	.dword	_ZN34_INTERNAL_643f7f6d_4_k_cu_stride_A4cute7productE
	.align		8
        /*00a0*/ 	.dword	_ZN34_INTERNAL_643f7f6d_4_k_cu_stride_A4cute1_E
	.align		8
        /*00a8*/ 	.dword	$str$36
	.align		8
        /*00b0*/ 	.dword	$str$37
	.align		8
        /*00b8*/ 	.dword	__assertfail


//--------------------- .nv.constant3             --------------------------
	.section	.nv.constant3,"a",@progbits
	.align	8
.nv.constant3:
	.type		__cr_lgamma_table,@object
	.size		__cr_lgamma_table,(.L_8 - __cr_lgamma_table)
__cr_lgamma_table:
        /*0000*/ 	.byte	0x00, 0x00, 0x00, 0x00, 0x00, 0x00, 0x00, 0x00, 0x00, 0x00, 0x00, 0x00, 0x00, 0x00, 0x00, 0x00
        /*0010*/ 	.byte	0xef, 0x39, 0xfa, 0xfe, 0x42, 0x2e, 0xe6, 0x3f, 0x02, 0x20, 0x2a, 0xfa, 0x0b, 0xab, 0xfc, 0x3f
        /*0020*/ 	.byte	0xf9, 0x2c, 0x92, 0x7c, 0xa7, 0x6c, 0x09, 0x40, 0xc9, 0x79, 0x44, 0x3c, 0x64, 0x26, 0x13, 0x40
        /*0030*/ 	.byte	0xca, 0x01, 0xcf, 0x3a, 0x27, 0x51, 0x1a, 0x40, 0x30, 0xcc, 0x2d, 0xf3, 0xe1, 0x0c, 0x21, 0x40
        /*0040*/ 	.byte	0x0d, 0xb7, 0xfc, 0x82, 0x8e, 0x35, 0x25, 0x40
.L_8:


//--------------------- .text._ZN7cutlass9reference6device6kernel17BlockCompareEqualINS_6half_tEEEvPiPKT_S8_m --------------------------
	.section	.text._ZN7cutlass9reference6device6kernel17BlockCompareEqualINS_6half_tEEEvPiPKT_S8_m,"ax",@progbits
	.align	128
        .global         _ZN7cutlass9reference6device6kernel17BlockCompareEqualINS_6half_tEEEvPiPKT_S8_m
        .type           _ZN7cutlass9reference6device6kernel17BlockCompareEqualINS_6half_tEEEvPiPKT_S8_m,@function
        .size           _ZN7cutlass9reference6device6kernel17BlockCompareEqualINS_6half_tEEEvPiPKT_S8_m,(.L_x_492 - _ZN7cutlass9reference6device6kernel17BlockCompareEqualINS_6half_tEEEvPiPKT_S8_m)
        .other          _ZN7cutlass9reference6device6kernel17BlockCompareEqualINS_6half_tEEEvPiPKT_S8_m,@"STO_CUDA_ENTRY STV_DEFAULT"
_ZN7cutlass9reference6device6kernel17BlockCompareEqualINS_6half_tEEEvPiPKT_S8_m:
.text._ZN7cutlass9reference6device6kernel17BlockCompareEqualINS_6half_tEEEvPiPKT_S8_m:
[----:B------:R-:W-:Y:S01]  /*0000*/  LDC R1, c[0x0][0x28] ;  /* 0x00000a00ff017b82 */ /* 0x000fe20000000800 */
[----:B------:R-:W0:Y:S07]  /*0010*/  S2R R3, SR_TID.X ;  /* 0x0000000000037919 */ /* 0x000e2e0000002100 */
[----:B------:R-:W0:Y:S08]  /*0020*/  S2UR UR4, SR_CTAID.X ;  /* 0x00000000000479c3 */ /* 0x000e300000002500 */
[----:B------:R-:W0:Y:S02]  /*0030*/  LDC R2, c[0x0][RZ] ;  /* 0x00000000ff027b82 */ /* 0x000e240000000800 */
[----:B0-----:R-:W-:Y:S01]  /*0040*/  IMAD R0, R2, UR4, R3 ;  /* 0x0000000402007c24 */ /* 0x001fe2000f8e0203 */
[----:B------:R-:W-:-:S04]  /*0050*/  ULDC.64 UR4, c[0x0][0x228] ;  /* 0x00008a0000047ab9 */ /* 0x000fc80000000a00 */
[----:B------:R-:W-:-:S04]  /*0060*/  ISETP.GE.U32.AND P0, PT, R0, UR4, PT ;  /* 0x0000000400007c0c */ /* 0x000fc8000bf06070 */
[----:B------:R-:W-:-:S13]  /*0070*/  ISETP.GE.U32.AND.EX P0, PT, RZ, UR5, PT, P0 ;  /* 0x00000005ff007c0c */ /* 0x000fda000bf06100 */
[----:B------:R-:W-:Y:S05]  /*0080*/  @P0 EXIT ;  /* 0x000000000000094d */ /* 0x000fea0003800000 */
[----:B------:R-:W-:Y:S01]  /*0090*/  BSSY B0, `(.L_x_0) ;  /* 0x0000019000007945 */ /* 0x000fe20003800000 */
[----:B------:R-:W-:Y:S01]  /*00a0*/  ULDC UR4, c[0x0][0xc] ;  /* 0x0000030000047ab9 */ /* 0x000fe20000000800 */
[----:B------:R-:W-:Y:S01]  /*00b0*/  IMAD.MOV.U32 R6, RZ, RZ, RZ ;  /* 0x000000ffff067224 */ /* 0x000fe200078e00ff */
[----:B------:R-:W-:Y:S01]  /*00c0*/  ULDC.64 UR6, c[0x0][0x208] ;  /* 0x0000820000067ab9 */ /* 0x000fe20000000a00 */
[----:B------:R-:W-:Y:S01]  /*00d0*/  IMAD.MOV.U32 R7, RZ, RZ, R0 ;  /* 0x000000ffff077224 */ /* 0x000fe200078e0000 */
[----:B------:R-:W-:Y:S01]  /*00e0*/  ULDC.64 UR10, c[0x0][0x228] ;  /* 0x00008a00000a7ab9 */ /* 0x000fe20000000a00 */
[----:B------:R-:W-:Y:S01]  /*00f0*/  IMAD R0, R2, UR4, RZ ;  /* 0x0000000402007c24 */ /* 0x000fe2000f8e02ff */
[----:B------:R-:W-:Y:S01]  /*0100*/  ULDC.64 UR4, c[0x0][0x218] ;  /* 0x0000860000047ab9 */ /* 0x000fe20000000a00 */
[----:B------:R-:W-:-:S05]  /*0110*/  ULDC.64 UR8, c[0x0][0x220] ;  /* 0x0000880000087ab9 */ /* 0x000fca0000000a00 */
.L_x_2:
[C---:B------:R-:W-:Y:S01]  /*0120*/  IMAD.SHL.U32 R4, R7.reuse, 0x2, RZ ;  /* 0x0000000207047824 */ /* 0x040fe200078e00ff */
[----:B------:R-:W-:-:S04]  /*0130*/  SHF.L.U64.HI R5, R7, 0x1, R6 ;  /* 0x0000000107057819 */ /* 0x000fc80000010206 */
[C---:B------:R-:W-:Y:S02]  /*0140*/  IADD3 R2, P0, R4.reuse, UR4, RZ ;  /* 0x0000000404027c10 */ /* 0x040fe4000ff1e0ff */
[----:B------:R-:W-:Y:S02]  /*0150*/  IADD3 R4, P1, R4, UR8, RZ ;  /* 0x0000000804047c10 */ /* 0x000fe4000ff3e0ff */
[C---:B------:R-:W-:Y:S02]  /*0160*/  IADD3.X R3, R5.reuse, UR5, RZ, P0, !PT ;  /* 0x0000000505037c10 */ /* 0x040fe400087fe4ff */
[----:B------:R-:W-:-:S03]  /*0170*/  IADD3.X R5, R5, UR9, RZ, P1, !PT ;  /* 0x0000000905057c10 */ /* 0x000fc60008ffe4ff */
[----:B------:R-:W2:Y:S04]  /*0180*/  LDG.E.U16 R2, desc[UR6][R2.64] ;  /* 0x0000000602027981 */ /* 0x000ea8000c1e1500 */
[----:B------:R-:W2:Y:S02]  /*0190*/  LDG.E.U16 R5, desc[UR6][R4.64] ;  /* 0x0000000604057981 */ /* 0x000ea4000c1e1500 */
[----:B--2---:R-:W-:-:S13]  /*01a0*/  HSETP2.NE.AND P0, PT, R2.H0_H0, R5.H0_H0, PT ;  /* 0x2000000502007234 */ /* 0x004fda0003f05800 */
[----:B------:R-:W-:Y:S05]  /*01b0*/  @P0 BRA `(.L_x_1) ;  /* 0x0000000000180947 */ /* 0x000fea0003800000 */
[----:B------:R-:W-:-:S05]  /*01c0*/  IADD3 R7, P0, R0, R7, RZ ;  /* 0x0000000700077210 */ /* 0x000fca0007f1e0ff */
[----:B------:R-:W-:Y:S01]  /*01d0*/  IMAD.X R6, RZ, RZ, R6, P0 ;  /* 0x000000ffff067224 */ /* 0x000fe200000e0606 */
[----:B------:R-:W-:-:S04]  /*01e0*/  ISETP.GE.U32.AND P0, PT, R7, UR10, PT ;  /* 0x0000000a07007c0c */ /* 0x000fc8000bf06070 */
[----:B------:R-:W-:-:S13]  /*01f0*/  ISETP.GE.U32.AND.EX P0, PT, R6, UR11, PT, P0 ;  /* 0x0000000b06007c0c */ /* 0x000fda000bf06100 */
[----:B------:R-:W-:Y:S05]  /*0200*/  @!P0 BRA `(.L_x_2) ;  /* 0xfffffffc00c48947 */ /* 0x000fea000383ffff */
[----:B------:R-:W-:Y:S05]  /*0210*/  EXIT ;  /* 0x000000000000794d */ /* 0x000fea0003800000 */
.L_x_1:
[----:B------:R-:W-:Y:S05]  /*0220*/  BSYNC B0 ;  /* 0x0000000000007941 */ /* 0x000fea0003800000 */
.L_x_0:
[----:B------:R-:W0:Y:S02]  /*0230*/  LDC.64 R2, c[0x0][0x210] ;  /* 0x00008400ff027b82 */ /* 0x000e240000000a00 */
[----:B0-----:R-:W-:Y:S01]  /*0240*/  STG.E desc[UR6][R2.64], RZ ;  /* 0x000000ff02007986 */ /* 0x001fe2000c101906 */
[----:B------:R-:W-:Y:S05]  /*0250*/  EXIT ;  /* 0x000000000000794d */ /* 0x000fea0003800000 */
.L_x_3:
[----:B------:R-:W-:-:S00]  /*0260*/  BRA `(.L_x_3) ;  /* 0xfffffffc00fc7947 */ /* 0x000fc0000383ffff */
[----:B------:R-:W-:-:S00]  /*0270*/  NOP ;  /* 0x0000000000007918 */ /* 0x000fc00000000000 */
        /* <DEDUP_REMOVED lines=8> */
.L_x_492:


//--------------------- .text._ZN7cutlass9reference6device6kernel4GemmINS_9TensorRefINS_6half_tENS_6layout8RowMajorEEENS4_IS5_NS6_11ColumnMajorEEESA_ffNS_11MatrixShapeILi4ELi4EEENS_12multiply_addIfffEENS_16NumericConverterIS5_fLNS_15FloatRoundStyleE2EEEEEvNS_4gemm9GemmCoordET2_T_T0_SK_T1_SN_T3_ --------------------------
	.section	.text._ZN7cutlass9reference6device6kernel4GemmINS_9TensorRefINS_6half_tENS_6layout8RowMajorEEENS4_IS5_NS6_11ColumnMajorEEESA_ffNS_11MatrixShapeILi4ELi4EEENS_12multiply_addIfffEENS_16NumericConverterIS5_fLNS_15FloatRoundStyleE2EEEEEvNS_4gemm9GemmCoordET2_T_T0_SK_T1_SN_T3_,"ax",@progbits
	.align	128
        .global         _ZN7cutlass9reference6device6kernel4GemmINS_9TensorRefINS_6half_tENS_6layout8RowMajorEEENS4_IS5_NS6_11ColumnMajorEEESA_ffNS_11MatrixShapeILi4ELi4EEENS_12multiply_addIfffEENS_16NumericConverterIS5_fLNS_15FloatRoundStyleE2EEEEEvNS_4gemm9GemmCoordET2_T_T0_SK_T1_SN_T3_
        .type           _ZN7cutlass9reference6device6kernel4GemmINS_9TensorRefINS_6half_tENS_6layout8RowMajorEEENS4_IS5_NS6_11ColumnMajorEEESA_ffNS_11MatrixShapeILi4ELi4EEENS_12multiply_addIfffEENS_16NumericConverterIS5_fLNS_15FloatRoundStyleE2EEEEEvNS_4gemm9GemmCoordET2_T_T0_SK_T1_SN_T3_,@function
        .size           _ZN7cutlass9reference6device6kernel4GemmINS_9TensorRefINS_6half_tENS_6layout8RowMajorEEENS4_IS5_NS6_11ColumnMajorEEESA_ffNS_11MatrixShapeILi4ELi4EEENS_12multiply_addIfffEENS_16NumericConverterIS5_fLNS_15FloatRoundStyleE2EEEEEvNS_4gemm9GemmCoordET2_T_T0_SK_T1_SN_T3_,(.L_x_493 - _ZN7cutlass9reference6device6kernel4GemmINS_9TensorRefINS_6half_tENS_6layout8RowMajorEEENS4_IS5_NS6_11ColumnMajorEEESA_ffNS_11MatrixShapeILi4ELi4EEENS_12multiply_addIfffEENS_16NumericConverterIS5_fLNS_15FloatRoundStyleE2EEEEEvNS_4gemm9GemmCoordET2_T_T0_SK_T1_SN_T3_)
        .other          _ZN7cutlass9reference6device6kernel4GemmINS_9TensorRefINS_6half_tENS_6layout8RowMajorEEENS4_IS5_NS6_11ColumnMajorEEESA_ffNS_11MatrixShapeILi4ELi4EEENS_12multiply_addIfffEENS_16NumericConverterIS5_fLNS_15FloatRoundStyleE2EEEEEvNS_4gemm9GemmCoordET2_T_T0_SK_T1_SN_T3_,@"STO_CUDA_ENTRY STV_DEFAULT"
_ZN7cutlass9reference6device6kernel4GemmINS_9TensorRefINS_6half_tENS_6layout8RowMajorEEENS4_IS5_NS6_11ColumnMajorEEESA_ffNS_11MatrixShapeILi4ELi4EEENS_12multiply_addIfffEENS_16NumericConverterIS5_fLNS_15FloatRoundStyleE2EEEEEvNS_4gemm9GemmCoordET2_T_T0_SK_T1_SN_T3_:
.text._ZN7cutlass9reference6device6kernel4GemmINS_9TensorRefINS_6half_tENS_6layout8RowMajorEEENS4_IS5_NS6_11ColumnMajorEEESA_ffNS_11MatrixShapeILi4ELi4EEENS_12multiply_addIfffEENS_16NumericConverterIS5_fLNS_15FloatRoundStyleE2EEEEEvNS_4gemm9GemmCoordET2_T_T0_SK_T1_SN_T3_:
[----:B------:R-:W-:Y:S08]  /*0000*/  LDC R1, c[0x0][0x28] ;  /* 0x00000a00ff017b82 */ /* 0x000ff00000000800 */
[----:B------:R-:W0:Y:S01]  /*0010*/  LDC R0, c[0x0][0x218] ;  /* 0x00008600ff007b82 */ /* 0x000e220000000800 */
[----:B------:R-:W1:Y:S01]  /*0020*/  S2R R5, SR_TID.X ;  /* 0x0000000000057919 */ /* 0x000e620000002100 */
[----:B------:R-:W-:Y:S01]  /*0030*/  ULDC UR5, c[0x0][0x0] ;  /* 0x0000000000057ab9 */ /* 0x000fe20000000800 */
[----:B------:R-:W-:Y:S01]  /*0040*/  ULDC UR4, c[0x0][0x4] ;  /* 0x0000010000047ab9 */ /* 0x000fe20000000800 */
[----:B------:R-:W-:Y:S01]  /*0050*/  ULDC UR10, c[0x0][0x268] ;  /* 0x00009a00000a7ab9 */ /* 0x000fe20000000800 */
[----:B------:R-:W1:Y:S01]  /*0060*/  S2R R56, SR_CTAID.X ;  /* 0x0000000000387919 */ /* 0x000e620000002500 */
[----:B------:R-:W-:Y:S01]  /*0070*/  MOV R16, UR10 ;  /* 0x0000000a00107c02 */ /* 0x000fe20008000f00 */
[----:B------:R-:W-:Y:S01]  /*0080*/  IMAD.U32 R15, RZ, RZ, UR10 ;  /* 0x0000000aff0f7e24 */ /* 0x000fe2000f8e00ff */
[----:B------:R-:W-:Y:S01]  /*0090*/  MOV R14, UR10 ;  /* 0x0000000a000e7c02 */ /* 0x000fe20008000f00 */
[----:B------:R-:W2:Y:S01]  /*00a0*/  S2R R3, SR_CTAID.Y ;  /* 0x0000000000037919 */ /* 0x000ea20000002600 */
[----:B------:R-:W-:Y:S01]  /*00b0*/  IMAD.U32 R13, RZ, RZ, UR10 ;  /* 0x0000000aff0d7e24 */ /* 0x000fe2000f8e00ff */
[----:B------:R-:W-:Y:S01]  /*00c0*/  MOV R12, UR10 ;  /* 0x0000000a000c7c02 */ /* 0x000fe20008000f00 */
[----:B------:R-:W-:Y:S01]  /*00d0*/  IMAD.U32 R11, RZ, RZ, UR10 ;  /* 0x0000000aff0b7e24 */ /* 0x000fe2000f8e00ff */
[----:B------:R-:W2:Y:S01]  /*00e0*/  S2R R54, SR_TID.Y ;  /* 0x0000000000367919 */ /* 0x000ea20000002200 */
[----:B------:R-:W-:Y:S01]  /*00f0*/  MOV R10, UR10 ;  /* 0x0000000a000a7c02 */ /* 0x000fe20008000f00 */
[----:B------:R-:W-:Y:S01]  /*0100*/  IMAD.U32 R9, RZ, RZ, UR10 ;  /* 0x0000000aff097e24 */ /* 0x000fe2000f8e00ff */
[----:B------:R-:W-:Y:S01]  /*0110*/  MOV R8, UR10 ;  /* 0x0000000a00087c02 */ /* 0x000fe20008000f00 */
[----:B------:R-:W-:Y:S01]  /*0120*/  IMAD.U32 R7, RZ, RZ, UR10 ;  /* 0x0000000aff077e24 */ /* 0x000fe2000f8e00ff */
[----:B------:R-:W-:Y:S01]  /*0130*/  MOV R6, UR10 ;  /* 0x0000000a00067c02 */ /* 0x000fe20008000f00 */
[----:B------:R-:W-:Y:S01]  /*0140*/  ULDC.64 UR14, c[0x0][0x208] ;  /* 0x00008200000e7ab9 */ /* 0x000fe20000000a00 */
[----:B------:R-:W-:-:S02]  /*0150*/  MOV R4, UR10 ;  /* 0x0000000a00047c02 */ /* 0x000fc40008000f00 */
[----:B------:R-:W-:Y:S02]  /*0160*/  MOV R2, UR10 ;  /* 0x0000000a00027c02 */ /* 0x000fe40008000f00 */
[----:B0-----:R-:W-:Y:S01]  /*0170*/  ISETP.GE.AND P0, PT, R0, 0x1, PT ;  /* 0x000000010000780c */ /* 0x001fe20003f06270 */
[----:B------:R-:W-:Y:S02]  /*0180*/  IMAD.U32 R0, RZ, RZ, UR10 ;  /* 0x0000000aff007e24 */ /* 0x000fe4000f8e00ff */
[----:B-1----:R-:W-:Y:S02]  /*0190*/  IMAD R56, R56, UR5, R5 ;  /* 0x0000000538387c24 */ /* 0x002fe4000f8e0205 */
[----:B------:R-:W-:-:S03]  /*01a0*/  IMAD.U32 R5, RZ, RZ, UR10 ;  /* 0x0000000aff057e24 */ /* 0x000fc6000f8e00ff */
[----:B------:R-:W-:Y:S01]  /*01b0*/  SHF.L.U32 R56, R56, 0x2, RZ ;  /* 0x0000000238387819 */ /* 0x000fe200000006ff */
[----:B--2---:R-:W-:Y:S02]  /*01c0*/  IMAD R54, R3, UR4, R54 ;  /* 0x0000000403367c24 */ /* 0x004fe4000f8e0236 */
[----:B------:R-:W-:-:S03]  /*01d0*/  IMAD.U32 R3, RZ, RZ, UR10 ;  /* 0x0000000aff037e24 */ /* 0x000fc6000f8e00ff */
[----:B------:R-:W-:Y:S01]  /*01e0*/  SHF.L.U32 R54, R54, 0x2, RZ ;  /* 0x0000000236367819 */ /* 0x000fe200000006ff */
[----:B------:R-:W-:Y:S06]  /*01f0*/  @!P0 BRA `(.L_x_4) ;  /* 0x00000008006c8947 */ /* 0x000fec0003800000 */
[----:B------:R-:W-:Y:S01]  /*0200*/  SHF.R.S32.HI R47, RZ, 0x1f, R56 ;  /* 0x0000001fff2f7819 */ /* 0x000fe20000011438 */
[C---:B------:R-:W-:Y:S01]  /*0210*/  VIADD R51, R56.reuse, 0x3 ;  /* 0x0000000338337836 */ /* 0x040fe20000000000 */
[----:B------:R-:W-:Y:S01]  /*0220*/  ULDC.64 UR6, c[0x0][0x228] ;  /* 0x00008a0000067ab9 */ /* 0x000fe20000000a00 */
[C---:B------:R-:W-:Y:S01]  /*0230*/  VIADD R53, R56.reuse, 0x1 ;  /* 0x0000000138357836 */ /* 0x040fe20000000000 */
[C---:B------:R-:W-:Y:S01]  /*0240*/  IADD3 R52, R56.reuse, 0x2, RZ ;  /* 0x0000000238347810 */ /* 0x040fe20007ffe0ff */
[----:B------:R-:W-:Y:S01]  /*0250*/  IMAD R47, R47, UR6, RZ ;  /* 0x000000062f2f7c24 */ /* 0x000fe2000f8e02ff */
[----:B------:R-:W-:Y:S01]  /*0260*/  SHF.R.S32.HI R8, RZ, 0x1f, R51 ;  /* 0x0000001fff087819 */ /* 0x000fe20000011433 */
[C---:B------:R-:W-:Y:S01]  /*0270*/  IMAD.WIDE.U32 R2, R56.reuse, UR6, RZ ;  /* 0x0000000638027c25 */ /* 0x040fe2000f8e00ff */
[----:B------:R-:W-:Y:S01]  /*0280*/  SHF.R.S32.HI R9, RZ, 0x1f, R54 ;  /* 0x0000001fff097819 */ /* 0x000fe20000011436 */
[----:B------:R-:W-:Y:S01]  /*0290*/  ULDC.64 UR4, c[0x0][0x220] ;  /* 0x0000880000047ab9 */ /* 0x000fe20000000a00 */
[----:B------:R-:W-:Y:S01]  /*02a0*/  SHF.R.S32.HI R43, RZ, 0x1f, R52 ;  /* 0x0000001fff2b7819 */ /* 0x000fe20000011434 */
[----:B------:R-:W-:Y:S01]  /*02b0*/  IMAD R47, R56, UR7, R47 ;  /* 0x00000007382f7c24 */ /* 0x000fe2000f8e022f */
[----:B------:R-:W-:Y:S01]  /*02c0*/  SHF.R.S32.HI R0, RZ, 0x1f, R53 ;  /* 0x0000001fff007819 */ /* 0x000fe20000011435 */
[----:B------:R-:W-:Y:S01]  /*02d0*/  IMAD R8, R8, UR6, RZ ;  /* 0x0000000608087c24 */ /* 0x000fe2000f8e02ff */
[----:B------:R-:W-:Y:S01]  /*02e0*/  ULDC.64 UR8, c[0x0][0x238] ;  /* 0x00008e0000087ab9 */ /* 0x000fe20000000a00 */
[----:B------:R-:W-:Y:S01]  /*02f0*/  IMAD.IADD R47, R3, 0x1, R47 ;  /* 0x00000001032f7824 */ /* 0x000fe200078e022f */
[----:B------:R-:W-:Y:S01]  /*0300*/  LEA R46, P0, R2, UR4, 0x1 ;  /* 0x00000004022e7c11 */ /* 0x000fe2000f8008ff */
[C---:B------:R-:W-:Y:S01]  /*0310*/  IMAD.WIDE.U32 R4, R51.reuse, UR6, RZ ;  /* 0x0000000633047c25 */ /* 0x040fe2000f8e00ff */
[C---:B------:R-:W-:Y:S01]  /*0320*/  IADD3 R48, R54.reuse, 0x3, RZ ;  /* 0x0000000336307810 */ /* 0x040fe20007ffe0ff */
[----:B------:R-:W0:Y:S01]  /*0330*/  LDC R31, c[0x0][0x218] ;  /* 0x00008600ff1f7b82 */ /* 0x000e220000000800 */
[----:B------:R-:W-:Y:S01]  /*0340*/  IADD3 R50, R54, 0x1, RZ ;  /* 0x0000000136327810 */ /* 0x000fe20007ffe0ff */
[----:B------:R-:W-:Y:S01]  /*0350*/  IMAD R41, R51, UR7, R8 ;  /* 0x0000000733297c24 */ /* 0x000fe2000f8e0208 */
[----:B------:R-:W-:Y:S01]  /*0360*/  LEA.HI.X R47, R2, UR5, R47, 0x1, P0 ;  /* 0x00000005022f7c11 */ /* 0x000fe200080f0c2f */
[----:B------:R-:W-:Y:S01]  /*0370*/  IMAD R9, R9, UR8, RZ ;  /* 0x0000000809097c24 */ /* 0x000fe2000f8e02ff */
[----:B------:R-:W-:Y:S01]  /*0380*/  SHF.R.S32.HI R13, RZ, 0x1f, R48 ;  /* 0x0000001fff0d7819 */ /* 0x000fe20000011430 */
[----:B------:R-:W-:Y:S01]  /*0390*/  IMAD R43, R43, UR6, RZ ;  /* 0x000000062b2b7c24 */ /* 0x000fe2000f8e02ff */
[----:B------:R-:W-:Y:S01]  /*03a0*/  IADD3 R41, R5, R41, RZ ;  /* 0x0000002905297210 */ /* 0x000fe20007ffe0ff */
[----:B------:R-:W-:Y:S01]  /*03b0*/  IMAD R0, R0, UR6, RZ ;  /* 0x0000000600007c24 */ /* 0x000fe2000f8e02ff */
[----:B------:R-:W-:Y:S01]  /*03c0*/  SHF.R.S32.HI R5, RZ, 0x1f, R50 ;  /* 0x0000001fff057819 */ /* 0x000fe20000011432 */
[----:B------:R-:W-:Y:S01]  /*03d0*/  VIADD R49, R54, 0x2 ;  /* 0x0000000236317836 */ /* 0x000fe20000000000 */
[----:B------:R-:W-:Y:S01]  /*03e0*/  LEA R40, P1, R4, UR4, 0x1 ;  /* 0x0000000404287c11 */ /* 0x000fe2000f8208ff */
[----:B------:R-:W-:Y:S01]  /*03f0*/  IMAD.WIDE.U32 R2, R52, UR6, RZ ;  /* 0x0000000634027c25 */ /* 0x000fe2000f8e00ff */
[----:B------:R-:W-:-:S02]  /*0400*/  PRMT R30, RZ, 0x7610, R30 ;  /* 0x00007610ff1e7816 */ /* 0x000fc4000000001e */
[----:B------:R-:W-:Y:S01]  /*0410*/  LEA.HI.X R41, R4, UR5, R41, 0x1, P1 ;  /* 0x0000000504297c11 */ /* 0x000fe200088f0c29 */
[----:B------:R-:W-:Y:S01]  /*0420*/  IMAD.WIDE.U32 R6, R54, UR8, RZ ;  /* 0x0000000836067c25 */ /* 0x000fe2000f8e00ff */
[----:B------:R-:W-:Y:S02]  /*0430*/  LEA R42, P0, R2, UR4, 0x1 ;  /* 0x00000004022a7c11 */ /* 0x000fe4000f8008ff */
[----:B------:R-:W-:Y:S01]  /*0440*/  PRMT R29, RZ, 0x7610, R29 ;  /* 0x00007610ff1d7816 */ /* 0x000fe2000000001d */
[----:B------:R-:W-:Y:S01]  /*0450*/  IMAD R38, R54, UR9, R9 ;  /* 0x0000000936267c24 */ /* 0x000fe2000f8e0209 */
[----:B------:R-:W-:Y:S01]  /*0460*/  PRMT R28, RZ, 0x7610, R28 ;  /* 0x00007610ff1c7816 */ /* 0x000fe2000000001c */
[----:B------:R-:W-:Y:S01]  /*0470*/  IMAD R43, R52, UR7, R43 ;  /* 0x00000007342b7c24 */ /* 0x000fe2000f8e022b */
[----:B------:R-:W-:Y:S01]  /*0480*/  PRMT R27, RZ, 0x7610, R27 ;  /* 0x00007610ff1b7816 */ /* 0x000fe2000000001b */
[----:B------:R-:W-:Y:S01]  /*0490*/  IMAD R45, R53, UR7, R0 ;  /* 0x00000007352d7c24 */ /* 0x000fe2000f8e0200 */
[----:B------:R-:W-:Y:S01]  /*04a0*/  SHF.R.S32.HI R0, RZ, 0x1f, R49 ;  /* 0x0000001fff007819 */ /* 0x000fe20000011431 */
[----:B------:R-:W-:Y:S01]  /*04b0*/  IMAD.IADD R38, R7, 0x1, R38 ;  /* 0x0000000107267824 */ /* 0x000fe200078e0226 */
[----:B------:R-:W-:Y:S01]  /*04c0*/  PRMT R26, RZ, 0x7610, R26 ;  /* 0x00007610ff1a7816 */ /* 0x000fe2000000001a */
[----:B------:R-:W-:Y:S01]  /*04d0*/  IMAD.IADD R43, R3, 0x1, R43 ;  /* 0x00000001032b7824 */ /* 0x000fe200078e022b */
[----:B------:R-:W-:Y:S01]  /*04e0*/  PRMT R25, RZ, 0x7610, R25 ;  /* 0x00007610ff197816 */ /* 0x000fe20000000019 */
[----:B------:R-:W-:Y:S01]  /*04f0*/  IMAD.WIDE.U32 R8, R53, UR6, RZ ;  /* 0x0000000635087c25 */ /* 0x000fe2000f8e00ff */
[----:B------:R-:W-:Y:S01]  /*0500*/  SHF.L.U64.HI R38, R6, 0x1, R38 ;  /* 0x0000000106267819 */ /* 0x000fe20000010226 */
[----:B------:R-:W-:Y:S01]  /*0510*/  UMOV UR7, URZ ;  /* 0x0000003f00077c82 */ /* 0x000fe20008000000 */
[----:B------:R-:W-:Y:S01]  /*0520*/  LEA.HI.X R43, R2, UR5, R43, 0x1, P0 ;  /* 0x00000005022b7c11 */ /* 0x000fe200080f0c2b */
[----:B------:R-:W-:Y:S01]  /*0530*/  IMAD R13, R13, UR8, RZ ;  /* 0x000000080d0d7c24 */ /* 0x000fe2000f8e02ff */
[----:B------:R-:W-:Y:S01]  /*0540*/  LEA R44, P0, R8, UR4, 0x1 ;  /* 0x00000004082c7c11 */ /* 0x000fe2000f8008ff */
[----:B------:R-:W-:Y:S01]  /*0550*/  IMAD R0, R0, UR8, RZ ;  /* 0x0000000800007c24 */ /* 0x000fe2000f8e02ff */
[----:B------:R-:W-:Y:S01]  /*0560*/  ULDC UR4, c[0x0][0x210] ;  /* 0x0000840000047ab9 */ /* 0x000fe20000000800 */
[----:B------:R-:W-:Y:S01]  /*0570*/  IMAD R5, R5, UR8, RZ ;  /* 0x0000000805057c24 */ /* 0x000fe2000f8e02ff */
[----:B------:R-:W-:Y:S01]  /*0580*/  PRMT R24, RZ, 0x7610, R24 ;  /* 0x00007610ff187816 */ /* 0x000fe20000000018 */
[----:B------:R-:W-:Y:S01]  /*0590*/  IMAD.SHL.U32 R39, R6, 0x2, RZ ;  /* 0x0000000206277824 */ /* 0x000fe200078e00ff */
[----:B------:R-:W-:Y:S01]  /*05a0*/  PRMT R23, RZ, 0x7610, R23 ;  /* 0x00007610ff177816 */ /* 0x000fe20000000017 */
[----:B------:R-:W-:Y:S01]  /*05b0*/  IMAD.IADD R45, R9, 0x1, R45 ;  /* 0x00000001092d7824 */ /* 0x000fe200078e022d */
[----:B------:R-:W-:Y:S01]  /*05c0*/  MOV R15, UR10 ;  /* 0x0000000a000f7c02 */ /* 0x000fe20008000f00 */
[----:B------:R-:W-:Y:S01]  /*05d0*/  IMAD.WIDE.U32 R10, R48, UR8, RZ ;  /* 0x00000008300a7c25 */ /* 0x000fe2000f8e00ff */
[----:B------:R-:W-:Y:S01]  /*05e0*/  ISETP.GE.AND P6, PT, R56, UR4, PT ;  /* 0x0000000438007c0c */ /* 0x000fe2000bfc6270 */
[----:B------:R-:W-:Y:S01]  /*05f0*/  ULDC UR6, c[0x0][0x210] ;  /* 0x0000840000067ab9 */ /* 0x000fe20000000800 */
[----:B------:R-:W-:Y:S01]  /*0600*/  LEA.HI.X R45, R8, UR5, R45, 0x1, P0 ;  /* 0x00000005082d7c11 */ /* 0x000fe200080f0c2d */
[----:B------:R-:W-:Y:S01]  /*0610*/  IMAD.WIDE.U32 R6, R49, UR8, RZ ;  /* 0x0000000831067c25 */ /* 0x000fe2000f8e00ff */
[----:B------:R-:W-:-:S03]  /*0620*/  ULDC.64 UR4, c[0x0][0x230] ;  /* 0x00008c0000047ab9 */ /* 0x000fc60000000a00 */
[----:B------:R-:W-:Y:S01]  /*0630*/  IMAD.WIDE.U32 R2, R50, UR8, RZ ;  /* 0x0000000832027c25 */ /* 0x000fe2000f8e00ff */
[----:B------:R-:W-:Y:S01]  /*0640*/  SHF.L.U32 R35, R6, 0x1, RZ ;  /* 0x0000000106237819 */ /* 0x000fe200000006ff */
[----:B------:R-:W-:Y:S02]  /*0650*/  ULDC UR8, c[0x0][0x214] ;  /* 0x0000850000087ab9 */ /* 0x000fe40000000800 */
[----:B------:R-:W-:Y:S01]  /*0660*/  IMAD R32, R48, UR9, R13 ;  /* 0x0000000930207c24 */ /* 0x000fe2000f8e020d */
[----:B------:R-:W-:Y:S01]  /*0670*/  MOV R13, UR10 ;  /* 0x0000000a000d7c02 */ /* 0x000fe20008000f00 */
[----:B------:R-:W-:Y:S01]  /*0680*/  IMAD R9, R49, UR9, R0 ;  /* 0x0000000931097c24 */ /* 0x000fe2000f8e0200 */
[----:B------:R-:W-:Y:S01]  /*0690*/  MOV R0, UR10 ;  /* 0x0000000a00007c02 */ /* 0x000fe20008000f00 */
[----:B------:R-:W-:Y:S01]  /*06a0*/  IMAD R5, R50, UR9, R5 ;  /* 0x0000000932057c24 */ /* 0x000fe2000f8e0205 */
[----:B------:R-:W-:Y:S01]  /*06b0*/  IADD3 R32, R11, R32, RZ ;  /* 0x000000200b207210 */ /* 0x000fe20007ffe0ff */
[C---:B------:R-:W-:Y:S01]  /*06c0*/  IMAD.SHL.U32 R33, R10.reuse, 0x2, RZ ;  /* 0x000000020a217824 */ /* 0x040fe200078e00ff */
[----:B------:R-:W-:Y:S01]  /*06d0*/  IADD3 R34, R7, R9, RZ ;  /* 0x0000000907227210 */ /* 0x000fe20007ffe0ff */
[----:B------:R-:W-:Y:S01]  /*06e0*/  IMAD.IADD R36, R3, 0x1, R5 ;  /* 0x0000000103247824 */ /* 0x000fe200078e0205 */
[----:B------:R-:W-:Y:S01]  /*06f0*/  SHF.L.U64.HI R32, R10, 0x1, R32 ;  /* 0x000000010a207819 */ /* 0x000fe20000010220 */
[----:B------:R-:W-:Y:S01]  /*0700*/  IMAD.SHL.U32 R37, R2, 0x2, RZ ;  /* 0x0000000202257824 */ /* 0x000fe200078e00ff */
[----:B------:R-:W-:Y:S01]  /*0710*/  SHF.L.U64.HI R34, R6, 0x1, R34 ;  /* 0x0000000106227819 */ /* 0x000fe20000010222 */
[----:B------:R-:W-:Y:S01]  /*0720*/  IMAD.U32 R14, RZ, RZ, UR10 ;  /* 0x0000000aff0e7e24 */ /* 0x000fe2000f8e00ff */
[----:B------:R-:W-:Y:S01]  /*0730*/  SHF.L.U64.HI R36, R2, 0x1, R36 ;  /* 0x0000000102247819 */ /* 0x000fe20000010224 */
[----:B------:R-:W-:Y:S01]  /*0740*/  IMAD.U32 R12, RZ, RZ, UR10 ;  /* 0x0000000aff0c7e24 */ /* 0x000fe2000f8e00ff */
[----:B------:R-:W-:Y:S01]  /*0750*/  MOV R11, UR10 ;  /* 0x0000000a000b7c02 */ /* 0x000fe20008000f00 */
        /* <DEDUP_REMOVED lines=8> */
[----:B0-----:R-:W-:-:S07]  /*07e0*/  IMAD.U32 R2, RZ, RZ, UR10 ;  /* 0x0000000aff027e24 */ /* 0x001fce000f8e00ff */
.L_x_5:
[----:B------:R-:W-:Y:S01]  /*07f0*/  ISETP.GE.AND P0, PT, R53, UR6, PT ;  /* 0x0000000635007c0c */ /* 0x000fe2000bf06270 */
[----:B------:R-:W2:Y:S01]  /*0800*/  @!P6 LDG.E.U16 R30, desc[UR14][R46.64] ;  /* 0x0000000e2e1ee981 */ /* 0x000ea2000c1e1500 */
[----:B------:R-:W-:Y:S01]  /*0810*/  ISETP.GE.AND P4, PT, R54, UR8, PT ;  /* 0x0000000836007c0c */ /* 0x000fe2000bf86270 */
[----:B------:R-:W-:Y:S01]  /*0820*/  UIADD3 UR7, UR7, 0x1, URZ ;  /* 0x0000000107077890 */ /* 0x000fe2000fffe03f */
[----:B------:R-:W-:Y:S02]  /*0830*/  ISETP.GE.AND P3, PT, R50, UR8, PT ;  /* 0x0000000832007c0c */ /* 0x000fe4000bf66270 */
[----:B------:R-:W-:Y:S02]  /*0840*/  ISETP.GE.AND P1, PT, R52, UR6, PT ;  /* 0x0000000634007c0c */ /* 0x000fe4000bf26270 */
[----:B------:R-:W-:Y:S02]  /*0850*/  ISETP.GE.AND P2, PT, R49, UR8, PT ;  /* 0x0000000831007c0c */ /* 0x000fe4000bf46270 */
[----:B------:R-:W-:Y:S03]  /*0860*/  ISETP.GE.AND P5, PT, R51, UR6, PT ;  /* 0x0000000633007c0c */ /* 0x000fe6000bfa6270 */
[----:B------:R-:W3:Y:S02]  /*0870*/  @!P0 LDG.E.U16 R29, desc[UR14][R44.64] ;  /* 0x0000000e2c1d8981 */ /* 0x000ee4000c1e1500 */
[----:B------:R-:W-:Y:S04]  /*0880*/  @!P4 IADD3 R20, P0, R39, UR4, RZ ;  /* 0x000000042714cc10 */ /* 0x000fe8000ff1e0ff */
[----:B------:R-:W-:Y:S01]  /*0890*/  @!P4 IADD3.X R21, R38, UR5, RZ, P0, !PT ;  /* 0x000000052615cc10 */ /* 0x000fe200087fe4ff */
[----:B------:R0:W4:Y:S01]  /*08a0*/  @!P1 LDG.E.U16 R28, desc[UR14][R42.64] ;  /* 0x0000000e2a1c9981 */ /* 0x000122000c1e1500 */
[----:B------:R-:W-:Y:S02]  /*08b0*/  @!P3 IADD3 R60, P0, R37, UR4, RZ ;  /* 0x00000004253cbc10 */ /* 0x000fe4000ff1e0ff */
[----:B------:R-:W-:Y:S01]  /*08c0*/  ISETP.GE.AND P1, PT, R48, UR8, PT ;  /* 0x0000000830007c0c */ /* 0x000fe2000bf26270 */
[----:B------:R-:W5:Y:S01]  /*08d0*/  @!P4 LDG.E.U16 R26, desc[UR14][R20.64] ;  /* 0x0000000e141ac981 */ /* 0x000f62000c1e1500 */
[----:B------:R-:W-:Y:S02]  /*08e0*/  @!P3 IADD3.X R61, R36, UR5, RZ, P0, !PT ;  /* 0x00000005243dbc10 */ /* 0x000fe400087fe4ff */
[----:B------:R-:W-:Y:S01]  /*08f0*/  @!P2 IADD3 R58, P0, R35, UR4, RZ ;  /* 0x00000004233aac10 */ /* 0x000fe2000ff1e0ff */
[----:B------:R1:W5:Y:S01]  /*0900*/  @!P5 LDG.E.U16 R27, desc[UR14][R40.64] ;  /* 0x0000000e281bd981 */ /* 0x000362000c1e1500 */
[----:B------:R-:W-:Y:S02]  /*0910*/  ISETP.LE.AND P4, PT, R31, UR7, PT ;  /* 0x000000071f007c0c */ /* 0x000fe4000bf83270 */
[----:B------:R-:W-:Y:S01]  /*0920*/  @!P2 IADD3.X R59, R34, UR5, RZ, P0, !PT ;  /* 0x00000005223bac10 */ /* 0x000fe200087fe4ff */
[----:B------:R1:W5:Y:S04]  /*0930*/  @!P3 LDG.E.U16 R25, desc[UR14][R60.64] ;  /* 0x0000000e3c19b981 */ /* 0x000368000c1e1500 */
[----:B------:R-:W5:Y:S01]  /*0940*/  @!P2 LDG.E.U16 R24, desc[UR14][R58.64] ;  /* 0x0000000e3a18a981 */ /* 0x000f62000c1e1500 */
[----:B0-----:R-:W-:Y:S04]  /*0950*/  IADD3 R42, P2, R42, 0x2, RZ ;  /* 0x000000022a2a7810 */ /* 0x001fe80007f5e0ff */
[----:B------:R-:W-:Y:S02]  /*0960*/  IADD3.X R43, RZ, R43, RZ, P2, !PT ;  /* 0x0000002bff2b7210 */ /* 0x000fe400017fe4ff */
[----:B-1----:R-:W-:Y:S02]  /*0970*/  IADD3 R40, P3, R40, 0x2, RZ ;  /* 0x0000000228287810 */ /* 0x002fe40007f7e0ff */
[----:B------:R-:W-:Y:S01]  /*0980*/  @!P1 IADD3 R60, P0, R33, UR4, RZ ;  /* 0x00000004213c9c10 */ /* 0x000fe2000ff1e0ff */
[----:B------:R-:W-:Y:S01]  /*0990*/  UIADD3 UR4, UP0, UR4, 0x2, URZ ;  /* 0x0000000204047890 */ /* 0x000fe2000ff1e03f */
[----:B------:R-:W-:Y:S02]  /*09a0*/  IADD3.X R41, RZ, R41, RZ, P3, !PT ;  /* 0x00000029ff297210 */ /* 0x000fe40001ffe4ff */
[----:B------:R-:W-:Y:S01]  /*09b0*/  @!P1 IADD3.X R61, R32, UR5, RZ, P0, !PT ;  /* 0x00000005203d9c10 */ /* 0x000fe200087fe4ff */
[----:B------:R-:W-:Y:S01]  /*09c0*/  UIADD3.X UR5, URZ, UR5, URZ, UP0, !UPT ;  /* 0x000000053f057290 */ /* 0x000fe200087fe43f */
[----:B------:R-:W-:Y:S03]  /*09d0*/  IADD3 R46, P0, R46, 0x2, RZ ;  /* 0x000000022e2e7810 */ /* 0x000fe60007f1e0ff */
[----:B------:R-:W5:Y:S01]  /*09e0*/  @!P1 LDG.E.U16 R23, desc[UR14][R60.64] ;  /* 0x0000000e3c179981 */ /* 0x000f62000c1e1500 */
[----:B------:R-:W-:Y:S02]  /*09f0*/  IADD3 R44, P1, R44, 0x2, RZ ;  /* 0x000000022c2c7810 */ /* 0x000fe40007f3e0ff */
[----:B------:R-:W-:Y:S02]  /*0a00*/  IADD3.X R47, RZ, R47, RZ, P0, !PT ;  /* 0x0000002fff2f7210 */ /* 0x000fe400007fe4ff */
[----:B------:R-:W-:Y:S01]  /*0a10*/  IADD3.X R45, RZ, R45, RZ, P1, !PT ;  /* 0x0000002dff2d7210 */ /* 0x000fe20000ffe4ff */
[----:B--2---:R-:W-:Y:S02]  /*0a20*/  HADD2.F32 R18, -RZ, R30.H0_H0 ;  /* 0x2000001eff127230 */ /* 0x004fe40000004100 */
[----:B---3--:R-:W-:Y:S02]  /*0a30*/  HADD2.F32 R19, -RZ, R29.H0_H0 ;  /* 0x2000001dff137230 */ /* 0x008fe40000004100 */
[----:B----4-:R-:W-:Y:S02]  /*0a40*/  HADD2.F32 R20, -RZ, R28.H0_H0 ;  /* 0x2000001cff147230 */ /* 0x010fe40000004100 */
[----:B-----5:R-:W-:Y:S02]  /*0a50*/  HADD2.F32 R17, -RZ, R26.H0_H0 ;  /* 0x2000001aff117230 */ /* 0x020fe40000004100 */
[----:B------:R-:W-:Y:S03]  /*0a60*/  HADD2.F32 R21, -RZ, R27.H0_H0 ;  /* 0x2000001bff157230 */ /* 0x000fe60000004100 */
[-C--:B------:R-:W-:Y:S01]  /*0a70*/  FFMA R0, R18, R17.reuse, R0 ;  /* 0x0000001112007223 */ /* 0x080fe20000000000 */
[-C--:B------:R-:W-:Y:S01]  /*0a80*/  FFMA R2, R19, R17.reuse, R2 ;  /* 0x0000001113027223 */ /* 0x080fe20000000002 */
[-C--:B------:R-:W-:Y:S01]  /*0a90*/  FFMA R3, R20, R17.reuse, R3 ;  /* 0x0000001114037223 */ /* 0x080fe20000000003 */
[----:B------:R-:W-:Y:S02]  /*0aa0*/  HADD2.F32 R22, -RZ, R25.H0_H0 ;  /* 0x20000019ff167230 */ /* 0x000fe40000004100 */
[----:B------:R-:W-:Y:S01]  /*0ab0*/  FFMA R4, R21, R17, R4 ;  /* 0x0000001115047223 */ /* 0x000fe20000000004 */
[----:B------:R-:W-:Y:S02]  /*0ac0*/  HADD2.F32 R17, -RZ, R24.H0_H0 ;  /* 0x20000018ff117230 */ /* 0x000fe40000004100 */
[-C--:B------:R-:W-:Y:S01]  /*0ad0*/  FFMA R5, R18, R22.reuse, R5 ;  /* 0x0000001612057223 */ /* 0x080fe20000000005 */
[-C--:B------:R-:W-:Y:S01]  /*0ae0*/  FFMA R6, R19, R22.reuse, R6 ;  /* 0x0000001613067223 */ /* 0x080fe20000000006 */
[-C--:B------:R-:W-:Y:S01]  /*0af0*/  FFMA R7, R20, R22.reuse, R7 ;  /* 0x0000001614077223 */ /* 0x080fe20000000007 */
[----:B------:R-:W-:Y:S01]  /*0b00*/  FFMA R8, R21, R22, R8 ;  /* 0x0000001615087223 */ /* 0x000fe20000000008 */
[-C--:B------:R-:W-:Y:S01]  /*0b10*/  FFMA R9, R18, R17.reuse, R9 ;  /* 0x0000001112097223 */ /* 0x080fe20000000009 */
[-C--:B------:R-:W-:Y:S01]  /*0b20*/  FFMA R10, R19, R17.reuse, R10 ;  /* 0x00000011130a7223 */ /* 0x080fe2000000000a */
[-C--:B------:R-:W-:Y:S01]  /*0b30*/  FFMA R11, R20, R17.reuse, R11 ;  /* 0x00000011140b7223 */ /* 0x080fe2000000000b */
[----:B------:R-:W-:Y:S01]  /*0b40*/  FFMA R12, R21, R17, R12 ;  /* 0x00000011150c7223 */ /* 0x000fe2000000000c */
[----:B------:R-:W-:Y:S05]  /*0b50*/  HADD2.F32 R22, -RZ, R23.H0_H0 ;  /* 0x20000017ff167230 */ /* 0x000fea0000004100 */
[-C--:B------:R-:W-:Y:S01]  /*0b60*/  FFMA R13, R18, R22.reuse, R13 ;  /* 0x00000016120d7223 */ /* 0x080fe2000000000d */
[-C--:B------:R-:W-:Y:S01]  /*0b70*/  FFMA R14, R19, R22.reuse, R14 ;  /* 0x00000016130e7223 */ /* 0x080fe2000000000e */
[-C--:B------:R-:W-:Y:S01]  /*0b80*/  FFMA R15, R20, R22.reuse, R15 ;  /* 0x00000016140f7223 */ /* 0x080fe2000000000f */
[----:B------:R-:W-:Y:S01]  /*0b90*/  FFMA R16, R21, R22, R16 ;  /* 0x0000001615107223 */ /* 0x000fe20000000010 */
[----:B------:R-:W-:Y:S09]  /*0ba0*/  @!P4 BRA `(.L_x_5) ;  /* 0xfffffffc0010c947 */ /* 0x000ff2000383ffff */
.L_x_4:
[----:B------:R-:W-:Y:S01]  /*0bb0*/  ULDC.64 UR12, c[0x0][0x210] ;  /* 0x00008400000c7ab9 */ /* 0x000fe20000000a00 */
[----:B------:R-:W-:Y:S01]  /*0bc0*/  VIADD R18, R56, 0x1 ;  /* 0x0000000138127836 */ /* 0x000fe20000000000 */
[----:B------:R-:W-:Y:S01]  /*0bd0*/  ISETP.GE.AND P3, PT, R54, UR13, PT ;  /* 0x0000000d36007c0c */ /* 0x000fe2000bf66270 */
[----:B------:R-:W-:Y:S01]  /*0be0*/  ULDC.64 UR10, c[0x0][0x250] ;  /* 0x00009400000a7ab9 */ /* 0x000fe20000000a00 */
[----:B------:R-:W-:Y:S01]  /*0bf0*/  SHF.R.S32.HI R17, RZ, 0x1f, R54 ;  /* 0x0000001fff117819 */ /* 0x000fe20000011436 */
[----:B------:R-:W-:Y:S01]  /*0c00*/  ULDC.64 UR8, c[0x0][0x248] ;  /* 0x0000920000087ab9 */ /* 0x000fe20000000a00 */
[----:B------:R-:W-:Y:S01]  /*0c10*/  ISETP.GE.OR P1, PT, R56, UR12, P3 ;  /* 0x0000000c38007c0c */ /* 0x000fe20009f26670 */
[----:B------:R-:W-:Y:S01]  /*0c20*/  BSSY B0, `(.L_x_6) ;  /* 0x0000024000007945 */ /* 0x000fe20003800000 */
[----:B------:R-:W-:Y:S01]  /*0c30*/  SHF.R.S32.HI R19, RZ, 0x1f, R18 ;  /* 0x0000001fff137819 */ /* 0x000fe20000011412 */
[----:B------:R-:W-:Y:S01]  /*0c40*/  IMAD R21, R17, UR10, RZ ;  /* 0x0000000a11157c24 */ /* 0x000fe2000f8e02ff */
[----:B------:R-:W-:-:S03]  /*0c50*/  ISETP.GE.OR P2, PT, R18, UR12, P3 ;  /* 0x0000000c12007c0c */ /* 0x000fc60009f46670 */
[C---:B------:R-:W-:Y:S02]  /*0c60*/  IMAD R20, R54.reuse, UR11, R21 ;  /* 0x0000000b36147c24 */ /* 0x040fe4000f8e0215 */
[----:B------:R-:W-:-:S04]  /*0c70*/  IMAD.WIDE.U32 R22, R54, UR10, R18 ;  /* 0x0000000a36167c25 */ /* 0x000fc8000f8e0012 */
[----:B------:R-:W-:Y:S01]  /*0c80*/  IMAD.IADD R20, R20, 0x1, R23 ;  /* 0x0000000114147824 */ /* 0x000fe200078e0217 */
[----:B------:R-:W-:-:S04]  /*0c90*/  LEA R30, P0, R22, UR8, 0x1 ;  /* 0x00000008161e7c11 */ /* 0x000fc8000f8008ff */
[----:B------:R-:W-:Y:S01]  /*0ca0*/  LEA.HI.X R31, R22, UR9, R20, 0x1, P0 ;  /* 0x00000009161f7c11 */ /* 0x000fe200080f0c14 */
[----:B------:R-:W-:Y:S08]  /*0cb0*/  @P1 BRA `(.L_x_7) ;  /* 0x0000000000681947 */ /* 0x000ff00003800000 */
[----:B------:R-:W-:Y:S01]  /*0cc0*/  SHF.R.S32.HI R23, RZ, 0x1f, R54 ;  /* 0x0000001fff177819 */ /* 0x000fe20000011436 */
[----:B------:R-:W-:Y:S01]  /*0cd0*/  ULDC.64 UR4, c[0x0][0x250] ;  /* 0x0000940000047ab9 */ /* 0x000fe20000000a00 */
[--C-:B------:R-:W-:Y:S01]  /*0ce0*/  SHF.R.S32.HI R57, RZ, 0x1f, R56.reuse ;  /* 0x0000001fff397819 */ /* 0x100fe20000011438 */
[----:B------:R-:W-:Y:S02]  /*0cf0*/  ULDC UR6, c[0x0][0x240] ;  /* 0x0000900000067ab9 */ /* 0x000fe40000000800 */
[----:B------:R-:W-:Y:S02]  /*0d00*/  IMAD R21, R23, UR4, RZ ;  /* 0x0000000417157c24 */ /* 0x000fe4000f8e02ff */
[----:B------:R-:W-:-:S04]  /*0d10*/  IMAD.WIDE.U32 R24, R54, UR4, R56 ;  /* 0x0000000436187c25 */ /* 0x000fc8000f8e0038 */
[----:B------:R-:W-:Y:S01]  /*0d20*/  IMAD R20, R54, UR5, R21 ;  /* 0x0000000536147c24 */ /* 0x000fe2000f8e0215 */
[----:B------:R-:W-:Y:S02]  /*0d30*/  ULDC.64 UR4, c[0x0][0x248] ;  /* 0x0000920000047ab9 */ /* 0x000fe40000000a00 */
[----:B------:R-:W-:Y:S02]  /*0d40*/  LEA R26, P0, R24, UR4, 0x1 ;  /* 0x00000004181a7c11 */ /* 0x000fe4000f8008ff */
[----:B------:R-:W-:-:S04]  /*0d50*/  IADD3 R20, R25, R20, RZ ;  /* 0x0000001419147210 */ /* 0x000fc80007ffe0ff */
[----:B------:R-:W-:Y:S01]  /*0d60*/  LEA.HI.X R27, R24, UR5, R20, 0x1, P0 ;  /* 0x00000005181b7c11 */ /* 0x000fe200080f0c14 */
[----:B------:R-:W-:-:S04]  /*0d70*/  ULDC.64 UR4, c[0x0][0x260] ;  /* 0x0000980000047ab9 */ /* 0x000fc80000000a00 */
[----:B------:R-:W2:Y:S01]  /*0d80*/  LDG.E.U16 R21, desc[UR14][R26.64] ;  /* 0x0000000e1a157981 */ /* 0x000ea2000c1e1500 */
[----:B------:R-:W-:Y:S02]  /*0d90*/  IMAD R23, R23, UR4, RZ ;  /* 0x0000000417177c24 */ /* 0x000fe4000f8e02ff */
[----:B------:R-:W-:Y:S01]  /*0da0*/  IMAD.WIDE.U32 R24, R54, UR4, R56 ;  /* 0x0000000436187c25 */ /* 0x000fe2000f8e0038 */
[----:B------:R-:W-:-:S03]  /*0db0*/  ULDC UR4, c[0x0][0x21c] ;  /* 0x0000870000047ab9 */ /* 0x000fc60000000800 */
[----:B------:R-:W-:Y:S02]  /*0dc0*/  IMAD R20, R54, UR5, R23 ;  /* 0x0000000536147c24 */ /* 0x000fe4000f8e0217 */
[----:B--2---:R-:W-:-:S05]  /*0dd0*/  HADD2.F32 R21, -RZ, R21.H0_H0 ;  /* 0x20000015ff157230 */ /* 0x004fca0000004100 */
[----:B------:R-:W-:-:S04]  /*0de0*/  FMUL R21, R21, UR6 ;  /* 0x0000000615157c20 */ /* 0x000fc80008400000 */
[----:B------:R-:W-:Y:S01]  /*0df0*/  FFMA R0, R0, UR4, R21 ;  /* 0x0000000400007c23 */ /* 0x000fe20008000015 */
[----:B------:R-:W-:Y:S01]  /*0e00*/  ULDC.64 UR4, c[0x0][0x258] ;  /* 0x0000960000047ab9 */ /* 0x000fe20000000a00 */
[----:B------:R-:W-:Y:S02]  /*0e10*/  IADD3 R21, R25, R20, RZ ;  /* 0x0000001419157210 */ /* 0x000fe40007ffe0ff */
[C---:B------:R-:W-:Y:S02]  /*0e20*/  LEA R20, P0, R24.reuse, UR4, 0x1 ;  /* 0x0000000418147c11 */ /* 0x040fe4000f8008ff */
[----:B------:R-:W-:Y:S02]  /*0e30*/  F2FP.F16.F32.PACK_AB R0, RZ, R0 ;  /* 0x00000000ff00723e */ /* 0x000fe400000000ff */
[----:B------:R-:W-:-:S05]  /*0e40*/  LEA.HI.X R21, R24, UR5, R21, 0x1, P0 ;  /* 0x0000000518157c11 */ /* 0x000fca00080f0c15 */
[----:B------:R0:W-:Y:S04]  /*0e50*/  STG.E.U16 desc[UR14][R20.64], R0 ;  /* 0x0000000014007986 */ /* 0x0001e8000c10150e */
.L_x_7:
[----:B------:R-:W-:Y:S05]  /*0e60*/  BSYNC B0 ;  /* 0x0000000000007941 */ /* 0x000fea0003800000 */
.L_x_6:
[----:B0-----:R-:W2:Y:S01]  /*0e70*/  @!P2 LDG.E.U16 R0, desc[UR14][R30.64] ;  /* 0x0000000e1e00a981 */ /* 0x001ea2000c1e1500 */
[----:B------:R-:W0:Y:S01]  /*0e80*/  @!P2 LDC R25, c[0x0][0x240] ;  /* 0x00009000ff19ab82 */ /* 0x000e220000000800 */
[----:B------:R-:W-:Y:S01]  /*0e90*/  ULDC.64 UR6, c[0x0][0x260] ;  /* 0x0000980000067ab9 */ /* 0x000fe20000000a00 */
[----:B------:R-:W-:Y:S01]  /*0ea0*/  ULDC.64 UR4, c[0x0][0x258] ;  /* 0x0000960000047ab9 */ /* 0x000fe20000000a00 */
[----:B------:R-:W-:Y:S01]  /*0eb0*/  IMAD R23, R17, UR6, RZ ;  /* 0x0000000611177c24 */ /* 0x000fe2000f8e02ff */
[----:B------:R-:W-:-:S03]  /*0ec0*/  IADD3 R17, R56, 0x2, RZ ;  /* 0x0000000238117810 */ /* 0x000fc60007ffe0ff */
[C---:B------:R-:W-:Y:S01]  /*0ed0*/  IMAD R20, R54.reuse, UR7, R23 ;  /* 0x0000000736147c24 */ /* 0x040fe2000f8e0217 */
[----:B------:R-:W1:Y:S01]  /*0ee0*/  @!P2 LDC R21, c[0x0][0x21c] ;  /* 0x00008700ff15ab82 */ /* 0x000e620000000800 */
[----:B------:R-:W-:Y:S01]  /*0ef0*/  IMAD.WIDE.U32 R22, R54, UR6, R18 ;  /* 0x0000000636167c25 */ /* 0x000fe2000f8e0012 */
[----:B------:R-:W-:Y:S02]  /*0f00*/  ISETP.GE.OR P0, PT, R17, UR12, P3 ;  /* 0x0000000c11007c0c */ /* 0x000fe40009f06670 */
[----:B------:R-:W-:Y:S01]  /*0f10*/  LEA R24, P1, R22, UR4, 0x1 ;  /* 0x0000000416187c11 */ /* 0x000fe2000f8208ff */
[----:B--2---:R-:W-:-:S05]  /*0f20*/  @!P2 HADD2.F32 R0, -RZ, R0.H0_H0 ;  /* 0x20000000ff00a230 */ /* 0x004fca0000004100 */
[----:B0-----:R-:W-:-:S04]  /*0f30*/  @!P2 FMUL R25, R0, R25 ;  /* 0x000000190019a220 */ /* 0x001fc80000400000 */
[----:B-1----:R-:W-:Y:S01]  /*0f40*/  @!P2 FFMA R0, R2, R21, R25 ;  /* 0x000000150200a223 */ /* 0x002fe20000000019 */
[----:B------:R-:W-:Y:S02]  /*0f50*/  IADD3 R2, R20, R23, RZ ;  /* 0x0000001714027210 */ /* 0x000fe40007ffe0ff */
[----:B------:R-:W0:Y:S02]  /*0f60*/  @!P0 LDC R20, c[0x0][0x240] ;  /* 0x00009000ff148b82 */ /* 0x000e240000000800 */
[----:B------:R-:W-:Y:S02]  /*0f70*/  @!P2 F2FP.F16.F32.PACK_AB R0, RZ, R0 ;  /* 0x00000000ff00a23e */ /* 0x000fe400000000ff */
[----:B------:R-:W-:Y:S02]  /*0f80*/  LEA.HI.X R25, R22, UR5, R2, 0x1, P1 ;  /* 0x0000000516197c11 */ /* 0x000fe400088f0c02 */
[----:B------:R-:W-:Y:S02]  /*0f90*/  PRMT R22, R0, 0x7610, R22 ;  /* 0x0000761000167816 */ /* 0x000fe40000000016 */
[----:B------:R-:W1:Y:S03]  /*0fa0*/  @!P0 LDC R0, c[0x0][0x21c] ;  /* 0x00008700ff008b82 */ /* 0x000e660000000800 */
[----:B------:R2:W-:Y:S04]  /*0fb0*/  @!P2 STG.E.U16 desc[UR14][R24.64], R22 ;  /* 0x000000161800a986 */ /* 0x0005e8000c10150e */
[----:B------:R-:W3:Y:S01]  /*0fc0*/  @!P0 LDG.E.U16 R21, desc[UR14][R30.64+0x2] ;  /* 0x0000020e1e158981 */ /* 0x000ee2000c1e1500 */
[----:B------:R-:W-:-:S05]  /*0fd0*/  VIADD R2, R56, 0x3 ;  /* 0x0000000338027836 */ /* 0x000fca0000000000 */
[----:B------:R-:W-:-:S13]  /*0fe0*/  ISETP.GE.OR P3, PT, R2, UR12, P3 ;  /* 0x0000000c02007c0c */ /* 0x000fda0009f66670 */
[----:B------:R-:W4:Y:S08]  /*0ff0*/  @!P3 LDC R29, c[0x0][0x240] ;  /* 0x00009000ff1dbb82 */ /* 0x000f300000000800 */
[----:B------:R-:W5:Y:S01]  /*1000*/  @!P3 LDC R23, c[0x0][0x21c] ;  /* 0x00008700ff17bb82 */ /* 0x000f620000000800 */
[----:B---3--:R-:W-:-:S05]  /*1010*/  @!P0 HADD2.F32 R21, -RZ, R21.H0_H0 ;  /* 0x20000015ff158230 */ /* 0x008fca0000004100 */
[----:B0-----:R-:W-:-:S04]  /*1020*/  @!P0 FMUL R20, R21, R20 ;  /* 0x0000001415148220 */ /* 0x001fc80000400000 */
[----:B-1----:R-:W-:-:S05]  /*1030*/  @!P0 FFMA R0, R3, R0, R20 ;  /* 0x0000000003008223 */ /* 0x002fca0000000014 */
[----:B------:R-:W-:-:S04]  /*1040*/  @!P0 F2FP.F16.F32.PACK_AB R0, RZ, R0 ;  /* 0x00000000ff00823e */ /* 0x000fc800000000ff */
[----:B------:R-:W-:-:S05]  /*1050*/  PRMT R27, R0, 0x7610, R27 ;  /* 0x00007610001b7816 */ /* 0x000fca000000001b */
[----:B------:R0:W-:Y:S04]  /*1060*/  @!P0 STG.E.U16 desc[UR14][R24.64+0x2], R27 ;  /* 0x0000021b18008986 */ /* 0x0001e8000c10150e */
[----:B--2---:R-:W2:Y:S01]  /*1070*/  @!P3 LDG.E.U16 R22, desc[UR14][R30.64+0x4] ;  /* 0x0000040e1e16b981 */ /* 0x004ea2000c1e1500 */
[----:B------:R-:W-:Y:S01]  /*1080*/  IADD3 R3, R54, 0x1, RZ ;  /* 0x0000000136037810 */ /* 0x000fe20007ffe0ff */
[----:B------:R-:W-:Y:S03]  /*1090*/  BSSY B0, `(.L_x_8) ;  /* 0x0000028000007945 */ /* 0x000fe60003800000 */
[----:B------:R-:W-:Y:S02]  /*10a0*/  SHF.R.S32.HI R20, RZ, 0x1f, R3 ;  /* 0x0000001fff147819 */ /* 0x000fe40000011403 */
[----:B------:R-:W-:-:S03]  /*10b0*/  ISETP.GE.AND P2, PT, R3, UR13, PT ;  /* 0x0000000d03007c0c */ /* 0x000fc6000bf46270 */
[----:B------:R-:W-:Y:S01]  /*10c0*/  IMAD R0, R20, UR10, RZ ;  /* 0x0000000a14007c24 */ /* 0x000fe2000f8e02ff */
[----:B------:R-:W-:Y:S02]  /*10d0*/  ISETP.GE.OR P1, PT, R56, UR12, P2 ;  /* 0x0000000c38007c0c */ /* 0x000fe40009726670 */
[----:B------:R-:W-:Y:S01]  /*10e0*/  ISETP.GE.OR P5, PT, R18, UR12, P2 ;  /* 0x0000000c12007c0c */ /* 0x000fe200097a6670 */
[C---:B------:R-:W-:Y:S02]  /*10f0*/  IMAD R21, R3.reuse, UR11, R0 ;  /* 0x0000000b03157c24 */ /* 0x040fe4000f8e0200 */
[----:B0-----:R-:W-:-:S04]  /*1100*/  IMAD.WIDE.U32 R26, R3, UR10, R18 ;  /* 0x0000000a031a7c25 */ /* 0x001fc8000f8e0012 */
[----:B--2---:R-:W-:-:S05]  /*1110*/  @!P3 HADD2.F32 R22, -RZ, R22.H0_H0 ;  /* 0x20000016ff16b230 */ /* 0x004fca0000004100 */
[----:B----4-:R-:W-:Y:S01]  /*1120*/  @!P3 FMUL R29, R22, R29 ;  /* 0x0000001d161db220 */ /* 0x010fe20000400000 */
[----:B------:R-:W-:-:S03]  /*1130*/  LEA R22, P0, R26, UR8, 0x1 ;  /* 0x000000081a167c11 */ /* 0x000fc6000f8008ff */
[----:B-----5:R-:W-:Y:S01]  /*1140*/  @!P3 FFMA R0, R4, R23, R29 ;  /* 0x000000170400b223 */ /* 0x020fe2000000001d */
[----:B------:R-:W-:-:S04]  /*1150*/  IMAD.IADD R4, R21, 0x1, R27 ;  /* 0x0000000115047824 */ /* 0x000fc800078e021b */
[----:B------:R-:W-:Y:S02]  /*1160*/  @!P3 F2FP.F16.F32.PACK_AB R0, RZ, R0 ;  /* 0x00000000ff00b23e */ /* 0x000fe400000000ff */
[----:B------:R-:W-:-:S03]  /*1170*/  LEA.HI.X R23, R26, UR9, R4, 0x1, P0 ;  /* 0x000000091a177c11 */ /* 0x000fc600080f0c04 */
[----:B------:R0:W-:Y:S01]  /*1180*/  @!P3 STG.E.U16 desc[UR14][R24.64+0x4], R0 ;  /* 0x000004001800b986 */ /* 0x0001e2000c10150e */
[----:B------:R-:W-:Y:S05]  /*1190*/  @P1 BRA `(.L_x_9) ;  /* 0x00000000005c1947 */ /* 0x000fea0003800000 */
[----:B0-----:R-:W-:Y:S01]  /*11a0*/  SHF.R.S32.HI R0, RZ, 0x1f, R3 ;  /* 0x0000001fff007819 */ /* 0x001fe20000011403 */
[----:B------:R-:W-:Y:S01]  /*11b0*/  ULDC UR17, c[0x0][0x240] ;  /* 0x0000900000117ab9 */ /* 0x000fe20000000800 */
[----:B------:R-:W-:Y:S01]  /*11c0*/  SHF.R.S32.HI R25, RZ, 0x1f, R56 ;  /* 0x0000001fff197819 */ /* 0x000fe20000011438 */
[----:B------:R-:W-:Y:S01]  /*11d0*/  ULDC UR16, c[0x0][0x21c] ;  /* 0x0000870000107ab9 */ /* 0x000fe20000000800 */
[----:B------:R-:W-:Y:S01]  /*11e0*/  MOV R24, R56 ;  /* 0x0000003800187202 */ /* 0x000fe20000000f00 */
[----:B------:R-:W-:-:S04]  /*11f0*/  IMAD R4, R0, UR10, RZ ;  /* 0x0000000a00047c24 */ /* 0x000fc8000f8e02ff */
[C---:B------:R-:W-:Y:S02]  /*1200*/  IMAD R4, R3.reuse, UR11, R4 ;  /* 0x0000000b03047c24 */ /* 0x040fe4000f8e0204 */
[----:B------:R-:W-:-:S05]  /*1210*/  IMAD.WIDE.U32 R26, R3, UR10, R24 ;  /* 0x0000000a031a7c25 */ /* 0x000fca000f8e0018 */
[----:B------:R-:W-:Y:S02]  /*1220*/  IADD3 R4, R27, R4, RZ ;  /* 0x000000041b047210 */ /* 0x000fe40007ffe0ff */
[----:B------:R-:W-:-:S04]  /*1230*/  LEA R28, P0, R26, UR8, 0x1 ;  /* 0x000000081a1c7c11 */ /* 0x000fc8000f8008ff */
[----:B------:R-:W-:-:S05]  /*1240*/  LEA.HI.X R29, R26, UR9, R4, 0x1, P0 ;  /* 0x000000091a1d7c11 */ /* 0x000fca00080f0c04 */
[----:B------:R-:W2:Y:S01]  /*1250*/  LDG.E.U16 R4, desc[UR14][R28.64] ;  /* 0x0000000e1c047981 */ /* 0x000ea2000c1e1500 */
[----:B------:R-:W-:Y:S02]  /*1260*/  IMAD R0, R0, UR6, RZ ;  /* 0x0000000600007c24 */ /* 0x000fe4000f8e02ff */
[----:B------:R-:W-:-:S04]  /*1270*/  IMAD.WIDE.U32 R24, R3, UR6, R24 ;  /* 0x0000000603187c25 */ /* 0x000fc8000f8e0018 */
[----:B------:R-:W-:Y:S01]  /*1280*/  IMAD R0, R3, UR7, R0 ;  /* 0x0000000703007c24 */ /* 0x000fe2000f8e0200 */
[----:B------:R-:W-:Y:S01]  /*1290*/  LEA R26, P0, R24, UR4, 0x1 ;  /* 0x00000004181a7c11 */ /* 0x000fe2000f8008ff */
[----:B--2---:R-:W-:-:S05]  /*12a0*/  HADD2.F32 R4, -RZ, R4.H0_H0 ;  /* 0x20000004ff047230 */ /* 0x004fca0000004100 */
[----:B------:R-:W-:-:S04]  /*12b0*/  FMUL R4, R4, UR17 ;  /* 0x0000001104047c20 */ /* 0x000fc80008400000 */
[----:B------:R-:W-:Y:S01]  /*12c0*/  FFMA R4, R5, UR16, R4 ;  /* 0x0000001005047c23 */ /* 0x000fe20008000004 */
[----:B------:R-:W-:-:S04]  /*12d0*/  IADD3 R5, R25, R0, RZ ;  /* 0x0000000019057210 */ /* 0x000fc80007ffe0ff */
[----:B------:R-:W-:Y:S02]  /*12e0*/  F2FP.F16.F32.PACK_AB R0, RZ, R4 ;  /* 0x00000004ff00723e */ /* 0x000fe400000000ff */
[----:B------:R-:W-:-:S05]  /*12f0*/  LEA.HI.X R27, R24, UR5, R5, 0x1, P0 ;  /* 0x00000005181b7c11 */ /* 0x000fca00080f0c05 */
[----:B------:R1:W-:Y:S02]  /*1300*/  STG.E.U16 desc[UR14][R26.64], R0 ;  /* 0x000000001a007986 */ /* 0x0003e4000c10150e */
.L_x_9:
[----:B------:R-:W-:Y:S05]  /*1310*/  BSYNC B0 ;  /* 0x0000000000007941 */ /* 0x000fea0003800000 */
.L_x_8:
[----:B0-----:R-:W2:Y:S01]  /*1320*/  @!P5 LDG.E.U16 R25, desc[UR14][R22.64] ;  /* 0x0000000e1619d981 */ /* 0x001ea2000c1e1500 */
[----:B-1----:R-:W0:Y:S01]  /*1330*/  @!P5 LDC R0, c[0x0][0x240] ;  /* 0x00009000ff00db82 */ /* 0x002e220000000800 */
[----:B------:R-:W-:Y:S01]  /*1340*/  IMAD R4, R20, UR6, RZ ;  /* 0x0000000614047c24 */ /* 0x000fe2000f8e02ff */
[----:B------:R-:W-:Y:S01]  /*1350*/  ISETP.GE.OR P3, PT, R17, UR12, P2 ;  /* 0x0000000c11007c0c */ /* 0x000fe20009766670 */
[C---:B------:R-:W-:Y:S01]  /*1360*/  IMAD.WIDE.U32 R26, R3.reuse, UR6, R18 ;  /* 0x00000006031a7c25 */ /* 0x040fe2000f8e0012 */
[----:B------:R-:W-:Y:S01]  /*1370*/  BSSY B0, `(.L_x_10) ;  /* 0x0000020000007945 */ /* 0x000fe20003800000 */
[----:B------:R-:W-:Y:S02]  /*1380*/  ISETP.GE.OR P2, PT, R2, UR12, P2 ;  /* 0x0000000c02007c0c */ /* 0x000fe40009746670 */
[----:B------:R-:W-:Y:S01]  /*1390*/  IMAD R4, R3, UR7, R4 ;  /* 0x0000000703047c24 */ /* 0x000fe2000f8e0204 */
[----:B------:R-:W1:Y:S01]  /*13a0*/  @!P5 LDC R21, c[0x0][0x21c] ;  /* 0x00008700ff15db82 */ /* 0x000e620000000800 */
[----:B------:R-:W-:Y:S01]  /*13b0*/  LEA R24, P0, R26, UR4, 0x1 ;  /* 0x000000041a187c11 */ /* 0x000fe2000f8008ff */
[----:B------:R-:W-:-:S05]  /*13c0*/  VIADD R5, R54, 0x2 ;  /* 0x0000000236057836 */ /* 0x000fca0000000000 */
[----:B------:R-:W-:Y:S02]  /*13d0*/  SHF.R.S32.HI R3, RZ, 0x1f, R5 ;  /* 0x0000001fff037819 */ /* 0x000fe40000011405 */
[----:B------:R-:W-:-:S04]  /*13e0*/  ISETP.GE.AND P4, PT, R5, UR13, PT ;  /* 0x0000000d05007c0c */ /* 0x000fc8000bf86270 */
[----:B------:R-:W-:Y:S02]  /*13f0*/  ISETP.GE.OR P1, PT, R56, UR12, P4 ;  /* 0x0000000c38007c0c */ /* 0x000fe4000a726670 */
[----:B------:R-:W-:Y:S01]  /*1400*/  ISETP.GE.OR P6, PT, R18, UR12, P4 ;  /* 0x0000000c12007c0c */ /* 0x000fe2000a7c6670 */
[----:B--2---:R-:W-:-:S05]  /*1410*/  @!P5 HADD2.F32 R25, -RZ, R25.H0_H0 ;  /* 0x20000019ff19d230 */ /* 0x004fca0000004100 */
[----:B0-----:R-:W-:Y:S01]  /*1420*/  @!P5 FMUL R25, R25, R0 ;  /* 0x000000001919d220 */ /* 0x001fe20000400000 */
[----:B------:R-:W-:Y:S01]  /*1430*/  IADD3 R0, R4, R27, RZ ;  /* 0x0000001b04007210 */ /* 0x000fe20007ffe0ff */
[----:B------:R-:W-:Y:S02]  /*1440*/  IMAD R4, R3, UR10, RZ ;  /* 0x0000000a03047c24 */ /* 0x000fe4000f8e02ff */
[----:B-1----:R-:W-:Y:S01]  /*1450*/  @!P5 FFMA R21, R6, R21, R25 ;  /* 0x000000150615d223 */ /* 0x002fe20000000019 */
[----:B------:R-:W-:Y:S01]  /*1460*/  LEA.HI.X R25, R26, UR5, R0, 0x1, P0 ;  /* 0x000000051a197c11 */ /* 0x000fe200080f0c00 */
[C---:B------:R-:W-:Y:S02]  /*1470*/  IMAD R4, R5.reuse, UR11, R4 ;  /* 0x0000000b05047c24 */ /* 0x040fe4000f8e0204 */
[----:B------:R-:W-:Y:S01]  /*1480*/  IMAD.WIDE.U32 R26, R5, UR10, R18 ;  /* 0x0000000a051a7c25 */ /* 0x000fe2000f8e0012 */
[----:B------:R-:W-:-:S03]  /*1490*/  @!P5 F2FP.F16.F32.PACK_AB R0, RZ, R21 ;  /* 0x00000015ff00d23e */ /* 0x000fc600000000ff */
[----:B------:R-:W-:Y:S01]  /*14a0*/  IMAD.IADD R4, R4, 0x1, R27 ;  /* 0x0000000104047824 */ /* 0x000fe200078e021b */
[C---:B------:R-:W-:Y:S01]  /*14b0*/  LEA R20, P0, R26.reuse, UR8, 0x1 ;  /* 0x000000081a147c11 */ /* 0x040fe2000f8008ff */
[----:B------:R0:W-:Y:S03]  /*14c0*/  @!P5 STG.E.U16 desc[UR14][R24.64], R0 ;  /* 0x000000001800d986 */ /* 0x0001e6000c10150e */
[----:B------:R-:W-:Y:S01]  /*14d0*/  LEA.HI.X R21, R26, UR9, R4, 0x1, P0 ;  /* 0x000000091a157c11 */ /* 0x000fe200080f0c04 */
[----:B------:R-:W-:Y:S08]  /*14e0*/  @P3 BRA `(.L_x_11) ;  /* 0x0000000000203947 */ /* 0x000ff00003800000 */
[----:B0-----:R-:W2:Y:S01]  /*14f0*/  LDG.E.U16 R0, desc[UR14][R22.64+0x2] ;  /* 0x0000020e16007981 */ /* 0x001ea2000c1e1500 */
[----:B------:R-:W-:Y:S01]  /*1500*/  ULDC UR16, c[0x0][0x240] ;  /* 0x0000900000107ab9 */ /* 0x000fe20000000800 */
[----:B--2---:R-:W-:-:S05]  /*1510*/  HADD2.F32 R0, -RZ, R0.H0_H0 ;  /* 0x20000000ff007230 */ /* 0x004fca0000004100 */
[----:B------:R-:W-:Y:S01]  /*1520*/  FMUL R0, R0, UR16 ;  /* 0x0000001000007c20 */ /* 0x000fe20008400000 */
[----:B------:R-:W-:-:S03]  /*1530*/  ULDC UR16, c[0x0][0x21c] ;  /* 0x0000870000107ab9 */ /* 0x000fc60000000800 */
[----:B------:R-:W-:-:S05]  /*1540*/  FFMA R0, R7, UR16, R0 ;  /* 0x0000001007007c23 */ /* 0x000fca0008000000 */
[----:B------:R-:W-:-:S05]  /*1550*/  F2FP.F16.F32.PACK_AB R0, RZ, R0 ;  /* 0x00000000ff00723e */ /* 0x000fca00000000ff */
[----:B------:R1:W-:Y:S02]  /*1560*/  STG.E.U16 desc[UR14][R24.64+0x2], R0 ;  /* 0x0000020018007986 */ /* 0x0003e4000c10150e */
.L_x_11:
[----:B------:R-:W-:Y:S05]  /*1570*/  BSYNC B0 ;  /* 0x0000000000007941 */ /* 0x000fea0003800000 */
.L_x_10:
[----:B------:R-:W-:Y:S04]  /*1580*/  BSSY B0, `(.L_x_12) ;  /* 0x000000a000007945 */ /* 0x000fe80003800000 */
[----:B------:R-:W-:Y:S05]  /*1590*/  @P2 BRA `(.L_x_13) ;  /* 0x0000000000202947 */ /* 0x000fea0003800000 */
[----:B------:R-:W2:Y:S01]  /*15a0*/  LDG.E.U16 R7, desc[UR14][R22.64+0x4] ;  /* 0x0000040e16077981 */ /* 0x000ea2000c1e1500 */
[----:B------:R-:W-:Y:S01]  /*15b0*/  ULDC UR16, c[0x0][0x240] ;  /* 0x0000900000107ab9 */ /* 0x000fe20000000800 */
[----:B--2---:R-:W-:-:S05]  /*15c0*/  HADD2.F32 R7, -RZ, R7.H0_H0 ;  /* 0x20000007ff077230 */ /* 0x004fca0000004100 */
[----:B------:R-:W-:Y:S01]  /*15d0*/  FMUL R7, R7, UR16 ;  /* 0x0000001007077c20 */ /* 0x000fe20008400000 */
[----:B------:R-:W-:-:S03]  /*15e0*/  ULDC UR16, c[0x0][0x21c] ;  /* 0x0000870000107ab9 */ /* 0x000fc60000000800 */
[----:B01----:R-:W-:-:S05]  /*15f0*/  FFMA R0, R8, UR16, R7 ;  /* 0x0000001008007c23 */ /* 0x003fca0008000007 */
[----:B------:R-:W-:-:S05]  /*1600*/  F2FP.F16.F32.PACK_AB R0, RZ, R0 ;  /* 0x00000000ff00723e */ /* 0x000fca00000000ff */
[----:B------:R2:W-:Y:S02]  /*1610*/  STG.E.U16 desc[UR14][R24.64+0x4], R0 ;  /* 0x0000040018007986 */ /* 0x0005e4000c10150e */
.L_x_13:
[----:B------:R-:W-:Y:S05]  /*1620*/  BSYNC B0 ;  /* 0x0000000000007941 */ /* 0x000fea0003800000 */
.L_x_12:
[----:B------:R-:W-:Y:S04]  /*1630*/  BSSY B0, `(.L_x_14) ;  /* 0x0000019000007945 */ /* 0x000fe80003800000 */
[----:B------:R-:W-:Y:S05]  /*1640*/  @P1 BRA `(.L_x_15) ;  /* 0x00000000005c1947 */ /* 0x000fea0003800000 */
[----:B012---:R-:W-:Y:S01]  /*1650*/  SHF.R.S32.HI R0, RZ, 0x1f, R5 ;  /* 0x0000001fff007819 */ /* 0x007fe20000011405 */
        /* <DEDUP_REMOVED lines=14> */
[----:B------:R-:W-:-:S04]  /*1740*/  LEA R8, P0, R6, UR4, 0x1 ;  /* 0x0000000406087c11 */ /* 0x000fc8000f8008ff */
[----:B------:R-:W-:Y:S01]  /*1750*/  IADD3 R7, R7, R0, RZ ;  /* 0x0000000007077210 */ /* 0x000fe20007ffe0ff */
[----:B--2---:R-:W-:-:S05]  /*1760*/  HADD2.F32 R4, -RZ, R4.H0_H0 ;  /* 0x20000004ff047230 */ /* 0x004fca0000004100 */
[----:B------:R-:W-:-:S04]  /*1770*/  FMUL R4, R4, UR17 ;  /* 0x0000001104047c20 */ /* 0x000fc80008400000 */
[----:B------:R-:W-:Y:S01]  /*1780*/  FFMA R4, R9, UR16, R4 ;  /* 0x0000001009047c23 */ /* 0x000fe20008000004 */
[----:B------:R-:W-:-:S04]  /*1790*/  LEA.HI.X R9, R6, UR5, R7, 0x1, P0 ;  /* 0x0000000506097c11 */ /* 0x000fc800080f0c07 */
[----:B------:R-:W-:-:S05]  /*17a0*/  F2FP.F16.F32.PACK_AB R0, RZ, R4 ;  /* 0x00000004ff00723e */ /* 0x000fca00000000ff */
[----:B------:R3:W-:Y:S02]  /*17b0*/  STG.E.U16 desc[UR14][R8.64], R0 ;  /* 0x0000000008007986 */ /* 0x0007e4000c10150e */
.L_x_15:
[----:B------:R-:W-:Y:S05]  /*17c0*/  BSYNC B0 ;  /* 0x0000000000007941 */ /* 0x000fea0003800000 */
.L_x_14:
[----:B------:R-:W4:Y:S01]  /*17d0*/  @!P6 LDG.E.U16 R6, desc[UR14][R20.64] ;  /* 0x0000000e1406e981 */ /* 0x000f22000c1e1500 */
[----:B---3--:R-:W3:Y:S01]  /*17e0*/  @!P6 LDC R9, c[0x0][0x240] ;  /* 0x00009000ff09eb82 */ /* 0x008ee20000000800 */
[----:B012---:R-:W-:Y:S01]  /*17f0*/  IMAD R0, R3, UR6, RZ ;  /* 0x0000000603007c24 */ /* 0x007fe2000f8e02ff */
[----:B------:R-:W-:Y:S01]  /*1800*/  ISETP.GE.OR P5, PT, R17, UR12, P4 ;  /* 0x0000000c11007c0c */ /* 0x000fe2000a7a6670 */
[----:B------:R-:W-:Y:S01]  /*1810*/  VIADD R3, R54, 0x3 ;  /* 0x0000000336037836 */ /* 0x000fe20000000000 */
[----:B------:R-:W-:Y:S01]  /*1820*/  BSSY B0, `(.L_x_16) ;  /* 0x0000020000007945 */ /* 0x000fe20003800000 */
[C---:B------:R-:W-:Y:S01]  /*1830*/  IMAD R0, R5.reuse, UR7, R0 ;  /* 0x0000000705007c24 */ /* 0x040fe2000f8e0200 */
[----:B------:R-:W-:Y:S01]  /*1840*/  ISETP.GE.OR P4, PT, R2, UR12, P4 ;  /* 0x0000000c02007c0c */ /* 0x000fe2000a786670 */
[----:B------:R-:W-:Y:S01]  /*1850*/  IMAD.WIDE.U32 R22, R5, UR6, R18 ;  /* 0x0000000605167c25 */ /* 0x000fe2000f8e0012 */
[----:B------:R-:W0:Y:S01]  /*1860*/  @!P6 LDC R7, c[0x0][0x21c] ;  /* 0x00008700ff07eb82 */ /* 0x000e220000000800 */
[----:B------:R-:W-:-:S02]  /*1870*/  SHF.R.S32.HI R4, RZ, 0x1f, R3 ;  /* 0x0000001fff047819 */ /* 0x000fc40000011403 */
[----:B------:R-:W-:Y:S02]  /*1880*/  ISETP.GE.AND P0, PT, R3, UR13, PT ;  /* 0x0000000d03007c0c */ /* 0x000fe4000bf06270 */
[----:B------:R-:W-:Y:S01]  /*1890*/  IADD3 R5, R0, R23, RZ ;  /* 0x0000001700057210 */ /* 0x000fe20007ffe0ff */
[----:B------:R-:W-:Y:S01]  /*18a0*/  IMAD R0, R4, UR10, RZ ;  /* 0x0000000a04007c24 */ /* 0x000fe2000f8e02ff */
[----:B------:R-:W-:Y:S02]  /*18b0*/  ISETP.GE.OR P2, PT, R18, UR12, P0 ;  /* 0x0000000c12007c0c */ /* 0x000fe40008746670 */
[----:B------:R-:W-:Y:S01]  /*18c0*/  ISETP.GE.OR P3, PT, R56, UR12, P0 ;  /* 0x0000000c38007c0c */ /* 0x000fe20008766670 */
[----:B----4-:R-:W-:-:S05]  /*18d0*/  @!P6 HADD2.F32 R6, -RZ, R6.H0_H0 ;  /* 0x20000006ff06e230 */ /* 0x010fca0000004100 */
[----:B---3--:R-:W-:Y:S01]  /*18e0*/  @!P6 FMUL R9, R6, R9 ;  /* 0x000000090609e220 */ /* 0x008fe20000400000 */
[----:B------:R-:W-:-:S03]  /*18f0*/  LEA R6, P1, R22, UR4, 0x1 ;  /* 0x0000000416067c11 */ /* 0x000fc6000f8208ff */
[----:B0-----:R-:W-:Y:S01]  /*1900*/  @!P6 FFMA R9, R10, R7, R9 ;  /* 0x000000070a09e223 */ /* 0x001fe20000000009 */
        /* <DEDUP_REMOVED lines=17> */
.L_x_17:
[----:B------:R-:W-:Y:S05]  /*1a20*/  BSYNC B0 ;  /* 0x0000000000007941 */ /* 0x000fea0003800000 */
.L_x_16:
        /* <DEDUP_REMOVED lines=10> */
.L_x_19:
[----:B------:R-:W-:Y:S05]  /*1ad0*/  BSYNC B0 ;  /* 0x0000000000007941 */ /* 0x000fea0003800000 */
.L_x_18:
[----:B------:R-:W-:Y:S04]  /*1ae0*/  BSSY B0, `(.L_x_20) ;  /* 0x0000018000007945 */ /* 0x000fe80003800000 */
[----:B------:R-:W-:Y:S05]  /*1af0*/  @P3 BRA `(.L_x_21) ;  /* 0x0000000000583947 */ /* 0x000fea0003800000 */
[----:B012---:R-:W-:Y:S01]  /*1b00*/  SHF.R.S32.HI R0, RZ, 0x1f, R3 ;  /* 0x0000001fff007819 */ /* 0x007fe20000011403 */
[----:B------:R-:W-:Y:S01]  /*1b10*/  ULDC UR16, c[0x0][0x240] ;  /* 0x0000900000107ab9 */ /* 0x000fe20000000800 */
[--C-:B------:R-:W-:Y:S01]  /*1b20*/  SHF.R.S32.HI R57, RZ, 0x1f, R56.reuse ;  /* 0x0000001fff397819 */ /* 0x100fe20000011438 */
[----:B------:R-:W-:Y:S02]  /*1b30*/  ULDC UR13, c[0x0][0x21c] ;  /* 0x00008700000d7ab9 */ /* 0x000fe40000000800 */
[----:B------:R-:W-:Y:S02]  /*1b40*/  IMAD R6, R0, UR10, RZ ;  /* 0x0000000a00067c24 */ /* 0x000fe4000f8e02ff */
[----:B------:R-:W-:-:S04]  /*1b50*/  IMAD.WIDE.U32 R10, R3, UR10, R56 ;  /* 0x0000000a030a7c25 */ /* 0x000fc8000f8e0038 */
[----:B------:R-:W-:Y:S01]  /*1b60*/  IMAD R6, R3, UR11, R6 ;  /* 0x0000000b03067c24 */ /* 0x000fe2000f8e0206 */
[----:B------:R-:W-:-:S04]  /*1b70*/  LEA R20, P1, R10, UR8, 0x1 ;  /* 0x000000080a147c11 */ /* 0x000fc8000f8208ff */
[----:B------:R-:W-:-:S04]  /*1b80*/  IADD3 R6, R11, R6, RZ ;  /* 0x000000060b067210 */ /* 0x000fc80007ffe0ff */
[----:B------:R-:W-:-:S05]  /*1b90*/  LEA.HI.X R21, R10, UR9, R6, 0x1, P1 ;  /* 0x000000090a157c11 */ /* 0x000fca00088f0c06 */
[----:B------:R-:W2:Y:S01]  /*1ba0*/  LDG.E.U16 R5, desc[UR14][R20.64] ;  /* 0x0000000e14057981 */ /* 0x000ea2000c1e1500 */
[----:B------:R-:W-:Y:S02]  /*1bb0*/  IMAD R0, R0, UR6, RZ ;  /* 0x0000000600007c24 */ /* 0x000fe4000f8e02ff */
[----:B------:R-:W-:-:S04]  /*1bc0*/  IMAD.WIDE.U32 R56, R3, UR6, R56 ;  /* 0x0000000603387c25 */ /* 0x000fc8000f8e0038 */
[----:B------:R-:W-:Y:S01]  /*1bd0*/  IMAD R0, R3, UR7, R0 ;  /* 0x0000000703007c24 */ /* 0x000fe2000f8e0200 */
[----:B------:R-:W-:Y:S01]  /*1be0*/  LEA R10, P1, R56, UR4, 0x1 ;  /* 0x00000004380a7c11 */ /* 0x000fe2000f8208ff */
[----:B--2---:R-:W-:-:S05]  /*1bf0*/  HADD2.F32 R5, -RZ, R5.H0_H0 ;  /* 0x20000005ff057230 */ /* 0x004fca0000004100 */
[----:B------:R-:W-:Y:S01]  /*1c00*/  FMUL R6, R5, UR16 ;  /* 0x0000001005067c20 */ /* 0x000fe20008400000 */
[----:B------:R-:W-:-:S03]  /*1c10*/  IADD3 R5, R57, R0, RZ ;  /* 0x0000000039057210 */ /* 0x000fc60007ffe0ff */
[----:B------:R-:W-:Y:S01]  /*1c20*/  FFMA R6, R13, UR13, R6 ;  /* 0x0000000d0d067c23 */ /* 0x000fe20008000006 */
[----:B------:R-:W-:-:S04]  /*1c30*/  LEA.HI.X R11, R56, UR5, R5, 0x1, P1 ;  /* 0x00000005380b7c11 */ /* 0x000fc800088f0c05 */
[----:B------:R-:W-:-:S05]  /*1c40*/  F2FP.F16.F32.PACK_AB R0, RZ, R6 ;  /* 0x00000006ff00723e */ /* 0x000fca00000000ff */
[----:B------:R3:W-:Y:S02]  /*1c50*/  STG.E.U16 desc[UR14][R10.64], R0 ;  /* 0x000000000a007986 */ /* 0x0007e4000c10150e */
.L_x_21:
[----:B------:R-:W-:Y:S05]  /*1c60*/  BSYNC B0 ;  /* 0x0000000000007941 */ /* 0x000fea0003800000 */
.L_x_20:
[----:B012---:R-:W2:Y:S01]  /*1c70*/  @!P2 LDG.E.U16 R7, desc[UR14][R8.64] ;  /* 0x0000000e0807a981 */ /* 0x007ea2000c1e1500 */
[----:B---3--:R-:W0:Y:S01]  /*1c80*/  @!P2 LDC R0, c[0x0][0x240] ;  /* 0x00009000ff00ab82 */ /* 0x008e220000000800 */
[----:B------:R-:W-:Y:S01]  /*1c90*/  IMAD R4, R4, UR6, RZ ;  /* 0x0000000604047c24 */ /* 0x000fe2000f8e02ff */
[----:B------:R-:W-:Y:S01]  /*1ca0*/  ISETP.GE.OR P3, PT, R17, UR12, P0 ;  /* 0x0000000c11007c0c */ /* 0x000fe20008766670 */
[C---:B------:R-:W-:Y:S01]  /*1cb0*/  IMAD.WIDE.U32 R18, R3.reuse, UR6, R18 ;  /* 0x0000000603127c25 */ /* 0x040fe2000f8e0012 */
[----:B------:R-:W-:Y:S01]  /*1cc0*/  BSSY B0, `(.L_x_22) ;  /* 0x0000015000007945 */ /* 0x000fe20003800000 */
[----:B------:R-:W-:Y:S02]  /*1cd0*/  ISETP.GE.OR P0, PT, R2, UR12, P0 ;  /* 0x0000000c02007c0c */ /* 0x000fe40008706670 */
[----:B------:R-:W-:Y:S01]  /*1ce0*/  IMAD R3, R3, UR7, R4 ;  /* 0x0000000703037c24 */ /* 0x000fe2000f8e0204 */
[----:B------:R-:W1:Y:S01]  /*1cf0*/  @!P2 LDC R5, c[0x0][0x21c] ;  /* 0x00008700ff05ab82 */ /* 0x000e620000000800 */
[----:B------:R-:W-:-:S03]  /*1d00*/  LEA R4, P1, R18, UR4, 0x1 ;  /* 0x0000000412047c11 */ /* 0x000fc6000f8208ff */
[----:B------:R-:W-:Y:S01]  /*1d10*/  IADD3 R3, R3, R19, RZ ;  /* 0x0000001303037210 */ /* 0x000fe20007ffe0ff */
[----:B--2---:R-:W-:-:S05]  /*1d20*/  @!P2 HADD2.F32 R7, -RZ, R7.H0_H0 ;  /* 0x20000007ff07a230 */ /* 0x004fca0000004100 */
[----:B0-----:R-:W-:-:S04]  /*1d30*/  @!P2 FMUL R7, R7, R0 ;  /* 0x000000000707a220 */ /* 0x001fc80000400000 */
[----:B-1----:R-:W-:Y:S01]  /*1d40*/  @!P2 FFMA R0, R14, R5, R7 ;  /* 0x000000050e00a223 */ /* 0x002fe20000000007 */
[----:B------:R-:W-:-:S04]  /*1d50*/  LEA.HI.X R5, R18, UR5, R3, 0x1, P1 ;  /* 0x0000000512057c11 */ /* 0x000fc800088f0c03 */
[----:B------:R-:W-:-:S05]  /*1d60*/  @!P2 F2FP.F16.F32.PACK_AB R0, RZ, R0 ;  /* 0x00000000ff00a23e */ /* 0x000fca00000000ff */
[----:B------:R0:W-:Y:S01]  /*1d70*/  @!P2 STG.E.U16 desc[UR14][R4.64], R0 ;  /* 0x000000000400a986 */ /* 0x0001e2000c10150e */
[----:B------:R-:W-:Y:S05]  /*1d80*/  @P3 BRA `(.L_x_23) ;  /* 0x0000000000203947 */ /* 0x000fea0003800000 */
        /* <DEDUP_REMOVED lines=8> */
.L_x_23:
[----:B------:R-:W-:Y:S05]  /*1e10*/  BSYNC B0 ;  /* 0x0000000000007941 */ /* 0x000fea0003800000 */
.L_x_22:
[----:B------:R-:W-:Y:S05]  /*1e20*/  @P0 EXIT ;  /* 0x000000000000094d */ /* 0x000fea0003800000 */
[----:B------:R-:W2:Y:S01]  /*1e30*/  LDG.E.U16 R3, desc[UR14][R8.64+0x4] ;  /* 0x0000040e08037981 */ /* 0x000ea2000c1e1500 */
[----:B------:R-:W-:Y:S01]  /*1e40*/  ULDC UR4, c[0x0][0x240] ;  /* 0x0000900000047ab9 */ /* 0x000fe20000000800 */
[----:B--2---:R-:W-:-:S05]  /*1e50*/  HADD2.F32 R3, -RZ, R3.H0_H0 ;  /* 0x20000003ff037230 */ /* 0x004fca0000004100 */
[----:B------:R-:W-:Y:S01]  /*1e60*/  FMUL R3, R3, UR4 ;  /* 0x0000000403037c20 */ /* 0x000fe20008400000 */
[----:B------:R-:W-:-:S03]  /*1e70*/  ULDC UR4, c[0x0][0x21c] ;  /* 0x0000870000047ab9 */ /* 0x000fc60000000800 */
[----:B01----:R-:W-:-:S05]  /*1e80*/  FFMA R0, R16, UR4, R3 ;  /* 0x0000000410007c23 */ /* 0x003fca0008000003 */
[----:B------:R-:W-:-:S05]  /*1e90*/  F2FP.F16.F32.PACK_AB R0, RZ, R0 ;  /* 0x00000000ff00723e */ /* 0x000fca00000000ff */
[----:B------:R-:W-:Y:S01]  /*1ea0*/  STG.E.U16 desc[UR14][R4.64+0x4], R0 ;  /* 0x0000040004007986 */ /* 0x000fe2000c10150e */
[----:B------:R-:W-:Y:S05]  /*1eb0*/  EXIT ;  /* 0x000000000000794d */ /* 0x000fea0003800000 */
.L_x_24:
        /* <DEDUP_REMOVED lines=12> */
.L_x_493:


//--------------------- .text._ZN7cutlass9reference6device6kernel12BlockForEachINS_6half_tENS1_6detail17RandomUniformFuncIS4_EEEEvPT_mNT0_6ParamsE --------------------------
	.section	.text._ZN7cutlass9reference6device6kernel12BlockForEachINS_6half_tENS1_6detail17RandomUniformFuncIS4_EEEEvPT_mNT0_6ParamsE,"ax",@progbits
	.align	128
        .global         _ZN7cutlass9reference6device6kernel12BlockForEachINS_6half_tENS1_6detail17RandomUniformFuncIS4_EEEEvPT_mNT0_6ParamsE
        .type           _ZN7cutlass9reference6device6kernel12BlockForEachINS_6half_tENS1_6detail17RandomUniformFuncIS4_EEEEvPT_mNT0_6ParamsE,@function
        .size           _ZN7cutlass9reference6device6kernel12BlockForEachINS_6half_tENS1_6detail17RandomUniformFuncIS4_EEEEvPT_mNT0_6ParamsE,(.L_x_494 - _ZN7cutlass9reference6device6kernel12BlockForEachINS_6half_tENS1_6detail17RandomUniformFuncIS4_EEEEvPT_mNT0_6ParamsE)
        .other          _ZN7cutlass9reference6device6kernel12BlockForEachINS_6half_tENS1_6detail17RandomUniformFuncIS4_EEEEvPT_mNT0_6ParamsE,@"STO_CUDA_ENTRY STV_DEFAULT"
_ZN7cutlass9reference6device6kernel12BlockForEachINS_6half_tENS1_6detail17RandomUniformFuncIS4_EEEEvPT_mNT0_6ParamsE:
.text._ZN7cutlass9reference6device6kernel12BlockForEachINS_6half_tENS1_6detail17RandomUniformFuncIS4_EEEEvPT_mNT0_6ParamsE:
[----:B------:R-:W0:Y:S08]  /*0000*/  LDC R1, c[0x0][0x28] ;  /* 0x00000a00ff017b82 */ /* 0x000e300000000800 */
[----:B------:R-:W1:Y:S01]  /*0010*/  LDC.U8 R0, c[0x0][0x24c] ;  /* 0x00009300ff007b82 */ /* 0x000e620000000000 */
[----:B------:R-:W2:Y:S01]  /*0020*/  S2R R15, SR_CTAID.X ;  /* 0x00000000000f7919 */ /* 0x000ea20000002500 */
[----:B0-----:R-:W-:Y:S01]  /*0030*/  VIADD R1, R1, 0xffffffa0 ;  /* 0xffffffa001017836 */ /* 0x001fe20000000000 */
[----:B------:R-:W-:Y:S01]  /*0040*/  ULDC UR4, c[0x0][0x0] ;  /* 0x0000000000047ab9 */ /* 0x000fe20000000800 */
[----:B------:R-:W-:Y:S01]  /*0050*/  ULDC.64 UR16, c[0x0][0x208] ;  /* 0x0000820000107ab9 */ /* 0x000fe20000000a00 */
[----:B------:R-:W2:Y:S01]  /*0060*/  S2R R14, SR_TID.X ;  /* 0x00000000000e7919 */ /* 0x000ea20000002100 */
[----:B------:R-:W-:Y:S02]  /*0070*/  BSSY B1, `(.L_x_25) ;  /* 0x0000123000017945 */ /* 0x000fe40003800000 */
[----:B------:R-:W1:Y:S08]  /*0080*/  LDC.U8 R5, c[0x0][0x24d] ;  /* 0x00009340ff057b82 */ /* 0x000e700000000000 */
[----:B------:R-:W0:Y:S08]  /*0090*/  LDC.U8 R4, c[0x0][0x24e] ;  /* 0x00009380ff047b82 */ /* 0x000e300000000000 */
[----:B------:R-:W3:Y:S08]  /*00a0*/  LDC.64 R2, c[0x0][0x220] ;  /* 0x00008800ff027b82 */ /* 0x000ef00000000a00 */
[----:B------:R-:W4:Y:S01]  /*00b0*/  LDC.U8 R13, c[0x0][0x24f] ;  /* 0x000093c0ff0d7b82 */ /* 0x000f220000000000 */
[----:B-1----:R-:W-:-:S07]  /*00c0*/  PRMT R5, R5, 0x7604, R0 ;  /* 0x0000760405057816 */ /* 0x002fce0000000000 */
[----:B------:R-:W1:Y:S01]  /*00d0*/  LDC R12, c[0x0][0x248] ;  /* 0x00009200ff0c7b82 */ /* 0x000e620000000800 */
[----:B0-----:R-:W-:-:S07]  /*00e0*/  PRMT R4, R4, 0x7054, R5 ;  /* 0x0000705404047816 */ /* 0x001fce0000000005 */
[----:B------:R-:W0:Y:S01]  /*00f0*/  LDC.64 R18, c[0x0][0x220] ;  /* 0x00008800ff127b82 */ /* 0x000e220000000a00 */
[----:B---3--:R-:W-:Y:S02]  /*0100*/  LOP3.LUT R5, R2, 0xaad26b49, RZ, 0x3c, !PT ;  /* 0xaad26b4902057812 */ /* 0x008fe400078e3cff */
[----:B------:R-:W-:-:S03]  /*0110*/  LOP3.LUT R2, R3, 0xf7dcefdd, RZ, 0x3c, !PT ;  /* 0xf7dcefdd03027812 */ /* 0x000fc600078e3cff */
[----:B------:R-:W-:Y:S02]  /*0120*/  IMAD R3, R5, 0x4182bed5, RZ ;  /* 0x4182bed505037824 */ /* 0x000fe400078e02ff */
[----:B------:R-:W3:Y:S01]  /*0130*/  LDC.64 R10, c[0x0][0x228] ;  /* 0x00008a00ff0a7b82 */ /* 0x000ee20000000a00 */
[----:B------:R-:W-:Y:S01]  /*0140*/  IMAD R2, R2, -0x658354e5, RZ ;  /* 0x9a7cab1b02027824 */ /* 0x000fe200078e02ff */
[----:B----4-:R-:W-:Y:S01]  /*0150*/  PRMT R13, R13, 0x654, R4 ;  /* 0x000006540d0d7816 */ /* 0x010fe20000000004 */
[C---:B------:R-:W-:Y:S01]  /*0160*/  VIADD R7, R3.reuse, 0x75bcd15 ;  /* 0x075bcd1503077836 */ /* 0x040fe20000000000 */
[C---:B------:R-:W-:Y:S01]  /*0170*/  LOP3.LUT R4, R3.reuse, 0x159a55e5, RZ, 0x3c, !PT ;  /* 0x159a55e503047812 */ /* 0x040fe200078e3cff */
[C---:B------:R-:W-:Y:S01]  /*0180*/  VIADD R5, R2.reuse, 0x1f123bb5 ;  /* 0x1f123bb502057836 */ /* 0x040fe20000000000 */
[C---:B------:R-:W-:Y:S01]  /*0190*/  IADD3 R6, R3.reuse, 0x64f0c9, R2 ;  /* 0x0064f0c903067810 */ /* 0x040fe20007ffe002 */
[----:B------:R-:W-:Y:S01]  /*01a0*/  VIADD R3, R3, 0x583f19 ;  /* 0x00583f1903037836 */ /* 0x000fe20000000000 */
[----:B------:R-:W4:Y:S01]  /*01b0*/  LDC.64 R16, c[0x0][0x238] ;  /* 0x00008e00ff107b82 */ /* 0x000f220000000a00 */
[----:B------:R-:W-:Y:S01]  /*01c0*/  LOP3.LUT R2, R2, 0x5491333, RZ, 0x3c, !PT ;  /* 0x0549133302027812 */ /* 0x000fe200078e3cff */
[----:B-1----:R2:W-:Y:S04]  /*01d0*/  STL.64 [R1+0x28], R12 ;  /* 0x0000280c01007387 */ /* 0x0025e80000100a00 */
[----:B------:R1:W-:Y:S02]  /*01e0*/  STL.64 [R1+0x30], R6 ;  /* 0x0000300601007387 */ /* 0x0003e40000100a00 */
[----:B------:R-:W5:Y:S02]  /*01f0*/  LDC R0, c[0x0][0x230] ;  /* 0x00008c00ff007b82 */ /* 0x000f640000000800 */
[----:B0-----:R1:W-:Y:S04]  /*0200*/  STL.64 [R1], R18 ;  /* 0x0000001201007387 */ /* 0x0013e80000100a00 */
[----:B------:R1:W-:Y:S02]  /*0210*/  STL.64 [R1+0x38], R4 ;  /* 0x0000380401007387 */ /* 0x0003e40000100a00 */
[----:B------:R-:W0:Y:S02]  /*0220*/  LDC.64 R8, c[0x0][0x240] ;  /* 0x00009000ff087b82 */ /* 0x000e240000000a00 */
[----:B---3--:R1:W-:Y:S04]  /*0230*/  STL.64 [R1+0x8], R10 ;  /* 0x0000080a01007387 */ /* 0x0083e80000100a00 */
[----:B------:R1:W-:Y:S04]  /*0240*/  STL.64 [R1+0x40], R2 ;  /* 0x0000400201007387 */ /* 0x0003e80000100a00 */
[----:B----4-:R1:W-:Y:S01]  /*0250*/  STL.64 [R1+0x18], R16 ;  /* 0x0000181001007387 */ /* 0x0103e20000100a00 */
[----:B--2---:R-:W-:-:S02]  /*0260*/  IMAD R13, R15, UR4, R14 ;  /* 0x000000040f0d7c24 */ /* 0x004fc4000f8e020e */
[----:B------:R-:W-:Y:S01]  /*0270*/  IMAD.MOV.U32 R12, RZ, RZ, RZ ;  /* 0x000000ffff0c7224 */ /* 0x000fe200078e00ff */
[----:B-----5:R1:W-:Y:S02]  /*0280*/  STL [R1+0x10], R0 ;  /* 0x0000100001007387 */ /* 0x0203e40000100800 */
[----:B------:R-:W-:Y:S02]  /*0290*/  ISETP.NE.AND P0, PT, R13, RZ, PT ;  /* 0x000000ff0d00720c */ /* 0x000fe40003f05270 */
[----:B0-----:R1:W-:Y:S11]  /*02a0*/  STL.64 [R1+0x20], R8 ;  /* 0x0000200801007387 */ /* 0x0013f60000100a00 */
[----:B------:R-:W-:Y:S05]  /*02b0*/  @!P0 BRA `(.L_x_26) ;  /* 0x0000000c00f88947 */ /* 0x000fea0003800000 */
[----:B------:R-:W-:Y:S01]  /*02c0*/  HFMA2.MMA R21, -RZ, RZ, 0, 0 ;  /* 0x00000000ff157435 */ /* 0x000fe200000001ff */
[----:B-1----:R-:W-:Y:S02]  /*02d0*/  MOV R11, R13 ;  /* 0x0000000d000b7202 */ /* 0x002fe40000000f00 */
[----:B------:R-:W-:-:S08]  /*02e0*/  MOV R8, R12 ;  /* 0x0000000c00087202 */ /* 0x000fd00000000f00 */
.L_x_32:
[----:B------:R-:W-:Y:S01]  /*02f0*/  LOP3.LUT P0, RZ, R11, 0x3, RZ, 0xc0, !PT ;  /* 0x000000030bff7812 */ /* 0x000fe2000780c0ff */
[----:B------:R-:W-:-:S12]  /*0300*/  BSSY B0, `(.L_x_27) ;  /* 0x00000f2000007945 */ /* 0x000fd80003800000 */
[----:B0-----:R-:W-:Y:S05]  /*0310*/  @!P0 BRA `(.L_x_28) ;  /* 0x0000000c00c08947 */ /* 0x001fea0003800000 */
[----:B------:R-:W-:Y:S02]  /*0320*/  HFMA2.MMA R19, -RZ, RZ, 0, 0 ;  /* 0x00000000ff137435 */ /* 0x000fe400000001ff */
.L_x_31:
[----:B------:R-:W-:Y:S01]  /*0330*/  IMAD.MOV.U32 R20, RZ, RZ, RZ ;  /* 0x000000ffff147224 */ /* 0x000fe200078e00ff */
[----:B0-----:R-:W-:Y:S02]  /*0340*/  CS2R R2, SRZ ;  /* 0x0000000000027805 */ /* 0x001fe4000001ff00 */
[----:B------:R-:W-:Y:S01]  /*0350*/  CS2R R4, SRZ ;  /* 0x0000000000047805 */ /* 0x000fe2000001ff00 */
[----:B------:R-:W-:-:S07]  /*0360*/  IMAD.MOV.U32 R7, RZ, RZ, RZ ;  /* 0x000000ffff077224 */ /* 0x000fce00078e00ff */
.L_x_30:
[----:B------:R-:W-:Y:S01]  /*0370*/  LEA R0, R20, R1, 0x2 ;  /* 0x0000000114007211 */ /* 0x000fe200078e10ff */
[----:B------:R-:W0:Y:S05]  /*0380*/  LDC.64 R24, c[0x4][RZ] ;  /* 0x01000000ff187b82 */ /* 0x000e2a0000000a00 */
[----:B------:R-:W5:Y:S01]  /*0390*/  LDL R0, [R0+0x34] ;  /* 0x0000340000007983 */ /* 0x000f620000100800 */
[----:B------:R-:W-:Y:S02]  /*03a0*/  SHF.R.S32.HI R9, RZ, 0x1f, R21 ;  /* 0x0000001fff097819 */ /* 0x000fe40000011415 */
[----:B------:R-:W-:-:S03]  /*03b0*/  MOV R17, RZ ;  /* 0x000000ff00117202 */ /* 0x000fc60000000f00 */
[----:B------:R-:W-:Y:S02]  /*03c0*/  IMAD R9, R9, 0xc80, RZ ;  /* 0x00000c8009097824 */ /* 0x000fe400078e02ff */
[----:B0-----:R-:W-:-:S05]  /*03d0*/  IMAD.WIDE.U32 R24, R21, 0xc80, R24 ;  /* 0x00000c8015187825 */ /* 0x001fca00078e0018 */
[----:B------:R-:W-:-:S07]  /*03e0*/  IADD3 R9, R25, R9, RZ ;  /* 0x0000000919097210 */ /* 0x000fce0007ffe0ff */
.L_x_29:
[----:B------:R-:W-:Y:S02]  /*03f0*/  IMAD.MOV.U32 R10, RZ, RZ, 0x1 ;  /* 0x00000001ff0a7424 */ /* 0x000fe400078e00ff */
[----:B------:R-:W-:-:S03]  /*0400*/  IMAD.MOV.U32 R14, RZ, RZ, R24 ;  /* 0x000000ffff0e7224 */ /* 0x000fc600078e0018 */
[----:B------:R-:W-:Y:S01]  /*0410*/  SHF.L.U32 R15, R10, R17, RZ ;  /* 0x000000110a0f7219 */ /* 0x000fe200000006ff */
[----:B------:R-:W-:-:S03]  /*0420*/  IMAD R10, R20, 0x20, R17 ;  /* 0x00000020140a7824 */ /* 0x000fc600078e0211 */
[----:B-----5:R-:W-:Y:S01]  /*0430*/  LOP3.LUT P0, RZ, R0, R15, RZ, 0xc0, !PT ;  /* 0x0000000f00ff7212 */ /* 0x020fe2000780c0ff */
[----:B------:R-:W-:Y:S02]  /*0440*/  IMAD R10, R10, 0x5, RZ ;  /* 0x000000050a0a7824 */ /* 0x000fe400078e02ff */
[----:B------:R-:W-:Y:S02]  /*0450*/  IMAD.MOV.U32 R15, RZ, RZ, R9 ;  /* 0x000000ffff0f7224 */ /* 0x000fe400078e0009 */
[----:B------:R-:W-:-:S08]  /*0460*/  IMAD.WIDE R22, R10, 0x4, R14 ;  /* 0x000000040a167825 */ /* 0x000fd000078e020e */
[----:B------:R-:W2:Y:S04]  /*0470*/  @P0 LDG.E R16, desc[UR16][R22.64] ;  /* 0x0000001016100981 */ /* 0x000ea8000c1e1900 */
[----:B------:R-:W3:Y:S04]  /*0480*/  @P0 LDG.E R10, desc[UR16][R22.64+0x8] ;  /* 0x00000810160a0981 */ /* 0x000ee8000c1e1900 */
[----:B------:R-:W4:Y:S01]  /*0490*/  @P0 LDG.E R15, desc[UR16][R22.64+0xc] ;  /* 0x00000c10160f0981 */ /* 0x000f22000c1e1900 */
[----:B------:R-:W-:-:S03]  /*04a0*/  IMAD.MOV.U32 R14, RZ, RZ, 0x2 ;  /* 0x00000002ff0e7424 */ /* 0x000fc600078e00ff */
[----:B------:R-:W4:Y:S02]  /*04b0*/  @P0 LDG.E R27, desc[UR16][R22.64+0x4] ;  /* 0x00000410161b0981 */ /* 0x000f24000c1e1900 */
[----:B------:R-:W-:Y:S02]  /*04c0*/  SHF.L.U32 R29, R14, R17, RZ ;  /* 0x000000110e1d7219 */ /* 0x000fe400000006ff */
[----:B------:R-:W4:Y:S02]  /*04d0*/  @P0 LDG.E R14, desc[UR16][R22.64+0x10] ;  /* 0x00001010160e0981 */ /* 0x000f24000c1e1900 */
[----:B------:R-:W-:Y:S02]  /*04e0*/  LOP3.LUT P1, RZ, R0, R29, RZ, 0xc0, !PT ;  /* 0x0000001d00ff7212 */ /* 0x000fe4000782c0ff */
[----:B--2---:R-:W-:-:S11]  /*04f0*/  @P0 LOP3.LUT R7, R7, R16, RZ, 0x3c, !PT ;  /* 0x0000001007070212 */ /* 0x004fd600078e3cff */
[----:B------:R-:W2:Y:S01]  /*0500*/  @P1 LDG.E R16, desc[UR16][R22.64+0x14] ;  /* 0x0000141016101981 */ /* 0x000ea2000c1e1900 */
[----:B---3--:R-:W-:-:S03]  /*0510*/  @P0 LOP3.LUT R5, R5, R10, RZ, 0x3c, !PT ;  /* 0x0000000a05050212 */ /* 0x008fc600078e3cff */
[----:B------:R-:W3:Y:S01]  /*0520*/  @P1 LDG.E R10, desc[UR16][R22.64+0x1c] ;  /* 0x00001c10160a1981 */ /* 0x000ee2000c1e1900 */
[----:B----4-:R-:W-:-:S03]  /*0530*/  @P0 LOP3.LUT R2, R2, R15, RZ, 0x3c, !PT ;  /* 0x0000000f02020212 */ /* 0x010fc600078e3cff */
[----:B------:R-:W4:Y:S01]  /*0540*/  @P1 LDG.E R15, desc[UR16][R22.64+0x20] ;  /* 0x00002010160f1981 */ /* 0x000f22000c1e1900 */
[----:B------:R-:W-:Y:S01]  /*0550*/  @P0 LOP3.LUT R3, R3, R14, RZ, 0x3c, !PT ;  /* 0x0000000e03030212 */ /* 0x000fe200078e3cff */
[----:B------:R-:W-:-:S05]  /*0560*/  IMAD.MOV.U32 R14, RZ, RZ, 0x4 ;  /* 0x00000004ff0e7424 */ /* 0x000fca00078e00ff */
[----:B------:R-:W-:Y:S02]  /*0570*/  SHF.L.U32 R29, R14, R17, RZ ;  /* 0x000000110e1d7219 */ /* 0x000fe400000006ff */
[----:B------:R-:W4:Y:S01]  /*0580*/  @P1 LDG.E R14, desc[UR16][R22.64+0x24] ;  /* 0x00002410160e1981 */ /* 0x000f22000c1e1900 */
[----:B------:R-:W-:-:S03]  /*0590*/  @P0 LOP3.LUT R4, R4, R27, RZ, 0x3c, !PT ;  /* 0x0000001b04040212 */ /* 0x000fc600078e3cff */
[----:B------:R-:W4:Y:S01]  /*05a0*/  @P1 LDG.E R27, desc[UR16][R22.64+0x18] ;  /* 0x00001810161b1981 */ /* 0x000f22000c1e1900 */
        /* <DEDUP_REMOVED lines=143> */
[----:B------:R-:W-:-:S13]  /*0ea0*/  LOP3.LUT P1, RZ, R0, R29, RZ, 0xc0, !PT ;  /* 0x0000001d00ff7212 */ /* 0x000fda000782c0ff */
[----:B------:R-:W4:Y:S01]  /*0eb0*/  @P1 LDG.E R29, desc[UR16][R22.64+0x108] ;  /* 0x00010810161d1981 */ /* 0x000f22000c1e1900 */
[----:B--2---:R-:W-:-:S03]  /*0ec0*/  @P0 LOP3.LUT R7, R7, R16, RZ, 0x3c, !PT ;  /* 0x0000001007070212 */ /* 0x004fc600078e3cff */
[----:B------:R-:W2:Y:S01]  /*0ed0*/  @P1 LDG.E R16, desc[UR16][R22.64+0x104] ;  /* 0x0001041016101981 */ /* 0x000ea2000c1e1900 */
[----:B---3--:R-:W-:-:S03]  /*0ee0*/  @P0 LOP3.LUT R5, R5, R10, RZ, 0x3c, !PT ;  /* 0x0000000a05050212 */ /* 0x008fc600078e3cff */
[----:B------:R-:W3:Y:S01]  /*0ef0*/  @P1 LDG.E R10, desc[UR16][R22.64+0x10c] ;  /* 0x00010c10160a1981 */ /* 0x000ee2000c1e1900 */
[----:B----4-:R-:W-:-:S03]  /*0f00*/  @P0 LOP3.LUT R2, R2, R15, RZ, 0x3c, !PT ;  /* 0x0000000f02020212 */ /* 0x010fc600078e3cff */
[----:B------:R-:W4:Y:S01]  /*0f10*/  @P1 LDG.E R15, desc[UR16][R22.64+0x110] ;  /* 0x00011010160f1981 */ /* 0x000f22000c1e1900 */
[----:B------:R-:W-:Y:S01]  /*0f20*/  @P0 LOP3.LUT R3, R3, R14, RZ, 0x3c, !PT ;  /* 0x0000000e03030212 */ /* 0x000fe200078e3cff */
[----:B------:R-:W-:Y:S01]  /*0f30*/  IMAD.MOV.U32 R14, RZ, RZ, 0x4000 ;  /* 0x00004000ff0e7424 */ /* 0x000fe200078e00ff */
[----:B------:R-:W-:-:S04]  /*0f40*/  @P0 LOP3.LUT R4, R4, R27, RZ, 0x3c, !PT ;  /* 0x0000001b04040212 */ /* 0x000fc800078e3cff */
[----:B------:R-:W-:Y:S02]  /*0f50*/  SHF.L.U32 R27, R14, R17, RZ ;  /* 0x000000110e1b7219 */ /* 0x000fe400000006ff */
[----:B------:R-:W4:Y:S02]  /*0f60*/  @P1 LDG.E R14, desc[UR16][R22.64+0x114] ;  /* 0x00011410160e1981 */ /* 0x000f24000c1e1900 */
[----:B------:R-:W-:-:S13]  /*0f70*/  LOP3.LUT P0, RZ, R0, R27, RZ, 0xc0, !PT ;  /* 0x0000001b00ff7212 */ /* 0x000fda000780c0ff */
[----:B------:R-:W4:Y:S01]  /*0f80*/  @P0 LDG.E R27, desc[UR16][R22.64+0x11c] ;  /* 0x00011c10161b0981 */ /* 0x000f22000c1e1900 */
[----:B--2---:R-:W-:-:S03]  /*0f90*/  @P1 LOP3.LUT R7, R7, R16, RZ, 0x3c, !PT ;  /* 0x0000001007071212 */ /* 0x004fc600078e3cff */
[----:B------:R-:W2:Y:S01]  /*0fa0*/  @P0 LDG.E R18, desc[UR16][R22.64+0x128] ;  /* 0x0001281016120981 */ /* 0x000ea2000c1e1900 */
[----:B---3--:R-:W-:-:S03]  /*0fb0*/  @P1 LOP3.LUT R5, R5, R10, RZ, 0x3c, !PT ;  /* 0x0000000a05051212 */ /* 0x008fc600078e3cff */
[----:B------:R-:W3:Y:S01]  /*0fc0*/  @P0 LDG.E R16, desc[UR16][R22.64+0x118] ;  /* 0x0001181016100981 */ /* 0x000ee2000c1e1900 */
[----:B----4-:R-:W-:-:S03]  /*0fd0*/  @P1 LOP3.LUT R2, R2, R15, RZ, 0x3c, !PT ;  /* 0x0000000f02021212 */ /* 0x010fc600078e3cff */
[----:B------:R-:W4:Y:S04]  /*0fe0*/  @P0 LDG.E R10, desc[UR16][R22.64+0x120] ;  /* 0x00012010160a0981 */ /* 0x000f28000c1e1900 */
[----:B------:R-:W2:Y:S01]  /*0ff0*/  @P0 LDG.E R15, desc[UR16][R22.64+0x124] ;  /* 0x00012410160f0981 */ /* 0x000ea2000c1e1900 */
[----:B------:R-:W-:Y:S02]  /*1000*/  @P1 LOP3.LUT R4, R4, R29, RZ, 0x3c, !PT ;  /* 0x0000001d04041212 */ /* 0x000fe400078e3cff */
[----:B------:R-:W-:Y:S01]  /*1010*/  @P1 LOP3.LUT R3, R3, R14, RZ, 0x3c, !PT ;  /* 0x0000000e03031212 */ /* 0x000fe200078e3cff */
[----:B------:R-:W-:-:S05]  /*1020*/  IMAD.MOV.U32 R14, RZ, RZ, 0x8000 ;  /* 0x00008000ff0e7424 */ /* 0x000fca00078e00ff */
[----:B------:R-:W-:-:S04]  /*1030*/  SHF.L.U32 R29, R14, R17, RZ ;  /* 0x000000110e1d7219 */ /* 0x000fc800000006ff */
[----:B------:R-:W-:Y:S02]  /*1040*/  LOP3.LUT P1, RZ, R0, R29, RZ, 0xc0, !PT ;  /* 0x0000001d00ff7212 */ /* 0x000fe4000782c0ff */
[----:B------:R-:W-:-:S11]  /*1050*/  @P0 LOP3.LUT R4, R4, R27, RZ, 0x3c, !PT ;  /* 0x0000001b04040212 */ /* 0x000fd600078e3cff */
[----:B------:R-:W2:Y:S04]  /*1060*/  @P1 LDG.E R14, desc[UR16][R22.64+0x134] ;  /* 0x00013410160e1981 */ /* 0x000ea8000c1e1900 */
[----:B------:R-:W2:Y:S01]  /*1070*/  @P1 LDG.E R27, desc[UR16][R22.64+0x138] ;  /* 0x00013810161b1981 */ /* 0x000ea2000c1e1900 */
[----:B---3--:R-:W-:-:S03]  /*1080*/  @P0 LOP3.LUT R7, R7, R16, RZ, 0x3c, !PT ;  /* 0x0000001007070212 */ /* 0x008fc600078e3cff */
[----:B------:R-:W3:Y:S01]  /*1090*/  @P1 LDG.E R16, desc[UR16][R22.64+0x12c] ;  /* 0x00012c1016101981 */ /* 0x000ee2000c1e1900 */
[----:B----4-:R-:W-:-:S03]  /*10a0*/  @P0 LOP3.LUT R5, R5, R10, RZ, 0x3c, !PT ;  /* 0x0000000a05050212 */ /* 0x010fc600078e3cff */
[----:B------:R-:W4:Y:S01]  /*10b0*/  @P1 LDG.E R10, desc[UR16][R22.64+0x13c] ;  /* 0x00013c10160a1981 */ /* 0x000f22000c1e1900 */
[----:B--2---:R-:W-:-:S03]  /*10c0*/  @P0 LOP3.LUT R2, R2, R15, RZ, 0x3c, !PT ;  /* 0x0000000f02020212 */ /* 0x004fc600078e3cff */
[----:B------:R-:W2:Y:S01]  /*10d0*/  @P1 LDG.E R15, desc[UR16][R22.64+0x130] ;  /* 0x00013010160f1981 */ /* 0x000ea2000c1e1900 */
[----:B------:R-:W-:Y:S01]  /*10e0*/  VIADD R17, R17, 0x10 ;  /* 0x0000001011117836 */ /* 0x000fe20000000000 */
[----:B------:R-:W-:-:S04]  /*10f0*/  @P0 LOP3.LUT R3, R3, R18, RZ, 0x3c, !PT ;  /* 0x0000001203030212 */ /* 0x000fc800078e3cff */
[----:B------:R-:W-:Y:S02]  /*1100*/  ISETP.NE.AND P0, PT, R17, 0x20, PT ;  /* 0x000000201100780c */ /* 0x000fe40003f05270 */
[----:B------:R-:W-:Y:S02]  /*1110*/  @P1 LOP3.LUT R5, R5, R14, RZ, 0x3c, !PT ;  /* 0x0000000e05051212 */ /* 0x000fe400078e3cff */
[----:B------:R-:W-:Y:S02]  /*1120*/  @P1 LOP3.LUT R2, R2, R27, RZ, 0x3c, !PT ;  /* 0x0000001b02021212 */ /* 0x000fe400078e3cff */
[----:B---3--:R-:W-:Y:S02]  /*1130*/  @P1 LOP3.LUT R7, R7, R16, RZ, 0x3c, !PT ;  /* 0x0000001007071212 */ /* 0x008fe400078e3cff */
[----:B----4-:R-:W-:Y:S02]  /*1140*/  @P1 LOP3.LUT R3, R3, R10, RZ, 0x3c, !PT ;  /* 0x0000000a03031212 */ /* 0x010fe400078e3cff */
[----:B--2---:R-:W-:-:S03]  /*1150*/  @P1 LOP3.LUT R4, R4, R15, RZ, 0x3c, !PT ;  /* 0x0000000f04041212 */ /* 0x004fc600078e3cff */
[----:B------:R-:W-:Y:S05]  /*1160*/  @P0 BRA `(.L_x_29) ;  /* 0xfffffff000a00947 */ /* 0x000fea000383ffff */
[----:B------:R-:W-:-:S04]  /*1170*/  IADD3 R20, R20, 0x1, RZ ;  /* 0x0000000114147810 */ /* 0x000fc80007ffe0ff */
[----:B------:R-:W-:-:S13]  /*1180*/  ISETP.GE.U32.AND P0, PT, R20, 0x5, PT ;  /* 0x000000051400780c */ /* 0x000fda0003f06070 */
[----:B------:R-:W-:Y:S05]  /*1190*/  @!P0 BRA `(.L_x_30) ;  /* 0xfffffff000748947 */ /* 0x000fea000383ffff */
[----:B------:R-:W-:Y:S01]  /*11a0*/  VIADD R19, R19, 0x1 ;  /* 0x0000000113137836 */ /* 0x000fe20000000000 */
[----:B------:R-:W-:Y:S01]  /*11b0*/  LOP3.LUT R0, R11, 0x3, RZ, 0xc0, !PT ;  /* 0x000000030b007812 */ /* 0x000fe200078ec0ff */
[----:B------:R0:W-:Y:S03]  /*11c0*/  STL [R1+0x34], R7 ;  /* 0x0000340701007387 */ /* 0x0001e60000100800 */
[----:B------:R-:W-:Y:S01]  /*11d0*/  ISETP.GT.U32.AND P0, PT, R0, R19, PT ;  /* 0x000000130000720c */ /* 0x000fe20003f04070 */
[----:B------:R0:W-:Y:S03]  /*11e0*/  STL.64 [R1+0x38], R4 ;  /* 0x0000380401007387 */ /* 0x0001e60000100a00 */
[----:B------:R-:W-:Y:S01]  /*11f0*/  ISETP.GT.U32.AND.EX P0, PT, RZ, RZ, PT, P0 ;  /* 0x000000ffff00720c */ /* 0x000fe20003f04100 */
[----:B------:R0:W-:-:S12]  /*1200*/  STL.64 [R1+0x40], R2 ;  /* 0x0000400201007387 */ /* 0x0001d80000100a00 */
[----:B------:R-:W-:Y:S05]  /*1210*/  @P0 BRA `(.L_x_31) ;  /* 0xfffffff000440947 */ /* 0x000fea000383ffff */
.L_x_28:
[----:B------:R-:W-:Y:S05]  /*1220*/  BSYNC B0 ;  /* 0x0000000000007941 */ /* 0x000fea0003800000 */
.L_x_27:
[--C-:B------:R-:W-:Y:S01]  /*1230*/  SHF.R.U64 R11, R11, 0x2, R8.reuse ;  /* 0x000000020b0b7819 */ /* 0x100fe20000001208 */
[----:B------:R-:W-:Y:S01]  /*1240*/  VIADD R21, R21, 0x1 ;  /* 0x0000000115157836 */ /* 0x000fe20000000000 */
[----:B------:R-:W-:Y:S02]  /*1250*/  SHF.R.U32.HI R8, RZ, 0x2, R8 ;  /* 0x00000002ff087819 */ /* 0x000fe40000011608 */
[----:B------:R-:W-:-:S04]  /*1260*/  ISETP.NE.U32.AND P0, PT, R11, RZ, PT ;  /* 0x000000ff0b00720c */ /* 0x000fc80003f05070 */
[----:B------:R-:W-:-:S13]  /*1270*/  ISETP.NE.AND.EX P0, PT, R8, RZ, PT, P0 ;  /* 0x000000ff0800720c */ /* 0x000fda0003f05300 */
[----:B------:R-:W-:Y:S05]  /*1280*/  @!P0 BRA `(.L_x_26) ;  /* 0x0000000000048947 */ /* 0x000fea0003800000 */
[----:B------:R-:W-:Y:S05]  /*1290*/  BRA `(.L_x_32) ;  /* 0xfffffff000147947 */ /* 0x000fea000383ffff */
.L_x_26:
[----:B------:R-:W-:Y:S05]  /*12a0*/  BSYNC B1 ;  /* 0x0000000000017941 */ /* 0x000fea0003800000 */
.L_x_25:
[----:B------:R-:W-:Y:S01]  /*12b0*/  ULDC.64 UR4, c[0x0][0x218] ;  /* 0x0000860000047ab9 */ /* 0x000fe20000000a00 */
[----:B------:R2:W-:Y:S01]  /*12c0*/  STL.64 [R1+0x48], RZ ;  /* 0x000048ff01007387 */ /* 0x0005e20000100a00 */
[----:B------:R-:W-:-:S03]  /*12d0*/  ISETP.GE.U32.AND P0, PT, R13, UR4, PT ;  /* 0x000000040d007c0c */ /* 0x000fc6000bf06070 */
[----:B------:R2:W-:Y:S01]  /*12e0*/  STL [R1+0x50], RZ ;  /* 0x000050ff01007387 */ /* 0x0005e20000100800 */
[----:B------:R-:W-:-:S03]  /*12f0*/  ISETP.GE.U32.AND.EX P0, PT, R12, UR5, PT, P0 ;  /* 0x000000050c007c0c */ /* 0x000fc6000bf06100 */
[----:B------:R2:W-:Y:S10]  /*1300*/  STL.64 [R1+0x58], RZ ;  /* 0x000058ff01007387 */ /* 0x0005f40000100a00 */
[----:B------:R-:W-:Y:S05]  /*1310*/  @P0 EXIT ;  /* 0x000000000000094d */ /* 0x000fea0003800000 */
[----:B-1----:R-:W1:Y:S01]  /*1320*/  LDC R0, c[0x0][0x230] ;  /* 0x00008c00ff007b82 */ /* 0x002e620000000800 */
[----:B------:R-:W-:Y:S01]  /*1330*/  BSSY B2, `(.L_x_33) ;  /* 0x000008f000027945 */ /* 0x000fe20003800000 */
[----:B------:R-:W-:Y:S01]  /*1340*/  ULDC UR4, c[0x0][0x0] ;  /* 0x0000000000047ab9 */ /* 0x000fe20000000800 */
[----:B------:R-:W-:Y:S01]  /*1350*/  MOV R16, R4 ;  /* 0x0000000400107202 */ /* 0x000fe20000000f00 */
[----:B------:R-:W-:Y:S01]  /*1360*/  IMAD.MOV.U32 R18, RZ, RZ, R2 ;  /* 0x000000ffff127224 */ /* 0x000fe200078e0002 */
[----:B------:R-:W-:Y:S01]  /*1370*/  MOV R17, R5 ;  /* 0x0000000500117202 */ /* 0x000fe20000000f00 */
[----:B------:R-:W-:Y:S01]  /*1380*/  ULDC.64 UR6, c[0x0][0x238] ;  /* 0x00008e0000067ab9 */ /* 0x000fe20000000a00 */
[----:B------:R-:W-:Y:S01]  /*1390*/  MOV R19, R3 ;  /* 0x0000000300137202 */ /* 0x000fe20000000f00 */
[----:B------:R-:W3:Y:S01]  /*13a0*/  LDC.64 R14, c[0x0][0x228] ;  /* 0x00008a00ff0e7b82 */ /* 0x000ee20000000a00 */
[----:B------:R-:W-:Y:S01]  /*13b0*/  ULDC UR12, c[0x0][0xc] ;  /* 0x00000300000c7ab9 */ /* 0x000fe20000000800 */
[----:B------:R-:W-:Y:S01]  /*13c0*/  IMAD.MOV.U32 R20, RZ, RZ, R7 ;  /* 0x000000ffff147224 */ /* 0x000fe200078e0007 */
[----:B------:R-:W-:Y:S01]  /*13d0*/  DSETP.LT.AND P4, PT, RZ, UR6, PT ;  /* 0x00000006ff007e2a */ /* 0x000fe2000bf81000 */
[----:B------:R-:W-:Y:S01]  /*13e0*/  UIMAD UR12, UR4, UR12, URZ ;  /* 0x0000000c040c72a4 */ /* 0x000fe2000f8e023f */
[----:B------:R-:W-:Y:S01]  /*13f0*/  ULDC.64 UR14, c[0x0][0x238] ;  /* 0x00008e00000e7ab9 */ /* 0x000fe20000000a00 */
[----:B------:R-:W-:-:S02]  /*1400*/  ULDC UR8, c[0x0][0x248] ;  /* 0x0000920000087ab9 */ /* 0x000fc40000000800 */
[----:B------:R-:W4:Y:S01]  /*1410*/  LDC.64 R8, c[0x0][0x228] ;  /* 0x00008a00ff087b82 */ /* 0x000f220000000a00 */
[----:B------:R-:W-:Y:S01]  /*1420*/  ULDC UR10, c[0x0][0x240] ;  /* 0x00009000000a7ab9 */ /* 0x000fe20000000800 */
[----:B------:R-:W-:Y:S01]  /*1430*/  ULDC UR9, c[0x0][0x244] ;  /* 0x0000910000097ab9 */ /* 0x000fe20000000800 */
[----:B------:R-:W-:Y:S01]  /*1440*/  UMOV UR11, URZ ;  /* 0x0000003f000b7c82 */ /* 0x000fe20008000000 */
[----:B------:R-:W-:Y:S01]  /*1450*/  ULDC.64 UR4, c[0x0][0x218] ;  /* 0x0000860000047ab9 */ /* 0x000fe20000000a00 */
[----:B------:R-:W-:Y:S01]  /*1460*/  ULDC.64 UR6, c[0x0][0x210] ;  /* 0x0000840000067ab9 */ /* 0x000fe20000000a00 */
[----:B-1----:R-:W-:Y:S01]  /*1470*/  ISETP.GT.AND P3, PT, R0, -0x1, PT ;  /* 0xffffffff0000780c */ /* 0x002fe20003f64270 */
[----:B---3--:R-:W-:-:S12]  /*1480*/  FADD R14, -R14, R15 ;  /* 0x0000000f0e0e7221 */ /* 0x008fd80000000100 */
.L_x_41:
[----:B------:R-:W-:Y:S01]  /*1490*/  MOV R10, R17 ;  /* 0x00000011000a7202 */ /* 0x000fe20000000f00 */
[----:B0-----:R-:W-:Y:S01]  /*14a0*/  IMAD.MOV.U32 R4, RZ, RZ, R19 ;  /* 0x000000ffff047224 */ /* 0x001fe200078e0013 */
[----:B------:R-:W-:Y:S01]  /*14b0*/  MOV R15, R16 ;  /* 0x00000010000f7202 */ /* 0x000fe20000000f00 */
[----:B------:R-:W-:Y:S01]  /*14c0*/  IMAD.MOV.U32 R11, RZ, RZ, R18 ;  /* 0x000000ffff0b7224 */ /* 0x000fe200078e0012 */
[----:B------:R-:W-:Y:S04]  /*14d0*/  BSSY B1, `(.L_x_34) ;  /* 0x0000066000017945 */ /* 0x000fe80003800000 */
[----:B-1----:R-:W-:Y:S05]  /*14e0*/  @!P4 BRA `(.L_x_35) ;  /* 0x00000000004cc947 */ /* 0x002fea0003800000 */
[----:B------:R-:W-:Y:S01]  /*14f0*/  SHF.R.U32.HI R7, RZ, 0x2, R20 ;  /* 0x00000002ff077819 */ /* 0x000fe20000011614 */
[----:B------:R-:W-:Y:S01]  /*1500*/  IMAD.SHL.U32 R5, R19, 0x10, RZ ;  /* 0x0000001013057824 */ /* 0x000fe200078e00ff */
[----:B------:R-:W-:Y:S01]  /*1510*/  IADD3 R6, R6, 0x587c5, RZ ;  /* 0x000587c506067810 */ /* 0x000fe20007ffe0ff */
[----:B------:R-:W-:Y:S01]  /*1520*/  HFMA2.MMA R3, -RZ, RZ, 0.1171875, 0 ;  /* 0x2f800000ff037435 */ /* 0x000fe200000001ff */
[----:B------:R-:W-:Y:S01]  /*1530*/  LOP3.LUT R7, R7, R20, RZ, 0x3c, !PT ;  /* 0x0000001407077212 */ /* 0x000fe200078e3cff */
[----:B------:R-:W-:Y:S01]  /*1540*/  IMAD.MOV.U32 R15, RZ, RZ, R17 ;  /* 0x000000ffff0f7224 */ /* 0x000fe200078e0011 */
[----:B------:R-:W-:Y:S04]  /*1550*/  MOV R20, R16 ;  /* 0x0000001000147202 */ /* 0x000fe80000000f00 */
[----:B------:R-:W-:Y:S05]  /*1560*/  IMAD.SHL.U32 R10, R7, 0x2, RZ ;  /* 0x00000002070a7824 */ /* 0x000fea00078e00ff */
[----:B------:R-:W-:Y:S04]  /*1570*/  LOP3.LUT R10, R19, R10, R7, 0x96, !PT ;  /* 0x0000000a130a7212 */ /* 0x000fe800078e9607 */
[----:B------:R-:W-:Y:S05]  /*1580*/  LOP3.LUT R4, R10, R5, RZ, 0x3c, !PT ;  /* 0x000000050a047212 */ /* 0x000fea00078e3cff */
[----:B------:R-:W-:Y:S05]  /*1590*/  IMAD.IADD R2, R4, 0x1, R6 ;  /* 0x0000000104027824 */ /* 0x000fea00078e0206 */
[----:B------:R-:W-:Y:S05]  /*15a0*/  I2FP.F32.U32 R2, R2 ;  /* 0x0000000200027245 */ /* 0x000fea0000201000 */
[----:B------:R-:W-:Y:S04]  /*15b0*/  FFMA R0, R2, R3, 1.1641532182693481445e-10 ;  /* 0x2f00000002007423 */ /* 0x000fe80000000003 */
[----:B------:R-:W0:Y:S02]  /*15c0*/  F2F.F64.F32 R10, R0 ;  /* 0x00000000000a7310 */ /* 0x000e240000201800 */
[----:B0-----:R-:W-:Y:S01]  /*15d0*/  DSETP.GEU.AND P0, PT, R10, UR14, PT ;  /* 0x0000000e0a007e2a */ /* 0x001fe2000bf0e000 */
[----:B------:R-:W-:Y:S01]  /*15e0*/  MOV R10, R18 ;  /* 0x00000012000a7202 */ /* 0x000fe20000000f00 */
[----:B------:R-:W-:Y:S11]  /*15f0*/  IMAD.MOV.U32 R11, RZ, RZ, R19 ;  /* 0x000000ffff0b7224 */ /* 0x000ff600078e0013 */
[----:B------:R-:W-:Y:S01]  /*1600*/  @!UPT UIADD3 URZ, URZ, URZ, URZ ;  /* 0x0000003f3f3ff290 */ /* 0x000fe2000fffe03f */
[----:B------:R-:W-:Y:S05]  /*1610*/  @!P0 BRA `(.L_x_36) ;  /* 0x00000004002c8947 */ /* 0x000fea0003800000 */
.L_x_35:
[----:B------:R-:W-:Y:S02]  /*1620*/  SHF.R.U32.HI R7, RZ, 0x2, R20 ;  /* 0x00000002ff077819 */ /* 0x000fe40000011614 */
[----:B------:R-:W-:Y:S02]  /*1630*/  IADD3 R6, R6, 0x587c5, RZ ;  /* 0x000587c506067810 */ /* 0x000fe40007ffe0ff */
[----:B------:R-:W-:Y:S01]  /*1640*/  LOP3.LUT R16, R7, R20, RZ, 0x3c, !PT ;  /* 0x0000001407107212 */ /* 0x000fe200078e3cff */
[----:B------:R-:W-:Y:S01]  /*1650*/  IMAD.SHL.U32 R7, R4, 0x10, RZ ;  /* 0x0000001004077824 */ /* 0x000fe200078e00ff */
[----:B------:R-:W-:Y:S03]  /*1660*/  MOV R3, 0x2f800000 ;  /* 0x2f80000000037802 */ /* 0x000fe60000000f00 */
[----:B------:R-:W-:Y:S05]  /*1670*/  IMAD.SHL.U32 R17, R16, 0x2, RZ ;  /* 0x0000000210117824 */ /* 0x000fea00078e00ff */
[----:B------:R-:W-:Y:S04]  /*1680*/  LOP3.LUT R16, R4, R17, R16, 0x96, !PT ;  /* 0x0000001104107212 */ /* 0x000fe800078e9610 */
[----:B------:R-:W-:Y:S05]  /*1690*/  LOP3.LUT R5, R16, R7, RZ, 0x3c, !PT ;  /* 0x0000000710057212 */ /* 0x000fea00078e3cff */
[----:B------:R-:W-:Y:S05]  /*16a0*/  IMAD.IADD R2, R5, 0x1, R6 ;  /* 0x0000000105027824 */ /* 0x000fea00078e0206 */
[----:B------:R-:W-:Y:S05]  /*16b0*/  I2FP.F32.U32 R2, R2 ;  /* 0x0000000200027245 */ /* 0x000fea0000201000 */
[----:B------:R-:W-:Y:S04]  /*16c0*/  FFMA R0, R2, R3, 1.1641532182693481445e-10 ;  /* 0x2f00000002007423 */ /* 0x000fe80000000003 */
[----:B----4-:R-:W-:Y:S05]  /*16d0*/  FFMA R16, -R0, R8, R9 ;  /* 0x0000000800107223 */ /* 0x010fea0000000109 */
[----:B------:R-:W-:Y:S01]  /*16e0*/  @!P3 F2FP.F16.F32.PACK_AB R7, RZ, R16 ;  /* 0x00000010ff07b23e */ /* 0x000fe200000000ff */
[----:B------:R-:W-:Y:S06]  /*16f0*/  @!P3 BRA `(.L_x_37) ;  /* 0x0000000000bcb947 */ /* 0x000fec0003800000 */
[----:B------:R-:W-:Y:S01]  /*1700*/  MOV R7, 0x80000000 ;  /* 0x8000000000077802 */ /* 0x000fe20000000f00 */
[----:B------:R-:W-:Y:S01]  /*1710*/  HFMA2.MMA R0, -RZ, RZ, 0, 0 ;  /* 0x00000000ff007435 */ /* 0x000fe200000001ff */
[----:B------:R-:W-:Y:S01]  /*1720*/  FMUL R2, R16, UR10 ;  /* 0x0000000a10027c20 */ /* 0x000fe20008400000 */
[----:B------:R-:W-:Y:S04]  /*1730*/  BSSY B0, `(.L_x_38) ;  /* 0x0000026000007945 */ /* 0x000fe80003800000 */
[----:B------:R-:W-:Y:S11]  /*1740*/  FSETP.GTU.AND P0, PT, |R2|, +INF , PT ;  /* 0x7f8000000200780b */ /* 0x000ff60003f0c200 */
[----:B------:R-:W-:Y:S02]  /*1750*/  @!UPT UIADD3 URZ, URZ, URZ, URZ ;  /* 0x0000003f3f3ff290 */ /* 0x000fe4000fffe03f */
[----:B------:R-:W-:Y:S05]  /*1760*/  @P0 BRA `(.L_x_39) ;  /* 0x0000000000880947 */ /* 0x000fea0003800000 */
[----:B------:R-:W-:Y:S01]  /*1770*/  FSETP.GE.AND P0, PT, R2, 9.22337203685477580800e+18, PT ;  /* 0x5f0000000200780b */ /* 0x000fe20003f06000 */
[----:B------:R-:W-:Y:S01]  /*1780*/  IMAD.MOV.U32 R0, RZ, RZ, -0x1 ;  /* 0xffffffffff007424 */ /* 0x000fe200078e00ff */
[----:B------:R-:W-:Y:S11]  /*1790*/  MOV R7, 0x7fffffff ;  /* 0x7fffffff00077802 */ /* 0x000ff60000000f00 */
[----:B------:R-:W-:Y:S05]  /*17a0*/  @P0 BRA `(.L_x_39) ;  /* 0x0000000000780947 */ /* 0x000fea0003800000 */
[----:B------:R-:W-:Y:S01]  /*17b0*/  HFMA2.MMA R7, -RZ, RZ, -0.0 , 0 ;  /* 0x80000000ff077435 */ /* 0x000fe200000001ff */
[----:B------:R-:W-:Y:S01]  /*17c0*/  FSETP.GTU.AND P0, PT, R2, -9.22337203685477580800e+18, PT ;  /* 0xdf0000000200780b */ /* 0x000fe20003f0c000 */
[----:B------:R-:W-:Y:S11]  /*17d0*/  IMAD.MOV.U32 R0, RZ, RZ, RZ ;  /* 0x000000ffff007224 */ /* 0x000ff600078e00ff */
[----:B------:R-:W-:Y:S01]  /*17e0*/  @!UPT UIADD3 URZ, URZ, URZ, URZ ;  /* 0x0000003f3f3ff290 */ /* 0x000fe2000fffe03f */
[----:B------:R-:W-:Y:S05]  /*17f0*/  @!P0 BRA `(.L_x_39) ;  /* 0x0000000000648947 */ /* 0x000fea0003800000 */
[----:B------:R-:W-:Y:S01]  /*1800*/  SHF.R.U32.HI R3, RZ, 0x17, R2 ;  /* 0x00000017ff037819 */ /* 0x000fe20000011602 */
[----:B------:R-:W-:Y:S02]  /*1810*/  IMAD.SHL.U32 R16, R2, 0x100, RZ ;  /* 0x0000010002107824 */ /* 0x000fe400078e00ff */
[----:B------:R-:W-:Y:S01]  /*1820*/  IMAD.U32 R7, RZ, RZ, UR11 ;  /* 0x0000000bff077e24 */ /* 0x000fe2000f8e00ff */
[----:B------:R-:W-:Y:S01]  /*1830*/  LOP3.LUT R3, R3, 0xff, RZ, 0xc0, !PT ;  /* 0x000000ff03037812 */ /* 0x000fe200078ec0ff */
[----:B------:R-:W-:Y:S01]  /*1840*/  IMAD.U32 R0, RZ, RZ, UR11 ;  /* 0x0000000bff007e24 */ /* 0x000fe2000f8e00ff */
[----:B------:R-:W-:Y:S01]  /*1850*/  SHF.R.U32.HI R16, RZ, 0x1, R16 ;  /* 0x00000001ff107819 */ /* 0x000fe20000011610 */
[----:B------:R-:W-:Y:S01]  /*1860*/  IMAD.MOV.U32 R17, RZ, RZ, RZ ;  /* 0x000000ffff117224 */ /* 0x000fe200078e00ff */
[----:B------:R-:W-:Y:S02]  /*1870*/  IADD3 R3, -R3, 0xbd, RZ ;  /* 0x000000bd03037810 */ /* 0x000fe40007ffe1ff */
[----:B------:R-:W-:Y:S02]  /*1880*/  LOP3.LUT R16, R16, 0x40000000, RZ, 0xfc, !PT ;  /* 0x4000000010107812 */ /* 0x000fe400078efcff */
[C---:B------:R-:W-:Y:S11]  /*1890*/  ISETP.GT.AND P1, PT, R3.reuse, 0x3f, PT ;  /* 0x0000003f0300780c */ /* 0x040ff60003f24270 */
[----:B------:R-:W-:Y:S02]  /*18a0*/  @!UPT UIADD3 URZ, URZ, URZ, URZ ;  /* 0x0000003f3f3ff290 */ /* 0x000fe4000fffe03f */
[C---:B------:R-:W-:Y:S02]  /*18b0*/  @!P1 IADD3 R18, -R3.reuse, 0x40, RZ ;  /* 0x0000004003129810 */ /* 0x040fe40007ffe1ff */
[----:B------:R-:W-:Y:S02]  /*18c0*/  @!P1 ISETP.NE.AND P0, PT, R3, RZ, PT ;  /* 0x000000ff0300920c */ /* 0x000fe40003f05270 */
[--C-:B------:R-:W-:Y:S01]  /*18d0*/  @!P1 SHF.L.U64.HI R18, R7, R18, R16.reuse ;  /* 0x0000001207129219 */ /* 0x100fe20000010210 */
[----:B------:R-:W-:Y:S01]  /*18e0*/  IMAD.MOV.U32 R7, RZ, RZ, RZ ;  /* 0x000000ffff077224 */ /* 0x000fe200078e00ff */
[-CC-:B------:R-:W-:Y:S02]  /*18f0*/  @!P1 SHF.R.U64 R17, R0, R3.reuse, R16.reuse ;  /* 0x0000000300119219 */ /* 0x180fe40000001210 */
[----:B------:R-:W-:Y:S02]  /*1900*/  @!P1 SHF.R.U32.HI R7, RZ, R3, R16 ;  /* 0x00000003ff079219 */ /* 0x000fe40000011610 */
[----:B------:R-:W-:Y:S02]  /*1910*/  @!P1 SEL R16, R18, RZ, P0 ;  /* 0x000000ff12109207 */ /* 0x000fe40000000000 */
[----:B------:R-:W-:Y:S02]  /*1920*/  ISETP.GE.AND P1, PT, R2, RZ, PT ;  /* 0x000000ff0200720c */ /* 0x000fe40003f26270 */
[----:B------:R-:W-:Y:S05]  /*1930*/  LEA.HI R17, P0, R16, R17, RZ, 0x1 ;  /* 0x0000001110117211 */ /* 0x000fea00078108ff */
[----:B------:R-:W-:Y:S01]  /*1940*/  IMAD.X R7, RZ, RZ, R7, P0 ;  /* 0x000000ffff077224 */ /* 0x000fe200000e0607 */
[-C--:B------:R-:W-:Y:S04]  /*1950*/  IADD3 R0, P0, RZ, -R17.reuse, RZ ;  /* 0x80000011ff007210 */ /* 0x080fe80007f1e0ff */
[----:B------:R-:W-:Y:S01]  /*1960*/  SEL R0, R0, R17, !P1 ;  /* 0x0000001100007207 */ /* 0x000fe20004800000 */
[----:B------:R-:W-:Y:S05]  /*1970*/  IMAD.X R2, RZ, RZ, ~R7, P0 ;  /* 0x000000ffff027224 */ /* 0x000fea00000e0e07 */
[----:B------:R-:W-:Y:S02]  /*1980*/  SEL R7, R2, R7, !P1 ;  /* 0x0000000702077207 */ /* 0x000fe40004800000 */
.L_x_39:
[----:B------:R-:W-:Y:S05]  /*1990*/  BSYNC B0 ;  /* 0x0000000000007941 */ /* 0x000fea0003800000 */
.L_x_38:
[----:B------:R-:W-:Y:S02]  /*19a0*/  MOV R16, R0 ;  /* 0x0000000000107202 */ /* 0x000fe40000000f00 */
[----:B------:R-:W-:Y:S04]  /*19b0*/  MOV R17, R7 ;  /* 0x0000000700117202 */ /* 0x000fe80000000f00 */
[----:B------:R-:W0:Y:S02]  /*19c0*/  I2F.S64 R16, R16 ;  /* 0x0000001000107312 */ /* 0x000e240000301400 */
[----:B0-----:R-:W-:Y:S05]  /*19d0*/  FMUL R7, R16, UR9 ;  /* 0x0000000910077c20 */ /* 0x001fea0008400000 */
[----:B------:R-:W-:Y:S07]  /*19e0*/  F2FP.F16.F32.PACK_AB R7, RZ, R7 ;  /* 0x00000007ff07723e */ /* 0x000fee00000000ff */
.L_x_37:
[----:B------:R-:W-:Y:S05]  /*19f0*/  HSETP2.NEU.AND P0, PT, R7.H0_H0, RZ.H0_H0, PT ;  /* 0x200000ff07007234 */ /* 0x000fea0003f0d800 */
[----:B------:R-:W-:Y:S11]  /*1a00*/  ISETP.GT.OR P0, PT, RZ, UR8, P0 ;  /* 0x00000008ff007c0c */ /* 0x000ff60008704670 */
[----:B------:R-:W-:Y:S02]  /*1a10*/  @!UPT UIADD3 URZ, URZ, URZ, URZ ;  /* 0x0000003f3f3ff290 */ /* 0x000fe4000fffe03f */
[----:B------:R-:W-:Y:S05]  /*1a20*/  @P0 BRA `(.L_x_40) ;  /* 0x0000000000400947 */ /* 0x000fea0003800000 */
[C---:B------:R-:W-:Y:S11]  /*1a30*/  FSETP.GT.AND P2, PT, R16.reuse, RZ, PT ;  /* 0x000000ff1000720b */ /* 0x040ff60003f44000 */
[----:B------:R-:W-:Y:S02]  /*1a40*/  @!UPT UIADD3 URZ, URZ, URZ, URZ ;  /* 0x0000003f3f3ff290 */ /* 0x000fe4000fffe03f */
[C---:B------:R-:W-:Y:S01]  /*1a50*/  @!P2 FADD R3, R16.reuse, -1 ;  /* 0xbf8000001003a421 */ /* 0x040fe20000000000 */
[----:B------:R-:W-:Y:S04]  /*1a60*/  @P2 FADD R16, R16, 1 ;  /* 0x3f80000010102421 */ /* 0x000fe80000000000 */
[----:B------:R-:W-:Y:S02]  /*1a70*/  @!P2 FSETP.GEU.AND P1, PT, R14, R3, PT ;  /* 0x000000030e00a20b */ /* 0x000fe40003f2e000 */
[CC--:B------:R-:W-:Y:S02]  /*1a80*/  @P2 FSETP.GEU.AND P0, PT, R16.reuse, R9.reuse, PT ;  /* 0x000000091000220b */ /* 0x0c0fe40003f0e000 */
[----:B------:R-:W-:Y:S02]  /*1a90*/  @!P2 FSEL R7, R3, R14, !P1 ;  /* 0x0000000e0307a208 */ /* 0x000fe40004800000 */
[----:B------:R-:W-:Y:S04]  /*1aa0*/  @P2 FSEL R7, R16, R9, !P0 ;  /* 0x0000000910072208 */ /* 0x000fe80004000000 */
[----:B------:R-:W-:Y:S01]  /*1ab0*/  F2FP.F16.F32.PACK_AB R7, RZ, R7 ;  /* 0x00000007ff07723e */ /* 0x000fe200000000ff */
[----:B------:R-:W-:Y:S05]  /*1ac0*/  BRA `(.L_x_40) ;  /* 0x0000000000187947 */ /* 0x000fea0003800000 */
.L_x_36:
[----:B------:R-:W-:Y:S01]  /*1ad0*/  MOV R11, R18 ;  /* 0x00000012000b7202 */ /* 0x000fe20000000f00 */
[----:B------:R-:W-:Y:S01]  /*1ae0*/  IMAD.MOV.U32 R5, RZ, RZ, R4 ;  /* 0x000000ffff057224 */ /* 0x000fe200078e0004 */
[----:B------:R-:W-:Y:S01]  /*1af0*/  MOV R15, R16 ;  /* 0x00000010000f7202 */ /* 0x000fe20000000f00 */
[----:B------:R-:W-:Y:S01]  /*1b00*/  IMAD.MOV.U32 R7, RZ, RZ, 0x7fff ;  /* 0x00007fffff077424 */ /* 0x000fe200078e00ff */
[----:B------:R-:W-:Y:S01]  /*1b10*/  MOV R4, R19 ;  /* 0x0000001300047202 */ /* 0x000fe20000000f00 */
[----:B------:R-:W-:Y:S02]  /*1b20*/  IMAD.MOV.U32 R10, RZ, RZ, R17 ;  /* 0x000000ffff0a7224 */ /* 0x000fe400078e0011 */
.L_x_40:
[----:B------:R-:W-:Y:S05]  /*1b30*/  BSYNC B1 ;  /* 0x0000000000017941 */ /* 0x000fea0003800000 */
.L_x_34:
[C---:B------:R-:W-:Y:S01]  /*1b40*/  LEA R2, P0, R13.reuse, UR6, 0x1 ;  /* 0x000000060d027c11 */ /* 0x040fe2000f8008ff */
[----:B------:R-:W-:Y:S01]  /*1b50*/  IMAD.MOV.U32 R19, RZ, RZ, R5 ;  /* 0x000000ffff137224 */ /* 0x000fe200078e0005 */
[----:B------:R-:W-:Y:S01]  /*1b60*/  MOV R17, R11 ;  /* 0x0000000b00117202 */ /* 0x000fe20000000f00 */
[----:B------:R-:W-:Y:S01]  /*1b70*/  IMAD.MOV.U32 R18, RZ, RZ, R4 ;  /* 0x000000ffff127224 */ /* 0x000fe200078e0004 */
[C---:B------:R-:W-:Y:S01]  /*1b80*/  LEA.HI.X R3, R13.reuse, UR7, R12, 0x1, P0 ;  /* 0x000000070d037c11 */ /* 0x040fe200080f0c0c */
[----:B------:R-:W-:Y:S01]  /*1b90*/  IMAD.MOV.U32 R16, RZ, RZ, R10 ;  /* 0x000000ffff107224 */ /* 0x000fe200078e000a */
[----:B------:R-:W-:Y:S02]  /*1ba0*/  IADD3 R13, P0, R13, UR12, RZ ;  /* 0x0000000c0d0d7c10 */ /* 0x000fe4000ff1e0ff */
[----:B------:R-:W-:Y:S01]  /*1bb0*/  MOV R20, R15 ;  /* 0x0000000f00147202 */ /* 0x000fe20000000f00 */
[----:B------:R1:W-:Y:S02]  /*1bc0*/  STG.E.U16 desc[UR16][R2.64], R7 ;  /* 0x0000000702007986 */ /* 0x0003e4000c101510 */
[----:B------:R-:W-:Y:S01]  /*1bd0*/  IMAD.X R12, RZ, RZ, R12, P0 ;  /* 0x000000ffff0c7224 */ /* 0x000fe200000e060c */
[----:B------:R-:W-:Y:S04]  /*1be0*/  ISETP.GE.U32.AND P0, PT, R13, UR4, PT ;  /* 0x000000040d007c0c */ /* 0x000fe8000bf06070 */
[----:B------:R-:W-:Y:S11]  /*1bf0*/  ISETP.GE.U32.AND.EX P0, PT, R12, UR5, PT, P0 ;  /* 0x000000050c007c0c */ /* 0x000ff6000bf06100 */
[----:B------:R-:W-:Y:S02]  /*1c00*/  @!UPT UIADD3 URZ, URZ, URZ, URZ ;  /* 0x0000003f3f3ff290 */ /* 0x000fe4000fffe03f */
[----:B------:R-:W-:Y:S05]  /*1c10*/  @!P0 BRA `(.L_x_41) ;  /* 0xfffffff8001c8947 */ /* 0x000fea000383ffff */
[----:B------:R-:W-:Y:S05]  /*1c20*/  BSYNC B2 ;  /* 0x0000000000027941 */ /* 0x000fea0003800000 */
.L_x_33:
[----:B------:R-:W-:Y:S01]  /*1c30*/  MOV R14, R6 ;  /* 0x00000006000e7202 */ /* 0x000fe20000000f00 */
[----:B------:R-:W-:Y:S04]  /*1c40*/  STL.64 [R1+0x38], R10 ;  /* 0x0000380a01007387 */ /* 0x000fe80000100a00 */
[----:B------:R-:W-:Y:S04]  /*1c50*/  STL.64 [R1+0x40], R4 ;  /* 0x0000400401007387 */ /* 0x000fe80000100a00 */
[----:B------:R-:W-:Y:S01]  /*1c60*/  STL.64 [R1+0x30], R14 ;  /* 0x0000300e01007387 */ /* 0x000fe20000100a00 */
[----:B------:R-:W-:Y:S05]  /*1c70*/  EXIT ;  /* 0x000000000000794d */ /* 0x000fea0003800000 */
.L_x_42:
        /* <DEDUP_REMOVED lines=16> */
.L_x_494:


//--------------------- .text._ZN7cutlass13device_kernelINS_4gemm6kernel13GemmUniversalINS1_17ArrayProblemShapeIN4cute5tupleIJiiiiEEEEENS1_10collective13CollectiveMmaINS1_39MainloopSm90ArrayTmaGmmaWarpSpecializedILi8ENS6_IJNS5_1CILi1EEESD_SD_EEENS1_40KernelPtrArrayTmaWarpSpecializedPingpongEEENS6_IJNSC_ILi64EEENSC_ILi128EEESH_EEENS_6half_tENS6_IJlSD_lEEESK_SL_NS5_8TiledMMAINS5_8MMA_AtomIJNS5_4SM904GMMA26MMA_64x128x16_F32F16F16_SSILNSP_5MajorE0ELSR_0ELNSP_7ScaleInE1ELSS_1EEEEEENS5_6LayoutISE_NS6_IJNSC_ILi0EEESW_SW_EEEEENS6_IJNS5_10UnderscoreESZ_SZ_EEEEENS5_13SM90_TMA_LOADENS5_14ComposedLayoutINS5_7SwizzleILi3ELi4ELi3EEENS5_18smem_ptr_flag_bitsILi16EEENSV_INS6_IJNSC_ILi8EEESH_EEENS6_IJSH_SD_EEEEEEEvNS5_8identityES12_S1C_vS1D_EENS_8epilogue10collective18CollectiveEpilogueINS1F_30Sm90PtrArrayTmaWarpSpecializedILi4ELi2ELi16ELb1ELb0ELi2EEEJSJ_NS6_IJSH_NSC_ILi32EEEEEESK_NS6_IJSD_llEEESK_S1M_NS1F_6fusion15FusionCallbacksIS1J_NS1N_17LinearCombinationISK_fSK_fLNS_15FloatRoundStyleE2EEESJ_S1L_JEEES12_NS13_IS15_S17_NSV_INS6_IJSH_S18_EEENS6_IJSD_SH_EEEEEEENS5_17SM75_U16x8_LDSM_TENS5_14SM90_TMA_STOREES1W_NS5_17SM90_U16x8_STSM_TENS5_9Copy_AtomIJNS5_17SM90_U32x4_STSM_NESK_EEEvEEEvvEEEEvNT_6ParamsE --------------------------
	.section	.text._ZN7cutlass13device_kernelINS_4gemm6kernel13GemmUniversalINS1_17ArrayProblemShapeIN4cute5tupleIJiiiiEEEEENS1_10collective13CollectiveMmaINS1_39MainloopSm90ArrayTmaGmmaWarpSpecializedILi8ENS6_IJNS5_1CILi1EEESD_SD_EEENS1_40KernelPtrArrayTmaWarpSpecializedPingpongEEENS6_IJNSC_ILi64EEENSC_ILi128EEESH_EEENS_6half_tENS6_IJlSD_lEEESK_SL_NS5_8TiledMMAINS5_8MMA_AtomIJNS5_4SM904GMMA26MMA_64x128x16_F32F16F16_SSILNSP_5MajorE0ELSR_0ELNSP_7ScaleInE1ELSS_1EEEEEENS5_6LayoutISE_NS6_IJNSC_ILi0EEESW_SW_EEEEENS6_IJNS5_10UnderscoreESZ_SZ_EEEEENS5_13SM90_TMA_LOADENS5_14ComposedLayoutINS5_7SwizzleILi3ELi4ELi3EEENS5_18smem_ptr_flag_bitsILi16EEENSV_INS6_IJNSC_ILi8EEESH_EEENS6_IJSH_SD_EEEEEEEvNS5_8identityES12_S1C_vS1D_EENS_8epilogue10collective18CollectiveEpilogueINS1F_30Sm90PtrArrayTmaWarpSpecializedILi4ELi2ELi16ELb1ELb0ELi2EEEJSJ_NS6_IJSH_NSC_ILi32EEEEEESK_NS6_IJSD_llEEESK_S1M_NS1F_6fusion15FusionCallbacksIS1J_NS1N_17LinearCombinationISK_fSK_fLNS_15FloatRoundStyleE2EEESJ_S1L_JEEES12_NS13_IS15_S17_NSV_INS6_IJSH_S18_EEENS6_IJSD_SH_EEEEEEENS5_17SM75_U16x8_LDSM_TENS5_14SM90_TMA_STOREES1W_NS5_17SM90_U16x8_STSM_TENS5_9Copy_AtomIJNS5_17SM90_U32x4_STSM_NESK_EEEvEEEvvEEEEvNT_6ParamsE,"ax",@progbits
	.align	128
.text._ZN7cutlass13device_kernelINS_4gemm6kernel13GemmUniversalINS1_17ArrayProblemShapeIN4cute5tupleIJiiiiEEEEENS1_10collective13CollectiveMmaINS1_39MainloopSm90ArrayTmaGmmaWarpSpecializedILi8ENS6_IJNS5_1CILi1EEESD_SD_EEENS1_40KernelPtrArrayTmaWarpSpecializedPingpongEEENS6_IJNSC_ILi64EEENSC_ILi128EEESH_EEENS_6half_tENS6_IJlSD_lEEESK_SL_NS5_8TiledMMAINS5_8MMA_AtomIJNS5_4SM904GMMA26MMA_64x128x16_F32F16F16_SSILNSP_5MajorE0ELSR_0ELNSP_7ScaleInE1ELSS_1EEEEEENS5_6LayoutISE_NS6_IJNSC_ILi0EEESW_SW_EEEEENS6_IJNS5_10UnderscoreESZ_SZ_EEEEENS5_13SM90_TMA_LOADENS5_14ComposedLayoutINS5_7SwizzleILi3ELi4ELi3EEENS5_18smem_ptr_flag_bitsILi16EEENSV_INS6_IJNSC_ILi8EEESH_EEENS6_IJSH_SD_EEEEEEEvNS5_8identityES12_S1C_vS1D_EENS_8epilogue10collective18CollectiveEpilogueINS1F_30Sm90PtrArrayTmaWarpSpecializedILi4ELi2ELi16ELb1ELb0ELi2EEEJSJ_NS6_IJSH_NSC_ILi32EEEEEESK_NS6_IJSD_llEEESK_S1M_NS1F_6fusion15FusionCallbacksIS1J_NS1N_17LinearCombinationISK_fSK_fLNS_15FloatRoundStyleE2EEESJ_S1L_JEEES12_NS13_IS15_S17_NSV_INS6_IJSH_S18_EEENS6_IJSD_SH_EEEEEEENS5_17SM75_U16x8_LDSM_TENS5_14SM90_TMA_STOREES1W_NS5_17SM90_U16x8_STSM_TENS5_9Copy_AtomIJNS5_17SM90_U32x4_STSM_NESK_EEEvEEEvvEEEEvNT_6ParamsE:
        .type           _ZN7cutlass13device_kernelINS_4gemm6kernel13GemmUniversalINS1_17ArrayProblemShapeIN4cute5tupleIJiiiiEEEEENS1_10collective13CollectiveMmaINS1_39MainloopSm90ArrayTmaGmmaWarpSpecializedILi8ENS6_IJNS5_1CILi1EEESD_SD_EEENS1_40KernelPtrArrayTmaWarpSpecializedPingpongEEENS6_IJNSC_ILi64EEENSC_ILi128EEESH_EEENS_6half_tENS6_IJlSD_lEEESK_SL_NS5_8TiledMMAINS5_8MMA_AtomIJNS5_4SM904GMMA26MMA_64x128x16_F32F16F16_SSILNSP_5MajorE0ELSR_0ELNSP_7ScaleInE1ELSS_1EEEEEENS5_6LayoutISE_NS6_IJNSC_ILi0EEESW_SW_EEEEENS6_IJNS5_10UnderscoreESZ_SZ_EEEEENS5_13SM90_TMA_LOADENS5_14ComposedLayoutINS5_7SwizzleILi3ELi4ELi3EEENS5_18smem_ptr_flag_bitsILi16EEENSV_INS6_IJNSC_ILi8EEESH_EEENS6_IJSH_SD_EEEEEEEvNS5_8identityES12_S1C_vS1D_EENS_8epilogue10collective18CollectiveEpilogueINS1F_30Sm90PtrArrayTmaWarpSpecializedILi4ELi2ELi16ELb1ELb0ELi2EEEJSJ_NS6_IJSH_NSC_ILi32EEEEEESK_NS6_IJSD_llEEESK_S1M_NS1F_6fusion15FusionCallbacksIS1J_NS1N_17LinearCombinationISK_fSK_fLNS_15FloatRoundStyleE2EEESJ_S1L_JEEES12_NS13_IS15_S17_NSV_INS6_IJSH_S18_EEENS6_IJSD_SH_EEEEEEENS5_17SM75_U16x8_LDSM_TENS5_14SM90_TMA_STOREES1W_NS5_17SM90_U16x8_STSM_TENS5_9Copy_AtomIJNS5_17SM90_U32x4_STSM_NESK_EEEvEEEvvEEEEvNT_6ParamsE,@function
        .size           _ZN7cutlass13device_kernelINS_4gemm6kernel13GemmUniversalINS1_17ArrayProblemShapeIN4cute5tupleIJiiiiEEEEENS1_10collective13CollectiveMmaINS1_39MainloopSm90ArrayTmaGmmaWarpSpecializedILi8ENS6_IJNS5_1CILi1EEESD_SD_EEENS1_40KernelPtrArrayTmaWarpSpecializedPingpongEEENS6_IJNSC_ILi64EEENSC_ILi128EEESH_EEENS_6half_tENS6_IJlSD_lEEESK_SL_NS5_8TiledMMAINS5_8MMA_AtomIJNS5_4SM904GMMA26MMA_64x128x16_F32F16F16_SSILNSP_5MajorE0ELSR_0ELNSP_7ScaleInE1ELSS_1EEEEEENS5_6LayoutISE_NS6_IJNSC_ILi0EEESW_SW_EEEEENS6_IJNS5_10UnderscoreESZ_SZ_EEEEENS5_13SM90_TMA_LOADENS5_14ComposedLayoutINS5_7SwizzleILi3ELi4ELi3EEENS5_18smem_ptr_flag_bitsILi16EEENSV_INS6_IJNSC_ILi8EEESH_EEENS6_IJSH_SD_EEEEEEEvNS5_8identityES12_S1C_vS1D_EENS_8epilogue10collective18CollectiveEpilogueINS1F_30Sm90PtrArrayTmaWarpSpecializedILi4ELi2ELi16ELb1ELb0ELi2EEEJSJ_NS6_IJSH_NSC_ILi32EEEEEESK_NS6_IJSD_llEEESK_S1M_NS1F_6fusion15FusionCallbacksIS1J_NS1N_17LinearCombinationISK_fSK_fLNS_15FloatRoundStyleE2EEESJ_S1L_JEEES12_NS13_IS15_S17_NSV_INS6_IJSH_S18_EEENS6_IJSD_SH_EEEEEEENS5_17SM75_U16x8_LDSM_TENS5_14SM90_TMA_STOREES1W_NS5_17SM90_U16x8_STSM_TENS5_9Copy_AtomIJNS5_17SM90_U32x4_STSM_NESK_EEEvEEEvvEEEEvNT_6ParamsE,(.L_x_490 - _ZN7cutlass13device_kernelINS_4gemm6kernel13GemmUniversalINS1_17ArrayProblemShapeIN4cute5tupleIJiiiiEEEEENS1_10collective13CollectiveMmaINS1_39MainloopSm90ArrayTmaGmmaWarpSpecializedILi8ENS6_IJNS5_1CILi1EEESD_SD_EEENS1_40KernelPtrArrayTmaWarpSpecializedPingpongEEENS6_IJNSC_ILi64EEENSC_ILi128EEESH_EEENS_6half_tENS6_IJlSD_lEEESK_SL_NS5_8TiledMMAINS5_8MMA_AtomIJNS5_4SM904GMMA26MMA_64x128x16_F32F16F16_SSILNSP_5MajorE0ELSR_0ELNSP_7ScaleInE1ELSS_1EEEEEENS5_6LayoutISE_NS6_IJNSC_ILi0EEESW_SW_EEEEENS6_IJNS5_10UnderscoreESZ_SZ_EEEEENS5_13SM90_TMA_LOADENS5_14ComposedLayoutINS5_7SwizzleILi3ELi4ELi3EEENS5_18smem_ptr_flag_bitsILi16EEENSV_INS6_IJNSC_ILi8EEESH_EEENS6_IJSH_SD_EEEEEEEvNS5_8identityES12_S1C_vS1D_EENS_8epilogue10collective18CollectiveEpilogueINS1F_30Sm90PtrArrayTmaWarpSpecializedILi4ELi2ELi16ELb1ELb0ELi2EEEJSJ_NS6_IJSH_NSC_ILi32EEEEEESK_NS6_IJSD_llEEESK_S1M_NS1F_6fusion15FusionCallbacksIS1J_NS1N_17LinearCombinationISK_fSK_fLNS_15FloatRoundStyleE2EEESJ_S1L_JEEES12_NS13_IS15_S17_NSV_INS6_IJSH_S18_EEENS6_IJSD_SH_EEEEEEENS5_17SM75_U16x8_LDSM_TENS5_14SM90_TMA_STOREES1W_NS5_17SM90_U16x8_STSM_TENS5_9Copy_AtomIJNS5_17SM90_U32x4_STSM_NESK_EEEvEEEvvEEEEvNT_6ParamsE)
        .other          _ZN7cutlass13device_kernelINS_4gemm6kernel13GemmUniversalINS1_17ArrayProblemShapeIN4cute5tupleIJiiiiEEEEENS1_10collective13CollectiveMmaINS1_39MainloopSm90ArrayTmaGmmaWarpSpecializedILi8ENS6_IJNS5_1CILi1EEESD_SD_EEENS1_40KernelPtrArrayTmaWarpSpecializedPingpongEEENS6_IJNSC_ILi64EEENSC_ILi128EEESH_EEENS_6half_tENS6_IJlSD_lEEESK_SL_NS5_8TiledMMAINS5_8MMA_AtomIJNS5_4SM904GMMA26MMA_64x128x16_F32F16F16_SSILNSP_5MajorE0ELSR_0ELNSP_7ScaleInE1ELSS_1EEEEEENS5_6LayoutISE_NS6_IJNSC_ILi0EEESW_SW_EEEEENS6_IJNS5_10UnderscoreESZ_SZ_EEEEENS5_13SM90_TMA_LOADENS5_14ComposedLayoutINS5_7SwizzleILi3ELi4ELi3EEENS5_18smem_ptr_flag_bitsILi16EEENSV_INS6_IJNSC_ILi8EEESH_EEENS6_IJSH_SD_EEEEEEEvNS5_8identityES12_S1C_vS1D_EENS_8epilogue10collective18CollectiveEpilogueINS1F_30Sm90PtrArrayTmaWarpSpecializedILi4ELi2ELi16ELb1ELb0ELi2EEEJSJ_NS6_IJSH_NSC_ILi32EEEEEESK_NS6_IJSD_llEEESK_S1M_NS1F_6fusion15FusionCallbacksIS1J_NS1N_17LinearCombinationISK_fSK_fLNS_15FloatRoundStyleE2EEESJ_S1L_JEEES12_NS13_IS15_S17_NSV_INS6_IJSH_S18_EEENS6_IJSD_SH_EEEEEEENS5_17SM75_U16x8_LDSM_TENS5_14SM90_TMA_STOREES1W_NS5_17SM90_U16x8_STSM_TENS5_9Copy_AtomIJNS5_17SM90_U32x4_STSM_NESK_EEEvEEEvvEEEEvNT_6ParamsE,@"STO_CUDA_ENTRY STV_DEFAULT"
_ZN7cutlass13device_kernelINS_4gemm6kernel13GemmUniversalINS1_17ArrayProblemShapeIN4cute5tupleIJiiiiEEEEENS1_10collective13CollectiveMmaINS1_39MainloopSm90ArrayTmaGmmaWarpSpecializedILi8ENS6_IJNS5_1CILi1EEESD_SD_EEENS1_40KernelPtrArrayTmaWarpSpecializedPingpongEEENS6_IJNSC_ILi64EEENSC_ILi128EEESH_EEENS_6half_tENS6_IJlSD_lEEESK_SL_NS5_8TiledMMAINS5_8MMA_AtomIJNS5_4SM904GMMA26MMA_64x128x16_F32F16F16_SSILNSP_5MajorE0ELSR_0ELNSP_7ScaleInE1ELSS_1EEEEEENS5_6LayoutISE_NS6_IJNSC_ILi0EEESW_SW_EEEEENS6_IJNS5_10UnderscoreESZ_SZ_EEEEENS5_13SM90_TMA_LOADENS5_14ComposedLayoutINS5_7SwizzleILi3ELi4ELi3EEENS5_18smem_ptr_flag_bitsILi16EEENSV_INS6_IJNSC_ILi8EEESH_EEENS6_IJSH_SD_EEEEEEEvNS5_8identityES12_S1C_vS1D_EENS_8epilogue10collective18CollectiveEpilogueINS1F_30Sm90PtrArrayTmaWarpSpecializedILi4ELi2ELi16ELb1ELb0ELi2EEEJSJ_NS6_IJSH_NSC_ILi32EEEEEESK_NS6_IJSD_llEEESK_S1M_NS1F_6fusion15FusionCallbacksIS1J_NS1N_17LinearCombinationISK_fSK_fLNS_15FloatRoundStyleE2EEESJ_S1L_JEEES12_NS13_IS15_S17_NSV_INS6_IJSH_S18_EEENS6_IJSD_SH_EEEEEEENS5_17SM75_U16x8_LDSM_TENS5_14SM90_TMA_STOREES1W_NS5_17SM90_U16x8_STSM_TENS5_9Copy_AtomIJNS5_17SM90_U32x4_STSM_NESK_EEEvEEEvvEEEEvNT_6ParamsE:
[----:B------:R-:W1:Y:S02]  /*0000*/  LDC R1, c[0x0][0x28] ;  /* 0x00000a00ff017b82 */ /* 0x000e640000000800 */
[----:B-1----:R-:W-:Y:S01]  /*0010*/  VIADD R1, R1, 0xffffffe8 ;  /* 0xffffffe801017836 */ /* 0x002fe20000000000 */
[----:B------:R-:W1:Y:S05]  /*0020*/  S2R R8, SR_TID.X ;  /* 0x0000000000087919 */ /* 0x000e6a0000002100 */
[----:B------:R-:W2:Y:S01]  /*0030*/  S2UR UR18, SR_CTAID.X ;  /* 0x00000000001279c3 */ /* 0x000ea20000002500 */
[----:B------:R-:W-:Y:S01]  /*0040*/  ULDC UR4, c[0x0][0x904] ;  /* 0x0002410000047ab9 */ /* 0x000fe20000000800 */
[----:B------:R-:W-:Y:S01]  /*0050*/  UMOV UR19, URZ ;  /* 0x0000003f00137c82 */ /* 0x000fe20008000000 */
[----:B------:R-:W-:Y:S01]  /*0060*/  UISETP.NE.AND UP1, UPT, UR4, 0x1, UPT ;  /* 0x000000010400788c */ /* 0x000fe2000bf25270 */
[----:B------:R-:W-:-:S03]  /*0070*/  IMAD.U32 R15, RZ, RZ, UR19 ;  /* 0x00000013ff0f7e24 */ /* 0x000fc6000f8e00ff */
[----:B------:R-:W-:Y:S01]  /*0080*/  UP2UR UR37, UPR, URZ, 0x2 ;  /* 0x000000023f257883 */ /* 0x000fe20008000000 */
[----:B------:R-:W3:Y:S01]  /*0090*/  S2UR UR12, SR_CTAID.Y ;  /* 0x00000000000c79c3 */ /* 0x000ee20000002600 */
[----:B------:R-:W-:-:S05]  /*00a0*/  PLOP3.LUT P1, PT, PT, PT, UP1, 0x80, 0x0 ;  /* 0x000000000000781c */ /* 0x000fca0003f2f018 */
[----:B------:R-:W-:Y:S01]  /*00b0*/  @UP1 ULDC UR8, c[0x0][0x10] ;  /* 0x0000040000081ab9 */ /* 0x000fe20000000800 */
[----:B------:R-:W-:Y:S01]  /*00c0*/  @!UP1 ULDC UR10, c[0x0][0xc] ;  /* 0x00000300000a9ab9 */ /* 0x000fe20000000800 */
[----:B------:R-:W-:Y:S01]  /*00d0*/  ULDC UR15, c[0x0][0xc] ;  /* 0x00000300000f7ab9 */ /* 0x000fe20000000800 */
[----:B------:R-:W-:Y:S01]  /*00e0*/  ULDC UR11, c[0x0][0x10] ;  /* 0x00000400000b7ab9 */ /* 0x000fe20000000800 */
[----:B------:R-:W4:Y:S01]  /*00f0*/  LDC R18, c[0x0][0x14] ;  /* 0x00000500ff127b82 */ /* 0x000f220000000800 */
[----:B------:R-:W-:Y:S01]  /*0100*/  @UP1 UMOV UR7, URZ ;  /* 0x0000003f00071c82 */ /* 0x000fe20008000000 */
[----:B------:R-:W-:Y:S01]  /*0110*/  @UP1 UMOV UR4, URZ ;  /* 0x0000003f00041c82 */ /* 0x000fe20008000000 */
[----:B--2---:R-:W-:Y:S01]  /*0120*/  IMAD.U32 R14, RZ, RZ, UR18 ;  /* 0x00000012ff0e7e24 */ /* 0x004fe2000f8e00ff */
[--C-:B-1----:R-:W-:Y:S01]  /*0130*/  SHF.R.U32.HI R4, RZ, 0x5, R8.reuse ;  /* 0x00000005ff047819 */ /* 0x102fe20000011608 */
[----:B---3--:R-:W-:Y:S01]  /*0140*/  @UP1 UMOV UR16, UR12 ;  /* 0x0000000c00101c82 */ /* 0x008fe20008000000 */
[----:B------:R-:W-:Y:S01]  /*0150*/  SHF.R.U32.HI R0, RZ, 0x7, R8 ;  /* 0x00000007ff007819 */ /* 0x000fe20000011608 */
[----:B------:R-:W-:Y:S01]  /*0160*/  @UP1 UMOV UR6, UR16 ;  /* 0x0000001000061c82 */ /* 0x000fe20008000000 */
[----:B------:R-:W-:Y:S01]  /*0170*/  @!UP1 UMOV UR16, UR12 ;  /* 0x0000000c00109c82 */ /* 0x000fe20008000000 */
[----:B------:R-:W1:Y:S01]  /*0180*/  SHFL.IDX PT, R2, R4, RZ, 0x1f ;  /* 0x00001fff04027589 */ /* 0x000e6200000e0000 */
[----:B------:R-:W-:Y:S01]  /*0190*/  @UP1 UIMAD.WIDE.U32 UR8, UR18, UR8, UR6 ;  /* 0x00000008120812a5 */ /* 0x000fe2000f8e0006 */
[----:B------:R-:W-:Y:S01]  /*01a0*/  IMAD.U32 R23, RZ, RZ, UR16 ;  /* 0x00000010ff177e24 */ /* 0x000fe2000f8e00ff */
[----:B------:R-:W-:Y:S01]  /*01b0*/  UIMAD.WIDE.U32 UR6, UR15, UR11, URZ ;  /* 0x0000000b0f0672a5 */ /* 0x000fe2000f8e003f */
[----:B------:R-:W2:Y:S01]  /*01c0*/  SHFL.IDX PT, R0, R0, RZ, 0x1f ;  /* 0x00001fff00007589 */ /* 0x000ea200000e0000 */
[----:B------:R-:W-:-:S02]  /*01d0*/  @UP1 UIADD3 UR13, UR9, UR4, URZ ;  /* 0x00000004090d1290 */ /* 0x000fc4000fffe03f */
[----:B------:R-:W-:Y:S02]  /*01e0*/  IMAD.U32 R3, RZ, RZ, UR9 ;  /* 0x00000009ff037e24 */ /* 0x000fe4000f8e00ff */
[C---:B----4-:R-:W-:Y:S02]  /*01f0*/  IMAD R7, R18.reuse, UR7, RZ ;  /* 0x0000000712077c24 */ /* 0x050fe4000f8e02ff */
[----:B------:R-:W-:Y:S02]  /*0200*/  @P1 IMAD.U32 R16, RZ, RZ, UR13 ;  /* 0x0000000dff101e24 */ /* 0x000fe4000f8e00ff */
[----:B------:R-:W-:Y:S01]  /*0210*/  IMAD.WIDE.U32 R18, R18, UR6, RZ ;  /* 0x0000000612127c25 */ /* 0x000fe2000f8e00ff */
[----:B-1----:R-:W-:-:S03]  /*0220*/  R2UR UR14, R2 ;  /* 0x00000000020e72ca */ /* 0x002fc600000e0000 */
[----:B------:R-:W-:Y:S01]  /*0230*/  IMAD.U32 R2, RZ, RZ, UR8 ;  /* 0x00000008ff027e24 */ /* 0x000fe2000f8e00ff */
[----:B--2---:R-:W-:Y:S01]  /*0240*/  R2UR UR52, R0 ;  /* 0x00000000003472ca */ /* 0x004fe200000e0000 */
[----:B------:R-:W-:-:S05]  /*0250*/  IMAD.U32 R0, RZ, RZ, UR15 ;  /* 0x0000000fff007e24 */ /* 0x000fca000f8e00ff */
[----:B------:R1:W-:Y:S03]  /*0260*/  STL [R1+0x8], R0 ;  /* 0x0000080001007387 */ /* 0x0003e60000100800 */
[----:B------:R-:W-:Y:S01]  /*0270*/  USHF.R.S32.HI UR5, URZ, 0x1f, UR14 ;  /* 0x0000001f3f057899 */ /* 0x000fe2000801140e */
[----:B------:R1:W-:Y:S01]  /*0280*/  STL.64 [R1], R14 ;  /* 0x0000000e01007387 */ /* 0x0003e20000100a00 */
[----:B------:R-:W-:Y:S02]  /*0290*/  ISETP.NE.AND P0, PT, RZ, UR14, PT ;  /* 0x0000000eff007c0c */ /* 0x000fe4000bf05270 */
[----:B------:R-:W-:Y:S02]  /*02a0*/  ULEA.HI UR5, UR5, UR14, URZ, 0x2 ;  /* 0x0000000e05057291 */ /* 0x000fe4000f8f103f */
[----:B------:R-:W-:Y:S02]  /*02b0*/  UISETP.NE.AND UP0, UPT, UR52, URZ, UPT ;  /* 0x0000003f3400728c */ /* 0x000fe4000bf05270 */
[----:B------:R-:W-:-:S02]  /*02c0*/  ULOP3.LUT UR57, UR5, 0xfffffffc, URZ, 0xc0, !UPT ;  /* 0xfffffffc05397892 */ /* 0x000fc4000f8ec03f */
[----:B------:R-:W-:Y:S02]  /*02d0*/  @!UP1 UIMAD.WIDE.U32 UR4, UR10, UR16, UR18 ;  /* 0x000000100a0492a5 */ /* 0x000fe4000f8e0012 */
[----:B------:R-:W-:Y:S02]  /*02e0*/  UIADD3 UR57, UR14, -UR57, URZ ;  /* 0x800000390e397290 */ /* 0x000fe4000fffe03f */
[----:B------:R-:W-:Y:S02]  /*02f0*/  UIADD3 UR12, UR52, -0x1, URZ ;  /* 0xffffffff340c7890 */ /* 0x000fe4000fffe03f */
[----:B------:R-:W-:Y:S01]  /*0300*/  UISETP.LT.U32.AND UP1, UPT, UR57, 0x2, !UP0 ;  /* 0x000000023900788c */ /* 0x000fe2000c721070 */
[----:B------:R-:W-:Y:S01]  /*0310*/  IMAD.U32 R10, RZ, RZ, UR4 ;  /* 0x00000004ff0a7e24 */ /* 0x000fe2000f8e00ff */
[----:B------:R-:W-:Y:S01]  /*0320*/  UISETP.GE.U32.AND UP2, UPT, UR12, 0x2, UPT ;  /* 0x000000020c00788c */ /* 0x000fe2000bf46070 */
[----:B------:R-:W-:Y:S01]  /*0330*/  IMAD.U32 R11, RZ, RZ, UR5 ;  /* 0x00000005ff0b7e24 */ /* 0x000fe2000f8e00ff */
[----:B------:R-:W-:Y:S01]  /*0340*/  USEL UR36, URZ, 0x1, !UP1 ;  /* 0x000000013f247887 */ /* 0x000fe2000c800000 */
[----:B------:R-:W-:-:S02]  /*0350*/  IMAD.U32 R12, RZ, RZ, UR4 ;  /* 0x00000004ff0c7e24 */ /* 0x000fc4000f8e00ff */
[----:B------:R-:W-:Y:S01]  /*0360*/  IMAD.U32 R13, RZ, RZ, UR5 ;  /* 0x00000005ff0d7e24 */ /* 0x000fe2000f8e00ff */
[----:B------:R-:W-:Y:S01]  /*0370*/  USEL UR36, UR36, 0x2, UP2 ;  /* 0x0000000224247887 */ /* 0x000fe20009000000 */
[----:B-1----:R-:W-:Y:S11]  /*0380*/  @P0 BRA `(.L_x_43) ;  /* 0x0000000000840947 */ /* 0x002ff60003800000 */
[----:B------:R-:W-:Y:S01]  /*0390*/  ELECT P0, URZ, PT ;  /* 0x00000000003f782f */ /* 0x000fe20003800000 */
[----:B------:R-:W-:-:S12]  /*03a0*/  BSSY B0, `(.L_x_43) ;  /* 0x000001f000007945 */ /* 0x000fd80003800000 */
[----:B------:R-:W-:Y:S05]  /*03b0*/  @!P0 BRA `(.L_x_44) ;  /* 0x0000000000748947 */ /* 0x000fea0003800000 */
[----:B------:R-:W1:Y:S01]  /*03c0*/  S2UR UR8, SR_CgaCtaId ;  /* 0x00000000000879c3 */ /* 0x000e620000008800 */
[----:B------:R-:W-:Y:S01]  /*03d0*/  UMOV UR4, 0x400 ;  /* 0x0000040000047882 */ /* 0x000fe20000000000 */
[----:B------:R-:W-:Y:S01]  /*03e0*/  UMOV UR5, 0x1 ;  /* 0x0000000100057882 */ /* 0x000fe20000000000 */
[----:B------:R-:W-:Y:S02]  /*03f0*/  UMOV UR6, 0x80 ;  /* 0x0000008000067882 */ /* 0x000fe40000000000 */
[----:B------:R-:W-:-:S04]  /*0400*/  UIADD3 UR6, -UR6, 0x100000, URZ ;  /* 0x0010000006067890 */ /* 0x000fc8000fffe13f */
[----:B------:R-:W-:Y:S02]  /*0410*/  USHF.L.U32 UR7, UR6, 0xb, URZ ;  /* 0x0000000b06077899 */ /* 0x000fe4000800063f */
[----:B------:R-:W-:Y:S02]  /*0420*/  USHF.L.U32 UR6, UR6, 0x1, URZ ;  /* 0x0000000106067899 */ /* 0x000fe4000800063f */
[----:B-1----:R-:W-:Y:S02]  /*0430*/  ULEA UR8, UR8, UR4, 0x18 ;  /* 0x0000000408087291 */ /* 0x002fe4000f8ec03f */
[----:B------:R-:W-:-:S04]  /*0440*/  UIADD3 UR4, -UR5, 0x100000, URZ ;  /* 0x0010000005047890 */ /* 0x000fc8000fffe13f */
[----:B------:R-:W-:Y:S02]  /*0450*/  USHF.L.U32 UR5, UR4, 0xb, URZ ;  /* 0x0000000b04057899 */ /* 0x000fe4000800063f */
[----:B------:R-:W-:Y:S01]  /*0460*/  USHF.L.U32 UR4, UR4, 0x1, URZ ;  /* 0x0000000104047899 */ /* 0x000fe2000800063f */
[----:B------:R-:W1:Y:S11]  /*0470*/  FENCE.VIEW.ASYNC.S ;  /* 0x00000000000073c6 */ /* 0x000e760000000000 */
[----:B-1----:R1:W2:Y:S01]  /*0480*/  SYNCS.EXCH.64 URZ, [UR8+0x34410], UR4 ;  /* 0x03441004083f75b2 */ /* 0x0022a20008000100 */
[----:B------:R1:W3:Y:S01]  /*0490*/  SYNCS.EXCH.64 URZ, [UR8+0x34450], UR6 ;  /* 0x03445006083f75b2 */ /* 0x0002e20008000100 */
[----:B------:R1:W4:Y:S01]  /*04a0*/  SYNCS.EXCH.64 URZ, [UR8+0x34418], UR4 ;  /* 0x03441804083f75b2 */ /* 0x0003220008000100 */
[----:B------:R1:W1:Y:S01]  /*04b0*/  SYNCS.EXCH.64 URZ, [UR8+0x34458], UR6 ;  /* 0x03445806083f75b2 */ /* 0x0002620008000100 */
        /* <DEDUP_REMOVED lines=12> */
[----:B------:R-:W-:Y:S01]  /*0580*/  NOP ;  /* 0x0000000000007918 */ /* 0x000fe20000000000 */
.L_x_44:
[----:B-1----:R-:W-:Y:S05]  /*0590*/  BSYNC B0 ;  /* 0x0000000000007941 */ /* 0x002fea0003800000 */
.L_x_43:
[----:B------:R-:W1:Y:S01]  /*05a0*/  SHFL.IDX PT, R0, R4, RZ, 0x1f ;  /* 0x00001fff04007589 */ /* 0x000e6200000e0000 */
[----:B------:R-:W-:Y:S01]  /*05b0*/  UISETP.EQ.AND UP1, UPT, UR57, 0x2, !UP0 ;  /* 0x000000023900788c */ /* 0x000fe2000c722270 */
[----:B------:R-:W-:-:S03]  /*05c0*/  NOP ;  /* 0x0000000000007918 */ /* 0x000fc60000000000 */
[----:B------:R-:W-:-:S04]  /*05d0*/  USEL UR4, URZ, 0x1, !UP1 ;  /* 0x000000013f047887 */ /* 0x000fc8000c800000 */
[----:B------:R-:W-:Y:S01]  /*05e0*/  USEL UR4, UR4, 0x2, UP2 ;  /* 0x0000000204047887 */ /* 0x000fe20009000000 */
[----:B-1----:R-:W-:-:S05]  /*05f0*/  ISETP.NE.AND P0, PT, R0, RZ, PT ;  /* 0x000000ff0000720c */ /* 0x002fca0003f05270 */
[----:B------:R-:W-:-:S05]  /*0600*/  IMAD.U32 R0, RZ, RZ, UR4 ;  /* 0x00000004ff007e24 */ /* 0x000fca000f8e00ff */
[----:B------:R1:W-:Y:S03]  /*0610*/  STL [R1+0xc], R0 ;  /* 0x00000c0001007387 */ /* 0x0003e60000100800 */
[----:B------:R-:W-:Y:S05]  /*0620*/  @P0 BRA `(.L_x_45) ;  /* 0x0000000000580947 */ /* 0x000fea0003800000 */
[----:B------:R-:W5:Y:S01]  /*0630*/  S2UR UR5, SR_CgaCtaId ;  /* 0x00000000000579c3 */ /* 0x000f620000008800 */
[----:B------:R-:W-:Y:S01]  /*0640*/  UMOV UR4, 0x400 ;  /* 0x0000040000047882 */ /* 0x000fe20000000000 */
[----:B------:R-:W-:Y:S01]  /*0650*/  UMOV UR6, 0x20 ;  /* 0x0000002000067882 */ /* 0x000fe20000000000 */
[----:B------:R-:W-:Y:S01]  /*0660*/  UMOV UR7, 0x80 ;  /* 0x0000008000077882 */ /* 0x000fe20000000000 */
[----:B------:R-:W-:Y:S01]  /*0670*/  ELECT P0, URZ, PT ;  /* 0x00000000003f782f */ /* 0x000fe20003800000 */
[----:B-----5:R-:W-:Y:S02]  /*0680*/  ULEA UR8, UR5, UR4, 0x18 ;  /* 0x0000000405087291 */ /* 0x020fe4000f8ec03f */
[----:B------:R-:W-:-:S04]  /*0690*/  UIADD3 UR4, -UR6, 0x100000, URZ ;  /* 0x0010000006047890 */ /* 0x000fc8000fffe13f */
[----:B------:R-:W-:Y:S02]  /*06a0*/  USHF.L.U32 UR5, UR4, 0xb, URZ ;  /* 0x0000000b04057899 */ /* 0x000fe4000800063f */
[----:B------:R-:W-:Y:S02]  /*06b0*/  USHF.L.U32 UR4, UR4, 0x1, URZ ;  /* 0x0000000104047899 */ /* 0x000fe4000800063f */
[----:B------:R-:W-:-:S04]  /*06c0*/  UIADD3 UR6, -UR7, 0x100000, URZ ;  /* 0x0010000007067890 */ /* 0x000fc8000fffe13f */
[----:B------:R-:W-:Y:S02]  /*06d0*/  USHF.L.U32 UR7, UR6, 0xb, URZ ;  /* 0x0000000b06077899 */ /* 0x000fe4000800063f */
[----:B------:R-:W-:Y:S01]  /*06e0*/  USHF.L.U32 UR6, UR6, 0x1, URZ ;  /* 0x0000000106067899 */ /* 0x000fe2000800063f */
[----:B------:R-:W5:Y:S03]  /*06f0*/  FENCE.VIEW.ASYNC.S ;  /* 0x00000000000073c6 */ /* 0x000f660000000000 */
[----:B-----5:R1:W1:Y:S08]  /*0700*/  SYNCS.EXCH.64 URZ, [UR8+0x34490], UR4 ;  /* 0x03449004083f75b2 */ /* 0x0202700008000100 */
        /* <DEDUP_REMOVED lines=8> */
.L_x_45:
[----:B------:R-:W5:Y:S01]  /*0790*/  SHFL.IDX PT, R3, R4, RZ, 0x1f ;  /* 0x00001fff04037589 */ /* 0x000f6200000e0000 */
[----:B------:R-:W-:Y:S01]  /*07a0*/  ELECT P0, URZ, PT ;  /* 0x00000000003f782f */ /* 0x000fe20003800000 */
[----:B------:R-:W-:Y:S01]  /*07b0*/  @!P1 IMAD.MOV.U32 R2, RZ, RZ, R10 ;  /* 0x000000ffff029224 */ /* 0x000fe200078e000a */
[----:B------:R-:W-:Y:S01]  /*07c0*/  ELECT P2, URZ, PT ;  /* 0x00000000003f782f */ /* 0x000fe20003840000 */
[----:B-1----:R-:W1:Y:S01]  /*07d0*/  SHFL.IDX PT, R0, R4, RZ, 0x1f ;  /* 0x00001fff04007589 */ /* 0x002e6200000e0000 */
[----:B------:R-:W-:Y:S01]  /*07e0*/  UMOV UR4, 0x20 ;  /* 0x0000002000047882 */ /* 0x000fe20000000000 */
[----:B------:R-:W-:Y:S01]  /*07f0*/  ULDC.64 UR18, c[0x0][0x8f8] ;  /* 0x00023e0000127ab9 */ /* 0x000fe20000000a00 */
[----:B------:R-:W-:Y:S01]  /*0800*/  @!P1 IMAD.MOV.U32 R16, RZ, RZ, R13 ;  /* 0x000000ffff109224 */ /* 0x000fe200078e000d */
[----:B------:R-:W-:Y:S01]  /*0810*/  NOP ;  /* 0x0000000000007918 */ /* 0x000fe20000000000 */
[----:B------:R-:W-:Y:S01]  /*0820*/  PRMT R5, RZ, 0x7610, R5 ;  /* 0x00007610ff057816 */ /* 0x000fe20000000005 */
[----:B------:R-:W-:-:S02]  /*0830*/  IMAD.MOV.U32 R17, RZ, RZ, -0x1 ;  /* 0xffffffffff117424 */ /* 0x000fc400078e00ff */
[----:B------:R-:W-:Y:S01]  /*0840*/  IMAD.IADD R22, R19, 0x1, R7 ;  /* 0x0000000113167824 */ /* 0x000fe200078e0207 */
[----:B-----5:R-:W-:Y:S01]  /*0850*/  ISETP.NE.OR P0, PT, R3, RZ, !P0 ;  /* 0x000000ff0300720c */ /* 0x020fe20004705670 */
[----:B------:R-:W-:Y:S01]  /*0860*/  IMAD.MOV.U32 R3, RZ, RZ, -0x1 ;  /* 0xffffffffff037424 */ /* 0x000fe200078e00ff */
[----:B-1----:R-:W-:Y:S01]  /*0870*/  ISETP.NE.OR P2, PT, R0, RZ, !P2 ;  /* 0x000000ff0000720c */ /* 0x002fe20005745670 */
[----:B------:R-:W-:-:S10]  /*0880*/  IMAD.MOV.U32 R0, RZ, RZ, -0x1 ;  /* 0xffffffffff007424 */ /* 0x000fd400078e00ff */
[----:B------:R-:W-:Y:S01]  /*0890*/  VOTEU.ALL UP1, P0 ;  /* 0x00000000003f7886 */ /* 0x000fe20000020000 */
[----:B------:R-:W-:Y:S01]  /*08a0*/  VOTEU.ALL UP4, P0 ;  /* 0x00000000003f7886 */ /* 0x000fe20000080000 */
[----:B------:R-:W-:-:S03]  /*08b0*/  VOTEU.ALL UP2, P2 ;  /* 0x00000000003f7886 */ /* 0x000fc60001040000 */
[----:B------:R-:W1:Y:S01]  /*08c0*/  @!UP1 S2UR UR7, SR_CgaCtaId ;  /* 0x00000000000799c3 */ /* 0x000e620000008800 */
[----:B------:R-:W-:Y:S01]  /*08d0*/  @!UP1 UMOV UR6, 0x400 ;  /* 0x0000040000069882 */ /* 0x000fe20000000000 */
[----:B------:R-:W-:-:S04]  /*08e0*/  @!UP1 UIADD3 UR4, -UR4, 0x100000, URZ ;  /* 0x0010000004049890 */ /* 0x000fc8000fffe13f */
[----:B------:R-:W-:Y:S02]  /*08f0*/  @!UP1 USHF.L.U32 UR5, UR4, 0xb, URZ ;  /* 0x0000000b04059899 */ /* 0x000fe4000800063f */
[----:B------:R-:W-:Y:S01]  /*0900*/  @!UP1 USHF.L.U32 UR4, UR4, 0x1, URZ ;  /* 0x0000000104049899 */ /* 0x000fe2000800063f */
[----:B------:R-:W-:Y:S01]  /*0910*/  @!UP2 UMOV UR9, 0x400 ;  /* 0x000004000009a882 */ /* 0x000fe20000000000 */
[----:B------:R-:W-:Y:S01]  /*0920*/  VOTEU.ALL UP3, P2 ;  /* 0x00000000003f7886 */ /* 0x000fe20001060000 */
[----:B------:R-:W5:Y:S01]  /*0930*/  @!UP2 S2UR UR10, SR_CgaCtaId ;  /* 0x00000000000aa9c3 */ /* 0x000f620000008800 */
[----:B-1----:R-:W-:Y:S01]  /*0940*/  @!UP1 ULEA UR8, UR7, UR6, 0x18 ;  /* 0x0000000607089291 */ /* 0x002fe2000f8ec03f */
[----:B------:R-:W-:Y:S02]  /*0950*/  VOTEU.ALL UP1, P0 ;  /* 0x00000000003f7886 */ /* 0x000fe40000020000 */
[----:B------:R-:W-:Y:S01]  /*0960*/  UMOV UR6, 0x80 ;  /* 0x0000008000067882 */ /* 0x000fe20000000000 */
[----:B------:R-:W-:Y:S01]  /*0970*/  ISETP.GE.U32.AND P0, PT, R2, UR18, PT ;  /* 0x0000001202007c0c */ /* 0x000fe2000bf06070 */
[----:B------:R-:W-:-:S04]  /*0980*/  @!UP2 UIADD3 UR6, -UR6, 0x100000, URZ ;  /* 0x001000000606a890 */ /* 0x000fc8000fffe13f */
[----:B------:R-:W-:Y:S02]  /*0990*/  @!UP2 USHF.L.U32 UR7, UR6, 0xb, URZ ;  /* 0x0000000b0607a899 */ /* 0x000fe4000800063f */
[----:B------:R-:W-:Y:S02]  /*09a0*/  @!UP2 USHF.L.U32 UR6, UR6, 0x1, URZ ;  /* 0x000000010606a899 */ /* 0x000fe4000800063f */
[----:B-----5:R-:W-:Y:S01]  /*09b0*/  @!UP2 ULEA UR9, UR10, UR9, 0x18 ;  /* 0x000000090a09a291 */ /* 0x020fe2000f8ec03f */
[----:B------:R-:W-:Y:S01]  /*09c0*/  ISETP.GE.U32.AND.EX P0, PT, R16, UR19, PT, P0 ;  /* 0x0000001310007c0c */ /* 0x000fe2000bf06100 */
[----:B------:R-:W-:Y:S01]  /*09d0*/  VOTEU.ALL UP2, P2 ;  /* 0x00000000003f7886 */ /* 0x000fe20001040000 */
[----:B------:R-:W1:Y:S02]  /*09e0*/  FENCE.VIEW.ASYNC.S ;  /* 0x00000000000073c6 */ /* 0x000e640000000000 */
[----:B-1----:R1:W2:Y:S01]  /*09f0*/  @!UP4 SYNCS.EXCH.64 URZ, [UR8+0x344d0], UR4 ;  /* 0x0344d004083fc5b2 */ /* 0x0022a20008000100 */
[----:B------:R-:W-:Y:S01]  /*0a00*/  VOTEU.ALL UP4, P2 ;  /* 0x00000000003f7886 */ /* 0x000fe20001080000 */
[----:B------:R1:W2:Y:S01]  /*0a10*/  @!UP1 SYNCS.EXCH.64 URZ, [UR8+0x344d8], UR4 ;  /* 0x0344d804083f95b2 */ /* 0x0002a20008000100 */
[----:B------:R-:W-:Y:S01]  /*0a20*/  VOTEU.ALL UP1, P2 ;  /* 0x00000000003f7886 */ /* 0x000fe20001020000 */
[----:B------:R-:W-:-:S03]  /*0a30*/  NOP ;  /* 0x0000000000007918 */ /* 0x000fc60000000000 */
[----:B------:R1:W2:Y:S01]  /*0a40*/  @!UP2 SYNCS.EXCH.64 URZ, [UR9+0x344e0], UR6 ;  /* 0x0344e006093fa5b2 */ /* 0x0002a20008000100 */
[----:B------:R1:W2:Y:S01]  /*0a50*/  @!UP3 SYNCS.EXCH.64 URZ, [UR9+0x344e8], UR6 ;  /* 0x0344e806093fb5b2 */ /* 0x0002a20008000100 */
[----:B------:R1:W2:Y:S01]  /*0a60*/  @!UP4 SYNCS.EXCH.64 URZ, [UR9+0x344f0], UR6 ;  /* 0x0344f006093fc5b2 */ /* 0x0002a20008000100 */
[----:B------:R1:W2:Y:S01]  /*0a70*/  @!UP1 SYNCS.EXCH.64 URZ, [UR9+0x344f8], UR6 ;  /* 0x0344f806093f95b2 */ /* 0x0002a20008000100 */
[----:B------:R-:W-:Y:S01]  /*0a80*/  NOP ;  /* 0x0000000000007918 */ /* 0x000fe20000000000 */
[----:B--234-:R-:W-:Y:S06]  /*0a90*/  BAR.SYNC.DEFER_BLOCKING 0x0 ;  /* 0x0000000000007b1d */ /* 0x01cfec0000010000 */
[----:B------:R-:W-:Y:S05]  /*0aa0*/  @P0 BRA `(.L_x_46) ;  /* 0x0000000400a40947 */ /* 0x000fea0003800000 */
[----:B-1----:R-:W-:Y:S01]  /*0ab0*/  R2UR UR4, R14 ;  /* 0x000000000e0472ca */ /* 0x002fe200000e0000 */
[----:B------:R-:W-:Y:S01]  /*0ac0*/  ULDC.64 UR14, c[0x0][0x8d0] ;  /* 0x00023400000e7ab9 */ /* 0x000fe20000000a00 */
[----:B------:R-:W-:Y:S01]  /*0ad0*/  R2UR UR5, R15 ;  /* 0x000000000f0572ca */ /* 0x000fe200000e0000 */
[----:B------:R-:W-:Y:S01]  /*0ae0*/  ULDC UR11, c[0x0][0x8d8] ;  /* 0x00023600000b7ab9 */ /* 0x000fe20000000800 */
[----:B------:R-:W-:Y:S01]  /*0af0*/  ISETP.NE.U32.AND P0, PT, RZ, UR14, PT ;  /* 0x0000000eff007c0c */ /* 0x000fe2000bf05070 */
[----:B------:R-:W-:Y:S01]  /*0b00*/  ULDC UR17, c[0x0][0x154] ;  /* 0x0000550000117ab9 */ /* 0x000fe20000000800 */
[----:B------:R-:W-:Y:S02]  /*0b10*/  R2UR UR13, R2 ;  /* 0x00000000020d72ca */ /* 0x000fe400000e0000 */
[----:B------:R-:W-:Y:S02]  /*0b20*/  ISETP.NE.AND.EX P0, PT, RZ, UR15, PT, P0 ;  /* 0x0000000fff007c0c */ /* 0x000fe4000bf05300 */
[----:B------:R-:W-:-:S02]  /*0b30*/  R2UR UR16, R16 ;  /* 0x00000000101072ca */ /* 0x000fc400000e0000 */
[----:B------:R-:W-:Y:S02]  /*0b40*/  R2UR UR5, R16 ;  /* 0x00000000100572ca */ /* 0x000fe400000e0000 */
[----:B------:R-:W-:Y:S01]  /*0b50*/  I2FP.F32.U32 R0, UR4 ;  /* 0x0000000400007c45 */ /* 0x000fe20008201000 */
[----:B------:R-:W-:-:S04]  /*0b60*/  ULDC UR4, c[0x0][0x150] ;  /* 0x0000540000047ab9 */ /* 0x000fc80000000800 */
[----:B------:R-:W-:Y:S01]  /*0b70*/  FMUL R0, R0, UR4 ;  /* 0x0000000400007c20 */ /* 0x000fe20008400000 */
[----:B------:R-:W-:-:S03]  /*0b80*/  R2UR UR4, R2 ;  /* 0x00000000020472ca */ /* 0x000fc600000e0000 */
[----:B------:R1:W2:Y:S01]  /*0b90*/  F2I.U32.TRUNC.NTZ R3, R0 ;  /* 0x0000000000037305 */ /* 0x0002a2000020f000 */
[----:B------:R-:W-:Y:S11]  /*0ba0*/  @!P0 BRA `(.L_x_47) ;  /* 0x0000000000308947 */ /* 0x000ff60003800000 */
[----:B------:R-:W-:Y:S01]  /*0bb0*/  R2UR UR4, R2 ;  /* 0x00000000020472ca */ /* 0x000fe200000e0000 */
[----:B------:R-:W-:Y:S01]  /*0bc0*/  ULDC UR8, c[0x0][0x8dc] ;  /* 0x0002370000087ab9 */ /* 0x000fe20000000800 */
[----:B------:R-:W-:-:S11]  /*0bd0*/  R2UR UR10, R16 ;  /* 0x00000000100a72ca */ /* 0x000fd600000e0000 */
[----:B------:R-:W-:-:S04]  /*0be0*/  UIADD3 UR8, UP1, UR4, UR8, URZ ;  /* 0x0000000804087290 */ /* 0x000fc8000ff3e03f */
[----:B------:R-:W-:-:S04]  /*0bf0*/  UIADD3.X UR10, URZ, UR10, URZ, UP1, !UPT ;  /* 0x0000000a3f0a7290 */ /* 0x000fc80008ffe43f */
[----:B------:R-:W-:-:S04]  /*0c00*/  UIMAD.WIDE.U32 UR4, UR10, UR14, URZ ;  /* 0x0000000e0a0472a5 */ /* 0x000fc8000f8e003f */
[----:B------:R-:W-:Y:S02]  /*0c10*/  UIMAD.WIDE.U32 UR6, UP1, UR8, UR15, UR4 ;  /* 0x0000000f080672a5 */ /* 0x000fe4000f820004 */
[----:B------:R-:W-:Y:S02]  /*0c20*/  UIMAD.WIDE.U32 UR4, UR8, UR14, URZ ;  /* 0x0000000e080472a5 */ /* 0x000fe4000f8e003f */
[----:B------:R-:W-:Y:S02]  /*0c30*/  UIADD3.X UR9, URZ, URZ, URZ, UP1, !UPT ;  /* 0x0000003f3f097290 */ /* 0x000fe40008ffe43f */
[----:B------:R-:W-:Y:S01]  /*0c40*/  UIADD3 URZ, UP1, UR5, UR6, URZ ;  /* 0x00000006053f7290 */ /* 0x000fe2000ff3e03f */
[----:B------:R-:W-:-:S03]  /*0c50*/  UMOV UR8, UR7 ;  /* 0x0000000700087c82 */ /* 0x000fc60008000000 */
[----:B------:R-:W-:-:S12]  /*0c60*/  UIMAD.WIDE.U32.X UR4, UR10, UR15, UR8, UP1 ;  /* 0x0000000f0a0472a5 */ /* 0x000fd800088e0408 */
.L_x_47:
[----:B------:R-:W-:Y:S01]  /*0c70*/  R2UR UR7, R23 ;  /* 0x00000000170772ca */ /* 0x000fe200000e0000 */
[----:B------:R-:W-:Y:S01]  /*0c80*/  USHF.R.U64 UR6, UR4, UR11, UR5 ;  /* 0x0000000b04067299 */ /* 0x000fe20008001205 */
[----:B------:R-:W-:Y:S01]  /*0c90*/  R2UR UR24, R14 ;  /* 0x000000000e1872ca */ /* 0x000fe200000e0000 */
[----:B------:R-:W-:Y:S01]  /*0ca0*/  USHF.R.U32.HI UR4, URZ, UR11, UR5 ;  /* 0x0000000b3f047299 */ /* 0x000fe20008011605 */
[----:B------:R-:W-:Y:S01]  /*0cb0*/  R2UR UR25, R15 ;  /* 0x000000000f1972ca */ /* 0x000fe200000e0000 */
[----:B------:R-:W-:Y:S01]  /*0cc0*/  UIADD3 UR8, UP1, URZ, -UR6, URZ ;  /* 0x800000063f087290 */ /* 0x000fe2000ff3e03f */
[----:B------:R-:W-:Y:S01]  /*0cd0*/  ULDC.64 UR14, c[0x0][0x8c8] ;  /* 0x00023200000e7ab9 */ /* 0x000fe20000000a00 */
[----:B------:R-:W-:Y:S02]  /*0ce0*/  UMOV UR10, UR13 ;  /* 0x0000000d000a7c82 */ /* 0x000fe40008000000 */
[----:B------:R-:W-:Y:S01]  /*0cf0*/  UIADD3.X UR4, URZ, ~UR4, URZ, UP1, !UPT ;  /* 0x800000043f047290 */ /* 0x000fe20008ffe43f */
[----:B------:R-:W-:Y:S01]  /*0d00*/  UMOV UR11, UR16 ;  /* 0x00000010000b7c82 */ /* 0x000fe20008000000 */
[----:B------:R-:W-:-:S02]  /*0d10*/  ULDC UR13, c[0x0][0x8c0] ;  /* 0x00023000000d7ab9 */ /* 0x000fc40000000800 */
[----:B-1----:R-:W-:Y:S01]  /*0d20*/  I2FP.F32.U32 R0, UR7 ;  /* 0x0000000700007c45 */ /* 0x002fe20008201000 */
[----:B------:R-:W-:Y:S02]  /*0d30*/  UIMAD UR4, UR4, UR14, URZ ;  /* 0x0000000e040472a4 */ /* 0x000fe4000f8e023f */
[----:B------:R-:W-:Y:S01]  /*0d40*/  UIMAD.WIDE.U32 UR10, UR8, UR14, UR10 ;  /* 0x0000000e080a72a5 */ /* 0x000fe2000f8e000a */
[----:B--2---:R-:W-:Y:S01]  /*0d50*/  R2UR UR14, R3 ;  /* 0x00000000030e72ca */ /* 0x004fe200000e0000 */
[----:B------:R-:W-:Y:S01]  /*0d60*/  FMUL R0, R0, UR17 ;  /* 0x0000001100007c20 */ /* 0x000fe20008400000 */
[----:B------:R-:W-:Y:S01]  /*0d70*/  UIMAD UR8, UR8, UR15, UR4 ;  /* 0x0000000f080872a4 */ /* 0x000fe2000f8e0204 */
[----:B------:R-:W-:Y:S01]  /*0d80*/  ULDC UR21, c[0x0][0x900] ;  /* 0x0002400000157ab9 */ /* 0x000fe20000000800 */
[----:B------:R-:W-:Y:S02]  /*0d90*/  UMOV UR9, 0xffffffff ;  /* 0xffffffff00097882 */ /* 0x000fe40000000000 */
[----:B------:R-:W-:Y:S01]  /*0da0*/  UIADD3 UR11, UR11, UR8, URZ ;  /* 0x000000080b0b7290 */ /* 0x000fe2000fffe03f */
[----:B------:R-:W1:Y:S01]  /*0db0*/  F2I.U32.TRUNC.NTZ R0, R0 ;  /* 0x0000000000007305 */ /* 0x000e62000020f000 */
[----:B------:R-:W-:Y:S01]  /*0dc0*/  ULDC.64 UR4, c[0x0][0x8e8] ;  /* 0x00023a0000047ab9 */ /* 0x000fe20000000a00 */
[----:B------:R-:W-:Y:S01]  /*0dd0*/  USHF.L.U32 UR9, UR9, UR21, URZ ;  /* 0x0000001509097299 */ /* 0x000fe2000800063f */
[----:B------:R-:W-:Y:S01]  /*0de0*/  ISETP.NE.U32.AND P0, PT, RZ, UR4, PT ;  /* 0x00000004ff007c0c */ /* 0x000fe2000bf05070 */
[----:B------:R-:W-:Y:S01]  /*0df0*/  USHF.R.U64 UR22, UR10, UR13, UR11 ;  /* 0x0000000d0a167299 */ /* 0x000fe2000800120b */
[----:B------:R-:W-:Y:S01]  /*0e00*/  UMOV UR20, 0x1 ;  /* 0x0000000100147882 */ /* 0x000fe20000000000 */
[----:B------:R-:W-:Y:S01]  /*0e10*/  USHF.R.U32.HI UR10, URZ, UR13, UR11 ;  /* 0x0000000d3f0a7299 */ /* 0x000fe2000801160b */
[----:B------:R-:W-:Y:S01]  /*0e20*/  ISETP.NE.AND.EX P0, PT, RZ, UR5, PT, P0 ;  /* 0x00000005ff007c0c */ /* 0x000fe2000bf05300 */
[----:B------:R-:W-:Y:S01]  /*0e30*/  ULDC UR17, c[0x0][0x8b0] ;  /* 0x00022c0000117ab9 */ /* 0x000fe20000000800 */
[----:B------:R-:W-:-:S02]  /*0e40*/  USHF.L.U32 UR13, UR20, UR21, URZ ;  /* 0x00000015140d7299 */ /* 0x000fc4000800063f */
[----:B------:R-:W-:Y:S02]  /*0e50*/  ULOP3.LUT UR20, URZ, UR9, URZ, 0x33, !UPT ;  /* 0x000000093f147292 */ /* 0x000fe4000f8e333f */
[----:B------:R-:W-:Y:S01]  /*0e60*/  USHF.R.U64 UR26, UR22, UR17, UR10 ;  /* 0x00000011161a7299 */ /* 0x000fe2000800120a */
[----:B-1----:R-:W-:Y:S01]  /*0e70*/  R2UR UR16, R0 ;  /* 0x00000000001072ca */ /* 0x002fe200000e0000 */
[----:B------:R-:W-:Y:S02]  /*0e80*/  USHF.R.U32.HI UR9, URZ, UR17, UR10 ;  /* 0x000000113f097299 */ /* 0x000fe4000801160a */
[----:B------:R-:W-:Y:S02]  /*0e90*/  UIADD3 UR14, -UR14, URZ, URZ ;  /* 0x0000003f0e0e7290 */ /* 0x000fe4000fffe13f */
[----:B------:R-:W-:Y:S01]  /*0ea0*/  USHF.R.U64 UR27, UR26, UR21, UR9 ;  /* 0x000000151a1b7299 */ /* 0x000fe20008001209 */
[----:B------:R-:W-:Y:S01]  /*0eb0*/  ULDC UR15, c[0x0][0x144] ;  /* 0x00005100000f7ab9 */ /* 0x000fe20000000800 */
[----:B------:R-:W-:Y:S01]  /*0ec0*/  ULDC UR7, c[0x0][0x8a8] ;  /* 0x00022a0000077ab9 */ /* 0x000fe20000000800 */
[----:B------:R-:W-:-:S02]  /*0ed0*/  USHF.R.U32.HI UR11, URZ, UR21, UR9 ;  /* 0x000000153f0b7299 */ /* 0x000fc40008011609 */
[----:B------:R-:W-:Y:S02]  /*0ee0*/  UIMAD UR9, UR15, UR14, UR24 ;  /* 0x0000000e0f0972a4 */ /* 0x000fe4000f8e0218 */
[----:B------:R-:W-:Y:S02]  /*0ef0*/  UIADD3 UR8, UR7, -0x1, URZ ;  /* 0xffffffff07087890 */ /* 0x000fe4000fffe03f */
[----:B------:R-:W-:Y:S01]  /*0f00*/  UIADD3 UR23, -UR16, URZ, URZ ;  /* 0x0000003f10177290 */ /* 0x000fe2000fffe13f */
[----:B------:R-:W-:Y:S01]  /*0f10*/  ULDC UR28, c[0x0][0x148] ;  /* 0x00005200001c7ab9 */ /* 0x000fe20000000800 */
[----:B------:R-:W-:Y:S01]  /*0f20*/  ULDC UR24, c[0x0][0x8f0] ;  /* 0x00023c0000187ab9 */ /* 0x000fe20000000800 */
[----:B------:R-:W-:Y:S01]  /*0f30*/  ULDC UR25, c[0x0][0x8e0] ;  /* 0x0002380000197ab9 */ /* 0x000fe20000000800 */
[----:B------:R-:W-:Y:S01]  /*0f40*/  UMOV UR10, UR27 ;  /* 0x0000001b000a7c82 */ /* 0x000fe20008000000 */
[----:B------:R-:W-:Y:S07]  /*0f50*/  @!P0 BRA `(.L_x_48) ;  /* 0x0000000000308947 */ /* 0x000fee0003800000 */
[----:B------:R-:W-:Y:S02]  /*0f60*/  ULDC UR16, c[0x0][0x8f4] ;  /* 0x00023d0000107ab9 */ /* 0x000fe40000000800 */
        /* <DEDUP_REMOVED lines=8> */
[----:B------:R-:W-:-:S07]  /*0ff0*/  UIMAD.WIDE.U32.X UR4, UR21, UR5, UR16, UP1 ;  /* 0x00000005150472a5 */ /* 0x000fce00088e0410 */
[----:B------:R-:W-:Y:S01]  /*1000*/  UMOV UR10, UR4 ;  /* 0x00000004000a7c82 */ /* 0x000fe20008000000 */
[----:B------:R-:W-:-:S05]  /*1010*/  UMOV UR11, UR5 ;  /* 0x00000005000b7c82 */ /* 0x000fca0008000000 */
.L_x_48:
[----:B------:R-:W-:Y:S01]  /*1020*/  R2UR UR5, R23 ;  /* 0x00000000170572ca */ /* 0x000fe200000e0000 */
[----:B------:R-:W-:Y:S01]  /*1030*/  UISETP.NE.AND UP1, UPT, UR37, URZ, UPT ;  /* 0x0000003f2500728c */ /* 0x000fe2000bf25270 */
[----:B------:R-:W-:Y:S01]  /*1040*/  IMAD.MOV.U32 R5, RZ, RZ, 0x1 ;  /* 0x00000001ff057424 */ /* 0x000fe200078e00ff */
[----:B------:R-:W-:Y:S01]  /*1050*/  USHF.R.U64 UR4, UR10, UR24, UR11 ;  /* 0x000000180a047299 */ /* 0x000fe2000800120b */
[----:B------:R-:W-:Y:S01]  /*1060*/  IMAD.U32 R17, RZ, RZ, UR6 ;  /* 0x00000006ff117e24 */ /* 0x000fe2000f8e00ff */
[----:B------:R-:W-:Y:S02]  /*1070*/  ULOP3.LUT UR20, UR26, UR20, URZ, 0xc0, !UPT ;  /* 0x000000141a147292 */ /* 0x000fe4000f8ec03f */
[----:B------:R-:W-:Y:S02]  /*1080*/  ULOP3.LUT UR8, UR22, UR8, URZ, 0xc0, !UPT ;  /* 0x0000000816087292 */ /* 0x000fe4000f8ec03f */
[----:B------:R-:W-:-:S04]  /*1090*/  UIMAD UR13, UR13, UR4, UR20 ;  /* 0x000000040d0d72a4 */ /* 0x000fc8000f8e0214 */
[----:B------:R-:W-:Y:S02]  /*10a0*/  @UP1 UIMAD UR9, UR28, UR23, UR5 ;  /* 0x000000171c0912a4 */ /* 0x000fe4000f8e0205 */
[----:B------:R-:W-:-:S04]  /*10b0*/  UIADD3 UR5, -UR4, URZ, URZ ;  /* 0x0000003f04057290 */ /* 0x000fc8000fffe13f */
[----:B------:R-:W-:-:S03]  /*10c0*/  UIMAD UR4, UR5, UR25, UR27 ;  /* 0x00000019050472a4 */ /* 0x000fc6000f8e021b */
[----:B------:R-:W-:Y:S01]  /*10d0*/  ULDC UR5, c[0x0][0x8b8] ;  /* 0x00022e0000057ab9 */ /* 0x000fe20000000800 */
[----:B------:R-:W-:Y:S02]  /*10e0*/  UIMAD UR4, UR4, UR7, UR8 ;  /* 0x00000007040472a4 */ /* 0x000fe4000f8e0208 */
[----:B------:R-:W-:-:S04]  /*10f0*/  UIMAD UR9, UR13, UR5, UR9 ;  /* 0x000000050d0972a4 */ /* 0x000fc8000f8e0209 */
[----:B------:R-:W-:Y:S02]  /*1100*/  USEL UR5, UR4, UR9, !UP1 ;  /* 0x0000000904057287 */ /* 0x000fe4000c800000 */
[----:B------:R-:W-:-:S04]  /*1110*/  USEL UR9, UR9, UR4, !UP1 ;  /* 0x0000000409097287 */ /* 0x000fc8000c800000 */
[----:B------:R-:W-:Y:S02]  /*1120*/  IMAD.U32 R0, RZ, RZ, UR5 ;  /* 0x00000005ff007e24 */ /* 0x000fe4000f8e00ff */
[----:B------:R-:W-:-:S07]  /*1130*/  IMAD.U32 R3, RZ, RZ, UR9 ;  /* 0x00000009ff037e24 */ /* 0x000fce000f8e00ff */
.L_x_46:
[----:B------:R-:W-:-:S13]  /*1140*/  LOP3.LUT P0, RZ, R5, 0xff, RZ, 0xc0, !PT ;  /* 0x000000ff05ff7812 */ /* 0x000fda000780c0ff */
[----:B-1----:R-:W-:Y:S05]  /*1150*/  @!P0 EXIT ;  /* 0x000000000000894d */ /* 0x002fea0003800000 */
[----:B------:R-:W-:Y:S01]  /*1160*/  UISETP.NE.AND UP1, UPT, UR52, 0x2, UPT ;  /* 0x000000023400788c */ /* 0x000fe2000bf25270 */
[----:B------:R-:W-:Y:S01]  /*1170*/  IMAD.MOV.U32 R92, RZ, RZ, RZ ;  /* 0x000000ffff5c7224 */ /* 0x000fe200078e00ff */
[----:B------:R-:W-:Y:S01]  /*1180*/  UMOV UR42, URZ ;  /* 0x0000003f002a7c82 */ /* 0x000fe20008000000 */
[----:B------:R-:W-:-:S03]  /*1190*/  UMOV UR43, URZ ;  /* 0x0000003f002b7c82 */ /* 0x000fc60008000000 */
[----:B------:R-:W-:-:S13]  /*11a0*/  PLOP3.LUT P0, PT, PT, PT, UP1, 0x80, 0x0 ;  /* 0x000000000000781c */ /* 0x000fda0003f0f018 */
[----:B------:R-:W-:Y:S05]  /*11b0*/  @P0 BRA `(.L_x_49) ;  /* 0x0000000400f40947 */ /* 0x000fea0003800000 */
[----:B------:R-:W-:Y:S01]  /*11c0*/  IADD3 R2, P0, R2, R18, RZ ;  /* 0x0000001202027210 */ /* 0x000fe20007f1e0ff */
[----:B------:R-:W-:Y:S01]  /*11d0*/  IMAD.MOV.U32 R3, RZ, RZ, -0x1 ;  /* 0xffffffffff037424 */ /* 0x000fe200078e00ff */
[----:B------:R-:W-:Y:S01]  /*11e0*/  PRMT R5, RZ, 0x7610, R5 ;  /* 0x00007610ff057816 */ /* 0x000fe20000000005 */
[----:B------:R-:W-:Y:S02]  /*11f0*/  IMAD.MOV.U32 R0, RZ, RZ, -0x1 ;  /* 0xffffffffff007424 */ /* 0x000fe400078e00ff */
[----:B------:R-:W-:Y:S01]  /*1200*/  IMAD.X R16, R22, 0x1, R16, P0 ;  /* 0x0000000116107824 */ /* 0x000fe200000e0610 */
[----:B------:R-:W-:Y:S01]  /*1210*/  ISETP.GE.U32.AND P0, PT, R2, UR18, PT ;  /* 0x0000001202007c0c */ /* 0x000fe2000bf06070 */
[----:B------:R-:W-:-:S03]  /*1220*/  IMAD.MOV.U32 R17, RZ, RZ, -0x1 ;  /* 0xffffffffff117424 */ /* 0x000fc600078e00ff */
[----:B------:R-:W-:-:S13]  /*1230*/  ISETP.GE.U32.AND.EX P0, PT, R16, UR19, PT, P0 ;  /* 0x0000001310007c0c */ /* 0x000fda000bf06100 */
[----:B------:R-:W-:Y:S05]  /*1240*/  @P0 BRA `(.L_x_50) ;  /* 0x0000000400a40947 */ /* 0x000fea0003800000 */
[----:B------:R-:W-:Y:S01]  /*1250*/  R2UR UR4, R14 ;  /* 0x000000000e0472ca */ /* 0x000fe200000e0000 */
        /* <DEDUP_REMOVED lines=10> */
[----:B------:R-:W-:Y:S01]  /*1300*/  ULDC UR4, c[0x0][0x150] ;  /* 0x0000540000047ab9 */ /* 0x000fe20000000800 */
[----:B------:R-:W-:-:S03]  /*1310*/  R2UR UR9, R16 ;  /* 0x00000000100972ca */ /* 0x000fc600000e0000 */
[----:B------:R-:W-:-:S04]  /*1320*/  FMUL R0, R0, UR4 ;  /* 0x0000000400007c20 */ /* 0x000fc80008400000 */
[----:B------:R1:W2:Y:S01]  /*1330*/  F2I.U32.TRUNC.NTZ R3, R0 ;  /* 0x0000000000037305 */ /* 0x0002a2000020f000 */
[----:B------:R-:W-:Y:S07]  /*1340*/  @!P0 BRA `(.L_x_51) ;  /* 0x0000000000308947 */ /* 0x000fee0003800000 */
        /* <DEDUP_REMOVED lines=12> */
.L_x_51:
[----:B------:R-:W-:Y:S01]  /*1410*/  R2UR UR4, R23 ;  /* 0x00000000170472ca */ /* 0x000fe200000e0000 */
[----:B------:R-:W-:Y:S01]  /*1420*/  USHF.R.U64 UR6, UR8, UR14, UR9 ;  /* 0x0000000e08067299 */ /* 0x000fe20008001209 */
[----:B------:R-:W-:Y:S01]  /*1430*/  R2UR UR28, R14 ;  /* 0x000000000e1c72ca */ /* 0x000fe200000e0000 */
[----:B------:R-:W-:Y:S01]  /*1440*/  UMOV UR10, UR16 ;  /* 0x00000010000a7c82 */ /* 0x000fe20008000000 */
[----:B------:R-:W-:Y:S01]  /*1450*/  UMOV UR11, UR17 ;  /* 0x00000011000b7c82 */ /* 0x000fe20008000000 */
[----:B------:R-:W-:Y:S01]  /*1460*/  ULDC UR22, c[0x0][0x900] ;  /* 0x0002400000167ab9 */ /* 0x000fe20000000800 */
[----:B------:R-:W-:Y:S01]  /*1470*/  UMOV UR18, 0xffffffff ;  /* 0xffffffff00127882 */ /* 0x000fe20000000000 */
[----:B------:R-:W-:Y:S01]  /*1480*/  ULDC UR13, c[0x0][0x8c0] ;  /* 0x00023000000d7ab9 */ /* 0x000fe20000000800 */
[----:B------:R-:W-:Y:S01]  /*1490*/  UMOV UR19, 0x1 ;  /* 0x0000000100137882 */ /* 0x000fe20000000000 */
[----:B------:R-:W-:Y:S01]  /*14a0*/  ULDC UR17, c[0x0][0x8b0] ;  /* 0x00022c0000117ab9 */ /* 0x000fe20000000800 */
[----:B------:R-:W-:Y:S01]  /*14b0*/  USHF.L.U32 UR25, UR19, UR22, URZ ;  /* 0x0000001613197299 */ /* 0x000fe2000800063f */
[----:B------:R-:W-:Y:S01]  /*14c0*/  R2UR UR29, R15 ;  /* 0x000000000f1d72ca */ /* 0x000fe200000e0000 */
[----:B------:R-:W-:Y:S01]  /*14d0*/  ULDC UR7, c[0x0][0x8a8] ;  /* 0x00022a0000077ab9 */ /* 0x000fe20000000800 */
[----:B-1----:R-:W-:Y:S01]  /*14e0*/  I2FP.F32.U32 R0, UR4 ;  /* 0x0000000400007c45 */ /* 0x002fe20008201000 */
[----:B------:R-:W-:-:S02]  /*14f0*/  USHF.R.U32.HI UR4, URZ, UR14, UR9 ;  /* 0x0000000e3f047299 */ /* 0x000fc40008011609 */
[----:B------:R-:W-:Y:S02]  /*1500*/  UIADD3 UR9, UP1, URZ, -UR6, URZ ;  /* 0x800000063f097290 */ /* 0x000fe4000ff3e03f */
[----:B------:R-:W-:Y:S01]  /*1510*/  FMUL R0, R0, UR15 ;  /* 0x0000000f00007c20 */ /* 0x000fe20008400000 */
[----:B------:R-:W-:Y:S01]  /*1520*/  ULDC.64 UR14, c[0x0][0x8c8] ;  /* 0x00023200000e7ab9 */ /* 0x000fe20000000a00 */
[----:B------:R-:W-:Y:S02]  /*1530*/  UIADD3.X UR4, URZ, ~UR4, URZ, UP1, !UPT ;  /* 0x800000043f047290 */ /* 0x000fe40008ffe43f */
[----:B------:R-:W-:Y:S02]  /*1540*/  UIMAD.WIDE.U32 UR10, UR9, UR14, UR10 ;  /* 0x0000000e090a72a5 */ /* 0x000fe4000f8e000a */
[----:B------:R-:W-:Y:S01]  /*1550*/  UIMAD UR4, UR4, UR14, URZ ;  /* 0x0000000e040472a4 */ /* 0x000fe2000f8e023f */
[----:B------:R-:W1:Y:S01]  /*1560*/  F2I.U32.TRUNC.NTZ R0, R0 ;  /* 0x0000000000007305 */ /* 0x000e62000020f000 */
[----:B--2---:R-:W-:Y:S01]  /*1570*/  R2UR UR14, R3 ;  /* 0x00000000030e72ca */ /* 0x004fe200000e0000 */
[----:B------:R-:W-:-:S02]  /*1580*/  UIADD3 UR8, UR7, -0x1, URZ ;  /* 0xffffffff07087890 */ /* 0x000fc4000fffe03f */
[----:B------:R-:W-:Y:S01]  /*1590*/  UIMAD UR9, UR9, UR15, UR4 ;  /* 0x0000000f090972a4 */ /* 0x000fe2000f8e0204 */
[----:B------:R-:W-:Y:S02]  /*15a0*/  ULDC UR27, c[0x0][0x148] ;  /* 0x00005200001b7ab9 */ /* 0x000fe40000000800 */
[----:B------:R-:W-:Y:S01]  /*15b0*/  ULDC.64 UR4, c[0x0][0x8e8] ;  /* 0x00023a0000047ab9 */ /* 0x000fe20000000a00 */
[----:B------:R-:W-:Y:S01]  /*15c0*/  UIADD3 UR9, UR11, UR9, URZ ;  /* 0x000000090b097290 */ /* 0x000fe2000fffe03f */
[----:B------:R-:W-:Y:S01]  /*15d0*/  ISETP.NE.U32.AND P0, PT, RZ, UR4, PT ;  /* 0x00000004ff007c0c */ /* 0x000fe2000bf05070 */
[----:B------:R-:W-:Y:S02]  /*15e0*/  USHF.L.U32 UR11, UR18, UR22, URZ ;  /* 0x00000016120b7299 */ /* 0x000fe4000800063f */
[----:B------:R-:W-:Y:S01]  /*15f0*/  USHF.R.U64 UR18, UR10, UR13, UR9 ;  /* 0x0000000d0a127299 */ /* 0x000fe20008001209 */
[----:B------:R-:W-:Y:S01]  /*1600*/  ISETP.NE.AND.EX P0, PT, RZ, UR5, PT, P0 ;  /* 0x00000005ff007c0c */ /* 0x000fe2000bf05300 */
[----:B------:R-:W-:Y:S01]  /*1610*/  USHF.R.U32.HI UR9, URZ, UR13, UR9 ;  /* 0x0000000d3f097299 */ /* 0x000fe20008011609 */
[----:B-1----:R-:W-:Y:S01]  /*1620*/  R2UR UR16, R0 ;  /* 0x00000000001072ca */ /* 0x002fe200000e0000 */
[----:B------:R-:W-:-:S02]  /*1630*/  UIADD3 UR14, -UR14, URZ, URZ ;  /* 0x0000003f0e0e7290 */ /* 0x000fc4000fffe13f */
[----:B------:R-:W-:Y:S02]  /*1640*/  USHF.R.U64 UR19, UR18, UR17, UR9 ;  /* 0x0000001112137299 */ /* 0x000fe40008001209 */
[----:B------:R-:W-:Y:S01]  /*1650*/  USHF.R.U32.HI UR9, URZ, UR17, UR9 ;  /* 0x000000113f097299 */ /* 0x000fe20008011609 */
[----:B------:R-:W-:Y:S01]  /*1660*/  ULDC UR15, c[0x0][0x144] ;  /* 0x00005100000f7ab9 */ /* 0x000fe20000000800 */
[----:B------:R-:W-:Y:S02]  /*1670*/  ULOP3.LUT UR26, URZ, UR11, URZ, 0x33, !UPT ;  /* 0x0000000b3f1a7292 */ /* 0x000fe4000f8e333f */
[----:B------:R-:W-:Y:S02]  /*1680*/  USHF.R.U64 UR20, UR19, UR22, UR9 ;  /* 0x0000001613147299 */ /* 0x000fe40008001209 */
[----:B------:R-:W-:Y:S02]  /*1690*/  USHF.R.U32.HI UR10, URZ, UR22, UR9 ;  /* 0x000000163f0a7299 */ /* 0x000fe40008011609 */
[----:B------:R-:W-:-:S02]  /*16a0*/  UIADD3 UR21, -UR16, URZ, URZ ;  /* 0x0000003f10157290 */ /* 0x000fc4000fffe13f */
[----:B------:R-:W-:Y:S01]  /*16b0*/  UIMAD UR22, UR15, UR14, UR28 ;  /* 0x0000000e0f1672a4 */ /* 0x000fe2000f8e021c */
[----:B------:R-:W-:Y:S01]  /*16c0*/  ULDC UR23, c[0x0][0x8f0] ;  /* 0x00023c0000177ab9 */ /* 0x000fe20000000800 */
[----:B------:R-:W-:Y:S01]  /*16d0*/  ULDC UR24, c[0x0][0x8e0] ;  /* 0x0002380000187ab9 */ /* 0x000fe20000000800 */
[----:B------:R-:W-:Y:S01]  /*16e0*/  UMOV UR9, UR20 ;  /* 0x0000001400097c82 */ /* 0x000fe20008000000 */
[----:B------:R-:W-:Y:S08]  /*16f0*/  @!P0 BRA `(.L_x_52) ;  /* 0x0000000000308947 */ /* 0x000ff00003800000 */
        /* <DEDUP_REMOVED lines=12> */
.L_x_52:
[----:B------:R-:W-:Y:S01]  /*17c0*/  R2UR UR4, R23 ;  /* 0x00000000170472ca */ /* 0x000fe200000e0000 */
[----:B------:R-:W-:Y:S01]  /*17d0*/  UISETP.NE.AND UP1, UPT, UR37, URZ, UPT ;  /* 0x0000003f2500728c */ /* 0x000fe2000bf25270 */
[----:B------:R-:W-:Y:S01]  /*17e0*/  IMAD.MOV.U32 R5, RZ, RZ, 0x1 ;  /* 0x00000001ff057424 */ /* 0x000fe200078e00ff */
[----:B------:R-:W-:Y:S01]  /*17f0*/  USHF.R.U64 UR5, UR9, UR23, UR10 ;  /* 0x0000001709057299 */ /* 0x000fe2000800120a */
[----:B------:R-:W-:Y:S01]  /*1800*/  IMAD.U32 R17, RZ, RZ, UR6 ;  /* 0x00000006ff117e24 */ /* 0x000fe2000f8e00ff */
[----:B------:R-:W-:Y:S02]  /*1810*/  ULOP3.LUT UR8, UR18, UR8, URZ, 0xc0, !UPT ;  /* 0x0000000812087292 */ /* 0x000fe4000f8ec03f */
[----:B------:R-:W-:-:S06]  /*1820*/  UIADD3 UR9, -UR5, URZ, URZ ;  /* 0x0000003f05097290 */ /* 0x000fcc000fffe13f */
[----:B------:R-:W-:Y:S02]  /*1830*/  @UP1 UIMAD UR22, UR27, UR21, UR4 ;  /* 0x000000151b1612a4 */ /* 0x000fe4000f8e0204 */
[----:B------:R-:W-:-:S04]  /*1840*/  ULOP3.LUT UR4, UR19, UR26, URZ, 0xc0, !UPT ;  /* 0x0000001a13047292 */ /* 0x000fc8000f8ec03f */
[----:B------:R-:W-:Y:S02]  /*1850*/  UIMAD UR4, UR25, UR5, UR4 ;  /* 0x00000005190472a4 */ /* 0x000fe4000f8e0204 */
        /* <DEDUP_REMOVED lines=8> */
.L_x_50:
[----:B------:R-:W-:-:S13]  /*18e0*/  LOP3.LUT P0, RZ, R5, 0xff, RZ, 0xc0, !PT ;  /* 0x000000ff05ff7812 */ /* 0x000fda000780c0ff */
[----:B------:R-:W-:Y:S05]  /*18f0*/  @!P0 EXIT ;  /* 0x000000000000894d */ /* 0x000fea0003800000 */
[----:B------:R-:W-:Y:S01]  /*1900*/  ULDC UR4, c[0x0][0x28c] ;  /* 0x0000a30000047ab9 */ /* 0x000fe20000000800 */
[----:B------:R-:W-:Y:S01]  /*1910*/  IMAD.MOV.U32 R92, RZ, RZ, 0x1 ;  /* 0x00000001ff5c7424 */ /* 0x000fe200078e00ff */
[----:B------:R-:W-:-:S04]  /*1920*/  UIADD3 UR4, UR4, 0x3f, URZ ;  /* 0x0000003f04047890 */ /* 0x000fc8000fffe03f */
[----:B------:R-:W-:-:S04]  /*1930*/  USHF.R.S32.HI UR5, URZ, 0x1f, UR4 ;  /* 0x0000001f3f057899 */ /* 0x000fc80008011404 */
[----:B------:R-:W-:-:S04]  /*1940*/  ULEA.HI UR5, UR5, UR4, URZ, 0x6 ;  /* 0x0000000405057291 */ /* 0x000fc8000f8f303f */
[----:B------:R-:W-:-:S04]  /*1950*/  USHF.R.S32.HI UR5, URZ, 0x6, UR5 ;  /* 0x000000063f057899 */ /* 0x000fc80008011405 */
[----:B------:R-:W-:Y:S02]  /*1960*/  USHF.R.U32.HI UR43, URZ, 0x3, UR5 ;  /* 0x000000033f2b7899 */ /* 0x000fe40008011605 */
[----:B------:R-:W-:Y:S02]  /*1970*/  ULOP3.LUT UR42, UR5, 0x7, URZ, 0xc0, !UPT ;  /* 0x00000007052a7892 */ /* 0x000fe4000f8ec03f */
[----:B------:R-:W-:-:S12]  /*1980*/  ULOP3.LUT UR43, UR43, 0x1, URZ, 0xc0, !UPT ;  /* 0x000000012b2b7892 */ /* 0x000fd8000f8ec03f */
.L_x_49:
[----:B------:R-:W-:Y:S01]  /*1990*/  PLOP3.LUT P0, PT, PT, PT, UP0, 0x80, 0x0 ;  /* 0x000000000000781c */ /* 0x000fe20003f0f008 */
[----:B------:R-:W-:-:S12]  /*19a0*/  ULDC.64 UR40, c[0x0][0x208] ;  /* 0x0000820000287ab9 */ /* 0x000fd80000000a00 */
[----:B------:R-:W-:Y:S05]  /*19b0*/  @!P0 BRA `(.L_x_53) ;  /* 0x0000004000dc8947 */ /* 0x000fea0003800000 */
[----:B------:R-:W-:-:S06]  /*19c0*/  UISETP.GT.U32.AND UP0, UPT, UR12, 0x1, UPT ;  /* 0x000000010c00788c */ /* 0x000fcc000bf04070 */
[----:B------:R-:W-:-:S13]  /*19d0*/  PLOP3.LUT P0, PT, PT, PT, UP0, 0x80, 0x0 ;  /* 0x000000000000781c */ /* 0x000fda0003f0f008 */
[----:B------:R-:W-:Y:S05]  /*19e0*/  @P0 EXIT ;  /* 0x000000000000094d */ /* 0x000fea0003800000 */
.L_x_54:
[----:B------:R-:W-:-:S08]  /*19f0*/  NOP ;  /* 0x0000000000007918 */ /* 0x000fd00000000000 */
[----:B------:R-:W1:Y:S02]  /*1a00*/  USETMAXREG.TRY_ALLOC.CTAPOOL UP0, 0xe8 ;  /* 0x000000e8000079c8 */ /* 0x000e640008000600 */
[----:B-1----:R-:W-:-:S13]  /*1a10*/  PLOP3.LUT P0, PT, PT, PT, UP0, 0x80, 0x0 ;  /* 0x000000000000781c */ /* 0x002fda0003f0f008 */
[----:B------:R-:W-:Y:S05]  /*1a20*/  @!P0 BRA `(.L_x_54) ;  /* 0xfffffffc00f08947 */ /* 0x000fea000383ffff */
[----:B------:R-:W2:Y:S04]  /*1a30*/  LDL.64 R6, [R1] ;  /* 0x0000000001067983 */ /* 0x000ea80000100a00 */
[----:B------:R-:W3:Y:S01]  /*1a40*/  LDL R5, [R1+0x8] ;  /* 0x0000080001057983 */ /* 0x000ee20000100800 */
[----:B------:R-:W1:Y:S01]  /*1a50*/  S2UR UR4, SR_CTAID.Y ;  /* 0x00000000000479c3 */ /* 0x000e620000002600 */
[----:B------:R-:W-:Y:S01]  /*1a60*/  UMOV UR38, URZ ;  /* 0x0000003f00267c82 */ /* 0x000fe20008000000 */
[----:B------:R-:W-:Y:S01]  /*1a70*/  UMOV UR39, URZ ;  /* 0x0000003f00277c82 */ /* 0x000fe20008000000 */
[----:B------:R-:W4:Y:S02]  /*1a80*/  SHFL.IDX PT, R4, R4, RZ, 0x1f ;  /* 0x00001fff04047589 */ /* 0x000f2400000e0000 */
[----:B----4-:R-:W-:-:S02]  /*1a90*/  LOP3.LUT P0, RZ, R4, 0x3, RZ, 0xc0, !PT ;  /* 0x0000000304ff7812 */ /* 0x010fc4000780c0ff */
[----:B--2---:R-:W-:Y:S02]  /*1aa0*/  R2UR UR6, R6 ;  /* 0x00000000060672ca */ /* 0x004fe400000e0000 */
[----:B------:R-:W-:Y:S02]  /*1ab0*/  R2UR UR7, R7 ;  /* 0x00000000070772ca */ /* 0x000fe400000e0000 */
[----:B---3--:R-:W-:-:S13]  /*1ac0*/  R2UR UR5, R5 ;  /* 0x00000000050572ca */ /* 0x008fda00000e0000 */
[----:B-1----:R-:W-:Y:S01]  /*1ad0*/  UIMAD UR4, UR4, UR5, UR6 ;  /* 0x00000005040472a4 */ /* 0x002fe2000f8e0206 */
[----:B------:R-:W-:Y:S11]  /*1ae0*/  @P0 BRA `(.L_x_55) ;  /* 0x0000000000a40947 */ /* 0x000ff60003800000 */
[----:B------:R-:W-:Y:S01]  /*1af0*/  ELECT P0, URZ, PT ;  /* 0x00000000003f782f */ /* 0x000fe20003800000 */
[----:B------:R-:W-:-:S12]  /*1b00*/  BSSY B0, `(.L_x_56) ;  /* 0x0000020000007945 */ /* 0x000fd80003800000 */
[----:B------:R-:W-:Y:S05]  /*1b10*/  @!P0 BRA `(.L_x_57) ;  /* 0x0000000000788947 */ /* 0x000fea0003800000 */
[----:B------:R-:W1:Y:S01]  /*1b20*/  S2UR UR6, SR_CgaCtaId ;  /* 0x00000000000679c3 */ /* 0x000e620000008800 */
[----:B------:R-:W-:Y:S01]  /*1b30*/  UISETP.NE.AND UP0, UPT, UR52, 0x1, UPT ;  /* 0x000000013400788c */ /* 0x000fe2000bf05270 */
[----:B------:R-:W-:-:S06]  /*1b40*/  UMOV UR5, 0x400 ;  /* 0x0000040000057882 */ /* 0x000fcc0000000000 */
[----:B------:R-:W2:Y:S08]  /*1b50*/  LDC.64 R4, c[0x0][0x700] ;  /* 0x0001c000ff047b82 */ /* 0x000eb00000000a00 */
[----:B------:R-:W2:Y:S08]  /*1b60*/  LDC.64 R6, c[0x0][0x708] ;  /* 0x0001c200ff067b82 */ /* 0x000eb00000000a00 */
[----:B------:R-:W3:Y:S01]  /*1b70*/  LDC.64 R12, c[0x0][0x710] ;  /* 0x0001c400ff0c7b82 */ /* 0x000ee20000000a00 */
[----:B-1----:R-:W-:-:S04]  /*1b80*/  ULEA UR5, UR6, UR5, 0x18 ;  /* 0x0000000506057291 */ /* 0x002fc8000f8ec03f */
[----:B------:R-:W-:Y:S02]  /*1b90*/  UIADD3 UR6, UR5, 0x80, URZ ;  /* 0x0000008005067890 */ /* 0x000fe4000fffe03f */
[----:B------:R-:W-:Y:S01]  /*1ba0*/  @!UP0 UIADD3 UR6, UR5, URZ, URZ ;  /* 0x0000003f05068290 */ /* 0x000fe2000fffe03f */
[----:B------:R-:W3:Y:S08]  /*1bb0*/  LDC.64 R14, c[0x0][0x718] ;  /* 0x0001c600ff0e7b82 */ /* 0x000ef00000000a00 */
[----:B------:R-:W1:Y:S01]  /*1bc0*/  LDC.64 R24, c[0x0][0x720] ;  /* 0x0001c800ff187b82 */ /* 0x000e620000000a00 */
[----:B--2---:R2:W-:Y:S07]  /*1bd0*/  STS.128 [UR6+0x34700], R4 ;  /* 0x03470004ff007988 */ /* 0x0045ee0008000c06 */
[----:B------:R-:W1:Y:S08]  /*1be0*/  LDC.64 R26, c[0x0][0x728] ;  /* 0x0001ca00ff1a7b82 */ /* 0x000e700000000a00 */
[----:B------:R-:W4:Y:S01]  /*1bf0*/  LDC.64 R28, c[0x0][0x730] ;  /* 0x0001cc00ff1c7b82 */ /* 0x000f220000000a00 */
[----:B---3--:R2:W-:Y:S07]  /*1c00*/  STS.128 [UR6+0x34710], R12 ;  /* 0x0347100cff007988 */ /* 0x0085ee0008000c06 */
[----:B------:R-:W4:Y:S08]  /*1c10*/  LDC.64 R30, c[0x0][0x738] ;  /* 0x0001ce00ff1e7b82 */ /* 0x000f300000000a00 */
[----:B------:R-:W3:Y:S01]  /*1c20*/  LDC.64 R32, c[0x0][0x740] ;  /* 0x0001d000ff207b82 */ /* 0x000ee20000000a00 */
[----:B-1----:R2:W-:Y:S07]  /*1c30*/  STS.128 [UR6+0x34720], R24 ;  /* 0x03472018ff007988 */ /* 0x0025ee0008000c06 */
[----:B------:R-:W3:Y:S08]  /*1c40*/  LDC.64 R34, c[0x0][0x748] ;  /* 0x0001d200ff227b82 */ /* 0x000ef00000000a00 */
[----:B------:R-:W1:Y:S01]  /*1c50*/  LDC.64 R36, c[0x0][0x750] ;  /* 0x0001d400ff247b82 */ /* 0x000e620000000a00 */
[----:B----4-:R2:W-:Y:S07]  /*1c60*/  STS.128 [UR6+0x34730], R28 ;  /* 0x0347301cff007988 */ /* 0x0105ee0008000c06 */
[----:B------:R-:W1:Y:S08]  /*1c70*/  LDC.64 R38, c[0x0][0x758] ;  /* 0x0001d600ff267b82 */ /* 0x000e700000000a00 */
[----:B------:R-:W4:Y:S01]  /*1c80*/  LDC.64 R40, c[0x0][0x760] ;  /* 0x0001d800ff287b82 */ /* 0x000f220000000a00 */
[----:B---3--:R2:W-:Y:S07]  /*1c90*/  STS.128 [UR6+0x34740], R32 ;  /* 0x03474020ff007988 */ /* 0x0085ee0008000c06 */
[----:B------:R-:W4:Y:S08]  /*1ca0*/  LDC.64 R42, c[0x0][0x768] ;  /* 0x0001da00ff2a7b82 */ /* 0x000f300000000a00 */
[----:B------:R-:W3:Y:S01]  /*1cb0*/  LDC.64 R44, c[0x0][0x770] ;  /* 0x0001dc00ff2c7b82 */ /* 0x000ee20000000a00 */
[----:B-1----:R2:W-:Y:S07]  /*1cc0*/  STS.128 [UR6+0x34750], R36 ;  /* 0x03475024ff007988 */ /* 0x0025ee0008000c06 */
[----:B------:R-:W3:Y:S01]  /*1cd0*/  LDC.64 R46, c[0x0][0x778] ;  /* 0x0001de00ff2e7b82 */ /* 0x000ee20000000a00 */
[----:B----4-:R2:W-:Y:S04]  /*1ce0*/  STS.128 [UR6+0x34760], R40 ;  /* 0x03476028ff007988 */ /* 0x0105e80008000c06 */
[----:B---3--:R2:W-:Y:S02]  /*1cf0*/  STS.128 [UR6+0x34770], R44 ;  /* 0x0347702cff007988 */ /* 0x0085e40008000c06 */
.L_x_57:
[----:B------:R-:W-:Y:S05]  /*1d00*/  BSYNC B0 ;  /* 0x0000000000007941 */ /* 0x000fea0003800000 */
.L_x_56:
[----:B------:R-:W-:Y:S01]  /*1d10*/  UISETP.NE.AND UP0, UPT, UR52, 0x1, UPT ;  /* 0x000000013400788c */ /* 0x000fe2000bf05270 */
[----:B------:R-:W-:Y:S01]  /*1d20*/  NOP ;  /* 0x0000000000007918 */ /* 0x000fe20000000000 */
[----:B------:R-:W-:Y:S01]  /*1d30*/  ULDC UR5, c[0x0][0x884] ;  /* 0x0002210000057ab9 */ /* 0x000fe20000000800 */
[----:B------:R-:W-:Y:S01]  /*1d40*/  ULDC.64 UR38, c[0x0][0x800] ;  /* 0x0002000000267ab9 */ /* 0x000fe20000000a00 */
[----:B------:R-:W-:-:S04]  /*1d50*/  USEL UR5, UR5, URZ, UP0 ;  /* 0x0000003f05057287 */ /* 0x000fc80008000000 */
[----:B------:R-:W-:-:S04]  /*1d60*/  UIADD3 UR5, UR4, UR5, URZ ;  /* 0x0000000504057290 */ /* 0x000fc8000fffe03f */
[----:B------:R-:W-:-:S12]  /*1d70*/  UIMAD.WIDE UR38, UR5, 0x80, UR38 ;  /* 0x00000080052678a5 */ /* 0x000fd8000f8e0226 */
.L_x_55:
[----:B------:R-:W-:-:S13]  /*1d80*/  ISETP.NE.AND P0, PT, RZ, UR57, PT ;  /* 0x00000039ff007c0c */ /* 0x000fda000bf05270 */
[----:B------:R-:W-:Y:S05]  /*1d90*/  @P0 BRA `(.L_x_58) ;  /* 0x0000000000880947 */ /* 0x000fea0003800000 */
[----:B------:R-:W-:-:S13]  /*1da0*/  ELECT P0, URZ, PT ;  /* 0x00000000003f782f */ /* 0x000fda0003800000 */
[----:B--2---:R-:W1:Y:S02]  /*1db0*/  @P0 LDC.64 R4, c[0x0][0x820] ;  /* 0x00020800ff040b82 */ /* 0x004e640000000a00 */
[----:B-1----:R-:W-:-:S06]  /*1dc0*/  @P0 IMAD.WIDE R4, R17, 0x8, R4 ;  /* 0x0000000811040825 */ /* 0x002fcc00078e0204 */
[----:B------:R-:W2:Y:S01]  /*1dd0*/  @P0 LDG.E.64 R4, desc[UR40][R4.64] ;  /* 0x0000002804040981 */ /* 0x000ea2000c1e1b00 */
[----:B------:R-:W1:Y:S01]  /*1de0*/  S2UR UR5, SR_CgaCtaId ;  /* 0x00000000000579c3 */ /* 0x000e620000008800 */
[----:B------:R-:W-:Y:S01]  /*1df0*/  IMAD.U32 R6, RZ, RZ, UR52 ;  /* 0x00000034ff067e24 */ /* 0x000fe2000f8e00ff */
[----:B------:R-:W-:Y:S01]  /*1e00*/  UMOV UR4, 0x400 ;  /* 0x0000040000047882 */ /* 0x000fe20000000000 */
[----:B------:R-:W-:Y:S03]  /*1e10*/  BSSY B0, `(.L_x_59) ;  /* 0x000000c000007945 */ /* 0x000fe60003800000 */
[----:B------:R-:W-:Y:S01]  /*1e20*/  ISETP.NE.OR P1, PT, R6, 0x1, !P0 ;  /* 0x000000010600780c */ /* 0x000fe20004725670 */
[----:B-1----:R-:W-:-:S04]  /*1e30*/  ULEA UR4, UR5, UR4, 0x18 ;  /* 0x0000000405047291 */ /* 0x002fc8000f8ec03f */
[----:B------:R-:W-:-:S06]  /*1e40*/  UIADD3 UR5, UR4, 0x80, URZ ;  /* 0x0000008004057890 */ /* 0x000fcc000fffe03f */
[----:B------:R-:W-:Y:S02]  /*1e50*/  @P0 IMAD.U32 R6, RZ, RZ, UR5 ;  /* 0x00000005ff060e24 */ /* 0x000fe4000f8e00ff */
[----:B------:R-:W-:Y:S01]  /*1e60*/  @!P1 IMAD R6, RZ, RZ, UR4 ;  /* 0x00000004ff069e24 */ /* 0x000fe2000f8e02ff */
[----:B------:R-:W-:-:S04]  /*1e70*/  ELECT P1, URZ, PT ;  /* 0x00000000003f782f */ /* 0x000fc80003820000 */
[----:B--2---:R1:W-:Y:S01]  /*1e80*/  @P0 STS.64 [R6+0x34700], R4 ;  /* 0x0347000406000388 */ /* 0x0043e20000000a00 */
[----:B------:R-:W-:-:S08]  /*1e90*/  NOP ;  /* 0x0000000000007918 */ /* 0x000fd00000000000 */
[----:B------:R-:W-:Y:S05]  /*1ea0*/  @!P1 BRA `(.L_x_60) ;  /* 0x0000000000089947 */ /* 0x000fea0003800000 */
[----:B------:R0:W-:Y:S01]  /*1eb0*/  UTMACMDFLUSH ;  /* 0x00000000000079b7 */ /* 0x0001e20000000000 */
[----:B------:R-:W-:-:S04]  /*1ec0*/  DEPBAR.LE SB0, 0x0 ;  /* 0x000080000000791a */ /* 0x000fc80000000000 */
.L_x_60:
[----:B------:R-:W-:Y:S05]  /*1ed0*/  BSYNC B0 ;  /* 0x0000000000007941 */ /* 0x000fea0003800000 */
.L_x_59:
[----:B------:R-:W2:Y:S01]  /*1ee0*/  S2UR UR5, SR_CgaCtaId ;  /* 0x00000000000579c3 */ /* 0x000ea20000008800 */
[----:B-1----:R-:W1:Y:S01]  /*1ef0*/  S2R R4, SR_LANEID ;  /* 0x0000000000047919 */ /* 0x002e620000000000 */
[----:B------:R-:W-:Y:S01]  /*1f00*/  UISETP.NE.AND UP0, UPT, UR52, 0x1, UPT ;  /* 0x000000013400788c */ /* 0x000fe2000bf05270 */
[----:B------:R-:W-:Y:S02]  /*1f10*/  UMOV UR4, 0x400 ;  /* 0x0000040000047882 */ /* 0x000fe40000000000 */
[----:B--2---:R-:W-:-:S04]  /*1f20*/  ULEA UR4, UR5, UR4, 0x18 ;  /* 0x0000000405047291 */ /* 0x004fc8000f8ec03f */
[----:B------:R-:W-:-:S04]  /*1f30*/  UIADD3 UR5, UR4, 0x80, URZ ;  /* 0x0000008004057890 */ /* 0x000fc8000fffe03f */
[----:B------:R-:W-:Y:S01]  /*1f40*/  @!UP0 UIADD3 UR5, UR4, URZ, URZ ;  /* 0x0000003f04058290 */ /* 0x000fe2000fffe03f */
[----:B-1----:R-:W-:-:S05]  /*1f50*/  IMAD.SHL.U32 R4, R4, 0x4, RZ ;  /* 0x0000000404047824 */ /* 0x002fca00078e00ff */
[----:B------:R-:W-:-:S05]  /*1f60*/  IMAD.U32 R5, RZ, RZ, UR5 ;  /* 0x00000005ff057e24 */ /* 0x000fca000f8e00ff */
[C---:B------:R-:W-:Y:S02]  /*1f70*/  IADD3 R6, R4.reuse, 0x34700, R5 ;  /* 0x0003470004067810 */ /* 0x040fe40007ffe005 */
[----:B------:R-:W-:-:S03]  /*1f80*/  IADD3 R4, P0, R4, UR38, RZ ;  /* 0x0000002604047c10 */ /* 0x000fc6000ff1e0ff */
[----:B------:R-:W1:Y:S02]  /*1f90*/  LDS R7, [R6] ;  /* 0x0000000006077984 */ /* 0x000e640000000800 */
[----:B------:R-:W-:-:S05]  /*1fa0*/  IMAD.X R5, RZ, RZ, UR39, P0 ;  /* 0x00000027ff057e24 */ /* 0x000fca00080e06ff */
[----:B-1----:R1:W5:Y:S03]  /*1fb0*/  ATOMG.E.EXCH.STRONG.GPU PT, RZ, [R4], R7 ;  /* 0x0000000704ff73a8 */ /* 0x00236600041ee100 */
.L_x_58:
[----:B-12---:R-:W2:Y:S01]  /*1fc0*/  LDL R4, [R1+0xc] ;  /* 0x00000c0001047983 */ /* 0x006ea20000100800 */
[----:B------:R-:W-:Y:S01]  /*1fd0*/  SHF.R.S32.HI R5, RZ, 0x1f, R8 ;  /* 0x0000001fff057819 */ /* 0x000fe20000011408 */
[----:B------:R-:W1:Y:S01]  /*1fe0*/  S2UR UR8, SR_CgaCtaId ;  /* 0x00000000000879c3 */ /* 0x000e620000008800 */
[----:B------:R-:W-:Y:S01]  /*1ff0*/  ULDC UR5, c[0x0][0x28c] ;  /* 0x0000a30000057ab9 */ /* 0x000fe20000000800 */
[----:B------:R-:W-:Y:S01]  /*2000*/  ULDC UR54, c[0x0][0x900] ;  /* 0x0002400000367ab9 */ /* 0x000fe20000000800 */
[----:B------:R-:W-:Y:S01]  /*2010*/  LEA.HI R5, R5, R8, RZ, 0x7 ;  /* 0x0000000805057211 */ /* 0x000fe200078f38ff */
[----:B------:R-:W-:Y:S01]  /*2020*/  UIADD3 UR5, UR5, 0x3f, URZ ;  /* 0x0000003f05057890 */ /* 0x000fe2000fffe03f */
[----:B------:R-:W-:Y:S02]  /*2030*/  UMOV UR6, 0xffffffff ;  /* 0xffffffff00067882 */ /* 0x000fe40000000000 */
[----:B------:R-:W-:Y:S01]  /*2040*/  LOP3.LUT R5, R5, 0xffffff80, RZ, 0xc0, !PT ;  /* 0xffffff8005057812 */ /* 0x000fe200078ec0ff */
[----:B------:R-:W-:-:S02]  /*2050*/  USHF.L.U32 UR55, UR6, UR54, URZ ;  /* 0x0000003606377299 */ /* 0x000fc4000800063f */
[----:B------:R-:W-:Y:S02]  /*2060*/  USHF.R.S32.HI UR6, URZ, 0x1f, UR5 ;  /* 0x0000001f3f067899 */ /* 0x000fe40008011405 */
[----:B------:R-:W-:Y:S01]  /*2070*/  IMAD.IADD R5, R8, 0x1, -R5 ;  /* 0x0000000108057824 */ /* 0x000fe200078e0a05 */
[----:B------:R-:W-:Y:S02]  /*2080*/  UISETP.NE.AND UP1, UPT, UR52, 0x1, UPT ;  /* 0x000000013400788c */ /* 0x000fe4000bf25270 */
[----:B------:R-:W-:Y:S01]  /*2090*/  ULEA.HI UR6, UR6, UR5, URZ, 0x6 ;  /* 0x0000000506067291 */ /* 0x000fe2000f8f303f */
[----:B------:R-:W-:Y:S01]  /*20a0*/  VIADD R91, R5, 0x1f ;  /* 0x0000001f055b7836 */ /* 0x000fe20000000000 */
[----:B------:R-:W-:Y:S01]  /*20b0*/  SHF.R.S32.HI R6, RZ, 0x1f, R5 ;  /* 0x0000001fff067819 */ /* 0x000fe20000011405 */
[----:B------:R-:W-:Y:S01]  /*20c0*/  UISETP.NE.AND UP0, UPT, UR12, URZ, UPT ;  /* 0x0000003f0c00728c */ /* 0x000fe2000bf05270 */
[----:B------:R-:W-:Y:S02]  /*20d0*/  UMOV UR7, 0x1 ;  /* 0x0000000100077882 */ /* 0x000fe40000000000 */
[----:B------:R-:W-:Y:S01]  /*20e0*/  LEA.HI R8, R6, R5, RZ, 0x5 ;  /* 0x0000000506087211 */ /* 0x000fe200078f28ff */
[----:B------:R-:W-:Y:S01]  /*20f0*/  USHF.R.S32.HI UR51, URZ, 0x6, UR6 ;  /* 0x000000063f337899 */ /* 0x000fe20008011406 */
[----:B------:R-:W-:Y:S01]  /*2100*/  UMOV UR49, 0x400 ;  /* 0x0000040000317882 */ /* 0x000fe20000000000 */
[----:B------:R-:W-:-:S02]  /*2110*/  USHF.L.U32 UR54, UR7, UR54, URZ ;  /* 0x0000003607367299 */ /* 0x000fc4000800063f */
[----:B-1----:R-:W-:Y:S02]  /*2120*/  ULEA UR49, UR8, UR49, 0x18 ;  /* 0x0000003108317291 */ /* 0x002fe4000f8ec03f */
[----:B------:R-:W-:Y:S02]  /*2130*/  USEL UR7, URZ, 0x1, UP0 ;  /* 0x000000013f077887 */ /* 0x000fe40008000000 */
[----:B------:R-:W-:Y:S02]  /*2140*/  USHF.L.U32 UR4, UR12, 0x3, URZ ;  /* 0x000000030c047899 */ /* 0x000fe4000800063f */
[----:B------:R-:W-:Y:S02]  /*2150*/  UISETP.LT.AND UP0, UPT, UR51, 0x1, UPT ;  /* 0x000000013300788c */ /* 0x000fe4000bf01270 */
[----:B------:R-:W-:Y:S01]  /*2160*/  UIADD3 UR56, UR49, 0x80, URZ ;  /* 0x0000008031387890 */ /* 0x000fe2000fffe03f */
[----:B------:R-:W-:Y:S01]  /*2170*/  IMAD.U32 R93, RZ, RZ, UR7 ;  /* 0x00000007ff5d7e24 */ /* 0x000fe2000f8e00ff */
[----:B------:R-:W-:-:S02]  /*2180*/  ULOP3.LUT UR4, UR4, 0x8, URZ, 0xc0, !UPT ;  /* 0x0000000804047892 */ /* 0x000fc4000f8ec03f */
[----:B------:R-:W-:Y:S02]  /*2190*/  UIADD3 UR50, UR49, 0x344e0, URZ ;  /* 0x000344e031327890 */ /* 0x000fe4000fffe03f */
[----:B------:R-:W-:Y:S02]  /*21a0*/  @!UP1 UIADD3 UR56, UR49, URZ, URZ ;  /* 0x0000003f31389290 */ /* 0x000fe4000fffe03f */
[----:B------:R-:W-:Y:S01]  /*21b0*/  USEL UR53, UR51, 0x1, UP0 ;  /* 0x0000000133357887 */ /* 0x000fe20008000000 */
[----:B------:R-:W-:Y:S01]  /*21c0*/  ULDC UR61, c[0x0][0x8a8] ;  /* 0x00022a00003d7ab9 */ /* 0x000fe20000000800 */
[----:B------:R-:W-:Y:S02]  /*21d0*/  ULOP3.LUT UR48, UR36, 0x1, URZ, 0xfc, !UPT ;  /* 0x0000000124307892 */ /* 0x000fe4000f8efc3f */
[----:B------:R-:W-:Y:S02]  /*21e0*/  UIADD3 UR61, UR61, -0x1, URZ ;  /* 0xffffffff3d3d7890 */ /* 0x000fe4000fffe03f */
[----:B------:R-:W-:-:S02]  /*21f0*/  ULOP3.LUT UR60, UR4, 0x8, URZ, 0x3c, !UPT ;  /* 0x00000008043c7892 */ /* 0x000fc4000f8e3c3f */
[----:B------:R-:W-:Y:S02]  /*2200*/  ULOP3.LUT UR55, URZ, UR55, URZ, 0x33, !UPT ;  /* 0x000000373f377292 */ /* 0x000fe4000f8e333f */
[----:B------:R-:W-:Y:S02]  /*2210*/  ULOP3.LUT UR58, UR4, 0x18, URZ, 0x3c, !UPT ;  /* 0x00000018043a7892 */ /* 0x000fe4000f8e3c3f */
[----:B------:R-:W-:Y:S02]  /*2220*/  ULEA UR52, UR52, UR50, 0x3 ;  /* 0x0000003234347291 */ /* 0x000fe4000f8e183f */
[----:B------:R-:W-:Y:S02]  /*2230*/  UIADD3 UR56, UR56, 0x34700, URZ ;  /* 0x0003470038387890 */ /* 0x000fe4000fffe03f */
[----:B------:R-:W-:Y:S01]  /*2240*/  UIADD3 UR53, -UR53, UR51, URZ ;  /* 0x0000003335357290 */ /* 0x000fe2000fffe13f */
[----:B--2---:R-:W-:Y:S01]  /*2250*/  R2UR UR9, R4 ;  /* 0x00000000040972ca */ /* 0x004fe200000e0000 */
[----:B------:R-:W-:-:S05]  /*2260*/  IMAD.SHL.U32 R4, R5, 0x40, RZ ;  /* 0x0000004005047824 */ /* 0x000fca00078e00ff */
[----:B------:R-:W-:Y:S02]  /*2270*/  LOP3.LUT R7, R4, 0x40, RZ, 0xc0, !PT ;  /* 0x0000004004077812 */ /* 0x000fe400078ec0ff */
[----:B------:R-:W-:Y:S02]  /*2280*/  SHF.R.U32.HI R4, RZ, 0x1, R8 ;  /* 0x00000001ff047819 */ /* 0x000fe40000011608 */
[CC--:B------:R-:W-:Y:S02]  /*2290*/  LEA.HI R8, R6.reuse, R5.reuse, RZ, 0x3 ;  /* 0x0000000506087211 */ /* 0x0c0fe400078f18ff */
[----:B------:R-:W-:Y:S01]  /*22a0*/  LOP3.LUT R9, R7, 0x30, R4, 0xf8, !PT ;  /* 0x0000003007097812 */ /* 0x000fe200078ef804 */
[----:B------:R-:W-:Y:S01]  /*22b0*/  ULOP3.LUT UR59, UR9, 0x1, URZ, 0xfc, !UPT ;  /* 0x00000001093b7892 */ /* 0x000fe2000f8efc3f */
[-C--:B------:R-:W-:Y:S02]  /*22c0*/  LEA.HI R4, R5, R5.reuse, RZ, 0x1 ;  /* 0x0000000505047211 */ /* 0x080fe400078f08ff */
[----:B------:R-:W-:-:S02]  /*22d0*/  LEA.HI R6, R6, R5, RZ, 0x4 ;  /* 0x0000000506067211 */ /* 0x000fc400078f20ff */
[----:B------:R-:W-:Y:S01]  /*22e0*/  LOP3.LUT R9, R9, 0x8, R8, 0xf8, !PT ;  /* 0x0000000809097812 */ /* 0x000fe200078ef808 */
[----:B------:R-:W-:Y:S01]  /*22f0*/  IMAD.SHL.U32 R4, R4, 0x40, RZ ;  /* 0x0000004004047824 */ /* 0x000fe200078e00ff */
[----:B------:R-:W-:-:S04]  /*2300*/  SHF.R.S32.HI R11, RZ, 0x4, R6 ;  /* 0x00000004ff0b7819 */ /* 0x000fc80000011406 */
[----:B------:R-:W-:Y:S02]  /*2310*/  LOP3.LUT R4, R4, 0x180, RZ, 0xc0, !PT ;  /* 0x0000018004047812 */ /* 0x000fe400078ec0ff */
[----:B------:R-:W-:Y:S02]  /*2320*/  LEA.HI R6, R6, R11, RZ, 0x1 ;  /* 0x0000000b06067211 */ /* 0x000fe400078f08ff */
[----:B------:R-:W-:Y:S02]  /*2330*/  LOP3.LUT R7, R4, R7, RZ, 0xfc, !PT ;  /* 0x0000000704077212 */ /* 0x000fe400078efcff */
[----:B------:R-:W-:Y:S02]  /*2340*/  LOP3.LUT R6, R6, 0x7ffffe, RZ, 0xc0, !PT ;  /* 0x007ffffe06067812 */ /* 0x000fe400078ec0ff */
[----:B------:R-:W-:-:S03]  /*2350*/  SHF.R.U32.HI R7, RZ, 0x3, R7 ;  /* 0x00000003ff077819 */ /* 0x000fc60000011607 */
[----:B------:R-:W-:Y:S01]  /*2360*/  IMAD.IADD R6, R11, 0x1, -R6 ;  /* 0x000000010b067824 */ /* 0x000fe200078e0a06 */
[----:B------:R-:W-:Y:S01]  /*2370*/  LOP3.LUT R7, R7, R9, R4, 0x1e, !PT ;  /* 0x0000000907077212 */ /* 0x000fe200078e1e04 */
[----:B------:R-:W-:-:S04]  /*2380*/  IMAD.MOV.U32 R4, RZ, RZ, 0x1 ;  /* 0x00000001ff047424 */ /* 0x000fc800078e00ff */
[----:B------:R-:W-:-:S07]  /*2390*/  IMAD R90, R6, 0x200, R7 ;  /* 0x00000200065a7824 */ /* 0x000fce00078e0207 */
.L_x_120:
[----:B-1----:R-:W-:Y:S01]  /*23a0*/  SHF.L.U32 R6, R93, 0x1f, RZ ;  /* 0x0000001f5d067819 */ /* 0x002fe200000006ff */
[----:B------:R-:W1:Y:S03]  /*23b0*/  LDC R5, c[0x0][0x28c] ;  /* 0x0000a300ff057b82 */ /* 0x000e660000000800 */
[----:B-----5:R-:W2:Y:S01]  /*23c0*/  SYNCS.PHASECHK.TRANS64.TRYWAIT P0, [UR52+-0x8], R6 ;  /* 0xfffff806ff0075a7 */ /* 0x020ea20008000174 */
[----:B-1----:R-:W-:Y:S01]  /*23d0*/  ISETP.GE.AND P1, PT, R5, 0x1, PT ;  /* 0x000000010500780c */ /* 0x002fe20003f26270 */
[----:B------:R-:W-:Y:S01]  /*23e0*/  IMAD.U32 R5, RZ, RZ, UR43 ;  /* 0x0000002bff057e24 */ /* 0x000fe2000f8e00ff */
[----:B--2---:R-:W-:Y:S11]  /*23f0*/  @!P0 BRA `(.L_x_61) ;  /* 0x0000006c00148947 */ /* 0x004ff60003800000 */
.L_x_209:
[----:B------:R-:W-:Y:S01]  /*2400*/  UMOV UR9, UR42 ;  /* 0x0000002a00097c82 */ /* 0x000fe20008000000 */
[----:B------:R-:W-:Y:S01]  /*2410*/  UMOV UR8, URZ ;  /* 0x0000003f00087c82 */ /* 0x000fe20008000000 */
[----:B------:R-:W-:Y:S02]  /*2420*/  CS2R R86, SRZ ;  /* 0x0000000000567805 */ /* 0x000fe4000001ff00 */
[----:B------:R-:W-:Y:S02]  /*2430*/  CS2R R24, SRZ ;  /* 0x0000000000187805 */ /* 0x000fe4000001ff00 */
[----:B------:R-:W-:Y:S02]  /*2440*/  CS2R R26, SRZ ;  /* 0x00000000001a7805 */ /* 0x000fe4000001ff00 */
[----:B------:R-:W-:Y:S02]  /*2450*/  CS2R R28, SRZ ;  /* 0x00000000001c7805 */ /* 0x000fe4000001ff00 */
[----:B------:R-:W-:-:S02]  /*2460*/  CS2R R30, SRZ ;  /* 0x00000000001e7805 */ /* 0x000fc4000001ff00 */
[----:B------:R-:W-:Y:S02]  /*2470*/  CS2R R32, SRZ ;  /* 0x0000000000207805 */ /* 0x000fe4000001ff00 */
        /* <DEDUP_REMOVED lines=25> */
[----:B------:R-:W-:Y:S01]  /*2610*/  CS2R R84, SRZ ;  /* 0x0000000000547805 */ /* 0x000fe2000001ff00 */
[----:B------:R-:W-:Y:S06]  /*2620*/  @!P1 BRA `(.L_x_62) ;  /* 0x0000000000e49947 */ /* 0x000fec0003800000 */
[----:B------:R-:W-:-:S06]  /*2630*/  UISETP.NE.AND UP0, UPT, UR48, 0x3, UPT ;  /* 0x000000033000788c */ /* 0x000fcc000bf05270 */
[----:B------:R-:W-:-:S13]  /*2640*/  PLOP3.LUT P1, PT, PT, PT, UP0, 0x80, 0x0 ;  /* 0x000000000000781c */ /* 0x000fda0003f2f008 */
[----:B------:R-:W-:Y:S05]  /*2650*/  @!P1 BRA `(.L_x_63) ;  /* 0x0000000000049947 */ /* 0x000fea0003800000 */
[----:B------:R-:W-:Y:S01]  /*2660*/  BPT.TRAP 0x1 ;  /* 0x000000040000795c */ /* 0x000fe20000300000 */
.L_x_63:
[----:B------:R-:W-:Y:S01]  /*2670*/  ULEA UR4, UR42, UR49, 0x3 ;  /* 0x000000312a047291 */ /* 0x000fe2000f8e183f */
[----:B------:R-:W-:-:S05]  /*2680*/  IMAD.U32 R5, RZ, RZ, UR43 ;  /* 0x0000002bff057e24 */ /* 0x000fca000f8e00ff */
[----:B------:R-:W-:-:S04]  /*2690*/  SHF.L.U32 R5, R5, 0x1f, RZ ;  /* 0x0000001f05057819 */ /* 0x000fc800000006ff */
[----:B------:R2:W3:Y:S01]  /*26a0*/  SYNCS.PHASECHK.TRANS64.TRYWAIT P0, [UR4+0x34410], R5 ;  /* 0x03441005ff0075a7 */ /* 0x0004e20008000144 */
[----:B------:R-:W-:Y:S05]  /*26b0*/  @!P1 BRA `(.L_x_64) ;  /* 0x0000000000049947 */ /* 0x000fea0003800000 */
[----:B------:R-:W-:Y:S01]  /*26c0*/  BPT.TRAP 0x1 ;  /* 0x000000040000795c */ /* 0x000fe20000300000 */
.L_x_64:
[----:B---3--:R-:W-:Y:S05]  /*26d0*/  @P0 BRA `(.L_x_65) ;  /* 0x0000000000080947 */ /* 0x008fea0003800000 */
[----:B------:R-:W3:Y:S02]  /*26e0*/  SYNCS.PHASECHK.TRANS64.TRYWAIT P0, [UR4+0x34410], R5 ;  /* 0x03441005ff0075a7 */ /* 0x000ee40008000144 */
[----:B---3--:R-:W-:Y:S05]  /*26f0*/  @!P0 BRA `(.L_x_66) ;  /* 0x00000068006c8947 */ /* 0x008fea0003800000 */
.L_x_65:
[----:B------:R-:W-:Y:S01]  /*2700*/  UIADD3 UR5, UR49, 0x10000, URZ ;  /* 0x0001000031057890 */ /* 0x000fe2000fffe03f */
[----:B------:R-:W-:Y:S01]  /*2710*/  WARPGROUP.ARRIVE ;  /* 0x00000000000079c5 */ /* 0x000fe20000000000 */
[----:B------:R-:W-:Y:S02]  /*2720*/  USHF.R.U32.HI UR4, URZ, 0x4, UR49 ;  /* 0x000000043f047899 */ /* 0x000fe40008011631 */
[----:B------:R-:W-:Y:S02]  /*2730*/  USHF.R.U32.HI UR5, URZ, 0x4, UR5 ;  /* 0x000000043f057899 */ /* 0x000fe40008011605 */
[----:B------:R-:W-:Y:S02]  /*2740*/  ULOP3.LUT UR4, UR4, 0x3fff, URZ, 0xc0, !UPT ;  /* 0x00003fff04047892 */ /* 0x000fe4000f8ec03f */
[----:B------:R-:W-:Y:S02]  /*2750*/  ULOP3.LUT UR5, UR5, 0x3fff, URZ, 0xc0, !UPT ;  /* 0x00003fff05057892 */ /* 0x000fe4000f8ec03f */
[----:B------:R-:W-:-:S02]  /*2760*/  ULOP3.LUT UR4, UR4, 0x10000, URZ, 0xfc, !UPT ;  /* 0x0001000004047892 */ /* 0x000fc4000f8efc3f */
[----:B------:R-:W-:Y:S02]  /*2770*/  ULOP3.LUT UR5, UR5, 0x10000, URZ, 0xfc, !UPT ;  /* 0x0001000005057892 */ /* 0x000fe4000f8efc3f */
[----:B------:R-:W-:Y:S02]  /*2780*/  ULEA UR8, UR42, UR4, 0x9 ;  /* 0x000000042a087291 */ /* 0x000fe4000f8e483f */
[----:B------:R-:W-:Y:S01]  /*2790*/  ULEA UR9, UR42, UR5, 0xa ;  /* 0x000000052a097291 */ /* 0x000fe2000f8e503f */
[----:B------:R-:W-:Y:S02]  /*27a0*/  UMOV UR7, 0x40000040 ;  /* 0x4000004000077882 */ /* 0x000fe40000000000 */
[----:B------:R-:W-:Y:S02]  /*27b0*/  UMOV UR5, 0x40000040 ;  /* 0x4000004000057882 */ /* 0x000fe40000000000 */
[----:B------:R-:W-:Y:S02]  /*27c0*/  UMOV UR4, UR8 ;  /* 0x0000000800047c82 */ /* 0x000fe40008000000 */
[----:B------:R-:W-:-:S02]  /*27d0*/  UMOV UR6, UR9 ;  /* 0x0000000900067c82 */ /* 0x000fc40008000000 */
[----:B------:R-:W-:Y:S01]  /*27e0*/  HGMMA.64x128x16.F32 R24, gdesc[UR4], RZ, !UPT, gsb0 ;  /* 0x01e00000041879f0 */ /* 0x000fe2000c0008ff */
[----:B------:R-:W-:Y:S02]  /*27f0*/  UIADD3 UR4, UR8, 0x2, URZ ;  /* 0x0000000208047890 */ /* 0x000fe4000fffe03f */
[----:B------:R-:W-:Y:S01]  /*2800*/  UIADD3 UR6, UR9, 0x2, URZ ;  /* 0x0000000209067890 */ /* 0x000fe2000fffe03f */
[----:B------:R-:W-:Y:S01]  /*2810*/  UMOV UR5, 0x40000040 ;  /* 0x4000004000057882 */ /* 0x000fe20000000000 */
[----:B------:R-:W-:Y:S01]  /*2820*/  UMOV UR7, 0x40000040 ;  /* 0x4000004000077882 */ /* 0x000fe20000000000 */
[----:B------:R-:W-:Y:S02]  /*2830*/  WARPGROUP.DEPBAR.LE gsb0, 0x0 ;  /* 0x00008000000079c5 */ /* 0x000fe40000010000 */
[----:B------:R-:W-:-:S06]  /*2840*/  WARPGROUP.ARRIVE ;  /* 0x00000000000079c5 */ /* 0x000fcc0000000000 */
[----:B------:R-:W-:Y:S01]  /*2850*/  HGMMA.64x128x16.F32 R24, gdesc[UR4], R24, gsb0 ;  /* 0x01e00000041879f0 */ /* 0x000fe20008000818 */
        /* <DEDUP_REMOVED lines=11> */
[----:B------:R-:W-:Y:S01]  /*2910*/  UIADD3 UR9, UR42, 0x1, URZ ;  /* 0x000000012a097890 */ /* 0x000fe2000fffe03f */
[----:B------:R-:W-:-:S03]  /*2920*/  UMOV UR8, 0x1 ;  /* 0x0000000100087882 */ /* 0x000fc60000000000 */
[----:B------:R-:W-:-:S04]  /*2930*/  UISETP.NE.AND UP0, UPT, UR9, 0x8, UPT ;  /* 0x000000080900788c */ /* 0x000fc8000bf05270 */
[----:B------:R-:W-:Y:S01]  /*2940*/  USEL UR9, UR9, URZ, UP0 ;  /* 0x0000003f09097287 */ /* 0x000fe20008000000 */
[----:B------:R-:W-:Y:S02]  /*2950*/  WARPGROUP.DEPBAR.LE gsb0, 0x0 ;  /* 0x00008000000079c5 */ /* 0x000fe40000010000 */
[----:B------:R-:W-:-:S06]  /*2960*/  WARPGROUP.ARRIVE ;  /* 0x00000000000079c5 */ /* 0x000fcc0000000000 */
[----:B------:R-:W-:Y:S01]  /*2970*/  HGMMA.64x128x16.F32 R24, gdesc[UR4], R24, gsb0 ;  /* 0x01e00000041879f0 */ /* 0x000fe20008000818 */
[----:B------:R-:W-:-:S04]  /*2980*/  USEL UR4, URZ, 0x1, UP0 ;  /* 0x000000013f047887 */ /* 0x000fc80008000000 */
[----:B------:R-:W-:-:S06]  /*2990*/  ULOP3.LUT UR4, UR43, UR4, URZ, 0x3c, !UPT ;  /* 0x000000042b047292 */ /* 0x000fcc000f8e3c3f */
[----:B-12---:R-:W-:Y:S01]  /*29a0*/  IMAD.U32 R5, RZ, RZ, UR4 ;  /* 0x00000004ff057e24 */ /* 0x006fe2000f8e00ff */
[----:B------:R-:W-:-:S06]  /*29b0*/  WARPGROUP.DEPBAR.LE gsb0, 0x0 ;  /* 0x00008000000079c5 */ /* 0x000fcc0000010000 */
.L_x_62:
[----:B------:R-:W-:-:S06]  /*29c0*/  UISETP.GE.AND UP0, UPT, UR53, 0x1, UPT ;  /* 0x000000013500788c */ /* 0x000fcc000bf06270 */
[----:B------:R-:W-:-:S13]  /*29d0*/  PLOP3.LUT P0, PT, PT, PT, UP0, 0x80, 0x0 ;  /* 0x000000000000781c */ /* 0x000fda0003f0f008 */
[----:B------:R-:W-:Y:S05]  /*29e0*/  @!P0 BRA `(.L_x_67) ;  /* 0x0000000400248947 */ /* 0x000fea0003800000 */
[----:B-1----:R-:W-:Y:S01]  /*29f0*/  IMAD.U32 R6, RZ, RZ, UR53 ;  /* 0x00000035ff067e24 */ /* 0x002fe2000f8e00ff */
[----:B------:R-:W-:-:S06]  /*2a00*/  UMOV UR10, UR42 ;  /* 0x0000002a000a7c82 */ /* 0x000fcc0008000000 */
.L_x_74:
[----:B------:R-:W-:-:S06]  /*2a10*/  UISETP.NE.AND UP0, UPT, UR48, 0x3, UPT ;  /* 0x000000033000788c */ /* 0x000fcc000bf05270 */
[----:B------:R-:W-:-:S13]  /*2a20*/  PLOP3.LUT P1, PT, PT, PT, UP0, 0x80, 0x0 ;  /* 0x000000000000781c */ /* 0x000fda0003f2f008 */
[----:B-12---:R-:W-:Y:S05]  /*2a30*/  @!P1 BRA `(.L_x_68) ;  /* 0x0000000000049947 */ /* 0x006fea0003800000 */
[----:B------:R-:W-:Y:S01]  /*2a40*/  BPT.TRAP 0x1 ;  /* 0x000000040000795c */ /* 0x000fe20000300000 */
.L_x_68:
[----:B------:R-:W-:Y:S01]  /*2a50*/  ULEA UR4, UR9, UR49, 0x3 ;  /* 0x0000003109047291 */ /* 0x000fe2000f8e183f */
[----:B------:R-:W-:-:S08]  /*2a60*/  SHF.L.U32 R7, R5, 0x1f, RZ ;  /* 0x0000001f05077819 */ /* 0x000fd000000006ff */
[----:B------:R1:W2:Y:S01]  /*2a70*/  SYNCS.PHASECHK.TRANS64.TRYWAIT P0, [UR4+0x34410], R7 ;  /* 0x03441007ff0075a7 */ /* 0x0002a20008000144 */
[----:B------:R-:W-:Y:S05]  /*2a80*/  @!P1 BRA `(.L_x_69) ;  /* 0x0000000000049947 */ /* 0x000fea0003800000 */
[----:B------:R-:W-:Y:S01]  /*2a90*/  BPT.TRAP 0x1 ;  /* 0x000000040000795c */ /* 0x000fe20000300000 */
.L_x_69:
[----:B--2---:R-:W-:Y:S05]  /*2aa0*/  @P0 BRA `(.L_x_70) ;  /* 0x0000000000080947 */ /* 0x004fea0003800000 */
[----:B------:R-:W2:Y:S02]  /*2ab0*/  SYNCS.PHASECHK.TRANS64.TRYWAIT P0, [UR4+0x34410], R7 ;  /* 0x03441007ff0075a7 */ /* 0x000ea40008000144 */
[----:B--2---:R-:W-:Y:S05]  /*2ac0*/  @!P0 BRA `(.L_x_71) ;  /* 0x0000006400908947 */ /* 0x004fea0003800000 */
.L_x_70:
        /* <DEDUP_REMOVED lines=8> */
[----:B------:R-:W-:Y:S02]  /*2b50*/  UISETP.NE.U32.AND UP0, UPT, UR8, URZ, UPT ;  /* 0x0000003f0800728c */ /* 0x000fe4000bf05070 */
[----:B------:R-:W-:Y:S02]  /*2b60*/  ULEA UR11, UR9, UR5, 0x9 ;  /* 0x00000005090b7291 */ /* 0x000fe4000f8e483f */
[----:B------:R-:W-:Y:S01]  /*2b70*/  ULEA UR12, UR9, UR4, 0xa ;  /* 0x00000004090c7291 */ /* 0x000fe2000f8e503f */
[----:B------:R-:W-:Y:S01]  /*2b80*/  UMOV UR5, 0x40000040 ;  /* 0x4000004000057882 */ /* 0x000fe20000000000 */
[----:B------:R-:W-:-:S03]  /*2b90*/  UMOV UR7, 0x40000040 ;  /* 0x4000004000077882 */ /* 0x000fc60000000000 */
[----:B------:R-:W-:Y:S02]  /*2ba0*/  UMOV UR4, UR11 ;  /* 0x0000000b00047c82 */ /* 0x000fe40008000000 */
[----:B------:R-:W-:Y:S02]  /*2bb0*/  UMOV UR6, UR12 ;  /* 0x0000000c00067c82 */ /* 0x000fe40008000000 */
[----:B------:R-:W-:Y:S01]  /*2bc0*/  HGMMA.64x128x16.F32 R24, gdesc[UR4], R24, UP0, gsb0 ;  /* 0x01e00000041879f0 */ /* 0x000fe2000b800818 */
[----:B------:R-:W-:Y:S02]  /*2bd0*/  UIADD3 UR4, UR11, 0x2, URZ ;  /* 0x000000020b047890 */ /* 0x000fe4000fffe03f */
[----:B------:R-:W-:Y:S01]  /*2be0*/  UIADD3 UR6, UR12, 0x2, URZ ;  /* 0x000000020c067890 */ /* 0x000fe2000fffe03f */
[----:B------:R-:W-:Y:S01]  /*2bf0*/  UMOV UR5, 0x40000040 ;  /* 0x4000004000057882 */ /* 0x000fe20000000000 */
[----:B------:R-:W-:Y:S01]  /*2c00*/  UMOV UR7, 0x40000040 ;  /* 0x4000004000077882 */ /* 0x000fe20000000000 */
[----:B------:R-:W-:-:S02]  /*2c10*/  WARPGROUP.DEPBAR.LE gsb0, 0x0 ;  /* 0x00008000000079c5 */ /* 0x000fc40000010000 */
[----:B------:R-:W-:-:S06]  /*2c20*/  WARPGROUP.ARRIVE ;  /* 0x00000000000079c5 */ /* 0x000fcc0000000000 */
[----:B------:R-:W-:Y:S01]  /*2c30*/  HGMMA.64x128x16.F32 R24, gdesc[UR4], R24, UP0, gsb0 ;  /* 0x01e00000041879f0 */ /* 0x000fe2000b800818 */
[----:B------:R-:W-:Y:S02]  /*2c40*/  UIADD3 UR4, UR11, 0x4, URZ ;  /* 0x000000040b047890 */ /* 0x000fe4000fffe03f */
[----:B------:R-:W-:Y:S01]  /*2c50*/  UIADD3 UR6, UR12, 0x4, URZ ;  /* 0x000000040c067890 */ /* 0x000fe2000fffe03f */
[----:B------:R-:W-:Y:S01]  /*2c60*/  UMOV UR5, 0x40000040 ;  /* 0x4000004000057882 */ /* 0x000fe20000000000 */
[----:B------:R-:W-:Y:S01]  /*2c70*/  UMOV UR7, 0x40000040 ;  /* 0x4000004000077882 */ /* 0x000fe20000000000 */
[----:B------:R-:W-:Y:S02]  /*2c80*/  WARPGROUP.DEPBAR.LE gsb0, 0x0 ;  /* 0x00008000000079c5 */ /* 0x000fe40000010000 */
        /* <DEDUP_REMOVED lines=8> */
[----:B------:R-:W-:Y:S03]  /*2d10*/  HGMMA.64x128x16.F32 R24, gdesc[UR4], R24, UP0, gsb0 ;  /* 0x01e00000041879f0 */ /* 0x000fe6000b800818 */
[----:B------:R-:W-:Y:S02]  /*2d20*/  WARPGROUP.DEPBAR.LE gsb0, 0x0 ;  /* 0x00008000000079c5 */ /* 0x000fe40000010000 */
[----:B------:R-:W-:Y:S05]  /*2d30*/  @!P1 BRA `(.L_x_72) ;  /* 0x0000000000049947 */ /* 0x000fea0003800000 */
[----:B------:R-:W-:Y:S01]  /*2d40*/  BPT.TRAP 0x1 ;  /* 0x000000040000795c */ /* 0x000fe20000300000 */
.L_x_72:
[----:B------:R-:W-:Y:S02]  /*2d50*/  UISETP.GT.U32.AND UP0, UPT, UR36, 0x1, UPT ;  /* 0x000000012400788c */ /* 0x000fe4000bf04070 */
[----:B------:R-:W-:-:S04]  /*2d60*/  ULEA UR4, UR10, UR49, 0x3 ;  /* 0x000000310a047291 */ /* 0x000fc8000f8e183f */
[----:B------:R-:W-:Y:S01]  /*2d70*/  UIADD3 UR4, UR4, 0x34450, URZ ;  /* 0x0003445004047890 */ /* 0x000fe2000fffe03f */
[----:B------:R-:W-:-:S03]  /*2d80*/  PLOP3.LUT P0, PT, PT, PT, UP0, 0x80, 0x0 ;  /* 0x000000000000781c */ /* 0x000fc60003f0f008 */
[----:B------:R-:W-:-:S09]  /*2d90*/  UPRMT UR4, URZ, 0x654, UR4 ;  /* 0x000006543f047896 */ /* 0x000fd20008000004 */
[----:B------:R-:W-:Y:S01]  /*2da0*/  SYNCS.ARRIVE.TRANS64.RED.A1T0 RZ, [UR4], RZ ;  /* 0x000000ffffff79a7 */ /* 0x000fe20008100404 */
[----:B------:R-:W-:Y:S05]  /*2db0*/  @P0 BRA `(.L_x_73) ;  /* 0x0000000000040947 */ /* 0x000fea0003800000 */
[----:B------:R-:W-:Y:S01]  /*2dc0*/  BPT.TRAP 0x1 ;  /* 0x000000040000795c */ /* 0x000fe20000300000 */
.L_x_73:
[----:B------:R-:W-:Y:S01]  /*2dd0*/  UIADD3 UR9, UR9, 0x1, URZ ;  /* 0x0000000109097890 */ /* 0x000fe2000fffe03f */
[C---:B------:R-:W-:Y:S01]  /*2de0*/  ISETP.GT.AND P0, PT, R6.reuse, 0x1, PT ;  /* 0x000000010600780c */ /* 0x040fe20003f04270 */
[----:B------:R-:W-:Y:S01]  /*2df0*/  UIADD3 UR10, UR10, 0x1, URZ ;  /* 0x000000010a0a7890 */ /* 0x000fe2000fffe03f */
[----:B------:R-:W-:Y:S01]  /*2e00*/  VIADD R6, R6, 0xffffffff ;  /* 0xffffffff06067836 */ /* 0x000fe20000000000 */
[----:B------:R-:W-:Y:S02]  /*2e10*/  UISETP.NE.AND UP0, UPT, UR9, 0x8, UPT ;  /* 0x000000080900788c */ /* 0x000fe4000bf05270 */
[----:B------:R-:W-:Y:S02]  /*2e20*/  UISETP.NE.AND UP1, UPT, UR10, 0x8, UPT ;  /* 0x000000080a00788c */ /* 0x000fe4000bf25270 */
[----:B------:R-:W-:Y:S02]  /*2e30*/  USEL UR4, URZ, 0x1, UP0 ;  /* 0x000000013f047887 */ /* 0x000fe40008000000 */
[----:B------:R-:W-:-:S02]  /*2e40*/  USEL UR9, UR9, URZ, UP0 ;  /* 0x0000003f09097287 */ /* 0x000fc40008000000 */
[----:B------:R-:W-:Y:S02]  /*2e50*/  USEL UR10, UR10, URZ, UP1 ;  /* 0x0000003f0a0a7287 */ /* 0x000fe40008800000 */
[----:B------:R-:W-:Y:S01]  /*2e60*/  LOP3.LUT R5, R5, UR4, RZ, 0x3c, !PT ;  /* 0x0000000405057c12 */ /* 0x000fe2000f8e3cff */
[----:B------:R-:W-:Y:S09]  /*2e70*/  @P0 BRA `(.L_x_74) ;  /* 0xfffffff800e40947 */ /* 0x000ff2000383ffff */
.L_x_67:
[----:B------:R-:W3:Y:S01]  /*2e80*/  LDC R5, c[0x0][0x28c] ;  /* 0x0000a300ff057b82 */ /* 0x000ee20000000800 */
[----:B-1----:R-:W-:-:S04]  /*2e90*/  IMAD.U32 R6, RZ, RZ, UR60 ;  /* 0x0000003cff067e24 */ /* 0x002fc8000f8e00ff */
[----:B------:R1:W-:Y:S01]  /*2ea0*/  SYNCS.ARRIVE.TRANS64.A1T0 RZ, [R6+UR50], RZ ;  /* 0x000000ff06ff79a7 */ /* 0x0003e20008100032 */
[----:B---3--:R-:W-:-:S13]  /*2eb0*/  ISETP.GE.AND P0, PT, R5, 0x1, PT ;  /* 0x000000010500780c */ /* 0x008fda0003f06270 */
[----:B-1----:R-:W-:Y:S05]  /*2ec0*/  @!P0 BRA `(.L_x_75) ;  /* 0x0000000000388947 */ /* 0x002fea0003800000 */
[----:B------:R-:W-:-:S06]  /*2ed0*/  UISETP.NE.AND UP0, UPT, UR48, 0x3, UPT ;  /* 0x000000033000788c */ /* 0x000fcc000bf05270 */
[----:B------:R-:W-:-:S13]  /*2ee0*/  PLOP3.LUT P0, PT, PT, PT, UP0, 0x80, 0x0 ;  /* 0x000000000000781c */ /* 0x000fda0003f0f008 */
[----:B------:R-:W-:Y:S05]  /*2ef0*/  @!P0 BRA `(.L_x_76) ;  /* 0x0000000000048947 */ /* 0x000fea0003800000 */
[----:B------:R-:W-:Y:S01]  /*2f00*/  BPT.TRAP 0x1 ;  /* 0x000000040000795c */ /* 0x000fe20000300000 */
.L_x_76:
[----:B------:R-:W-:Y:S02]  /*2f10*/  UIADD3 UR4, UR42, UR53, URZ ;  /* 0x000000352a047290 */ /* 0x000fe4000fffe03f */
[----:B------:R-:W-:Y:S02]  /*2f20*/  UISETP.GT.U32.AND UP0, UPT, UR36, 0x1, UPT ;  /* 0x000000012400788c */ /* 0x000fe4000bf04070 */
[----:B------:R-:W-:-:S04]  /*2f30*/  USHF.L.U32 UR4, UR4, 0x3, URZ ;  /* 0x0000000304047899 */ /* 0x000fc8000800063f */
[----:B------:R-:W-:Y:S01]  /*2f40*/  ULOP3.LUT UR4, UR4, 0x38, URZ, 0xc0, !UPT ;  /* 0x0000003804047892 */ /* 0x000fe2000f8ec03f */
[----:B------:R-:W-:-:S03]  /*2f50*/  PLOP3.LUT P0, PT, PT, PT, UP0, 0x80, 0x0 ;  /* 0x000000000000781c */ /* 0x000fc60003f0f008 */
[----:B------:R-:W-:-:S04]  /*2f60*/  UIADD3 UR4, UR49, 0x34450, UR4 ;  /* 0x0003445031047890 */ /* 0x000fc8000fffe004 */
[----:B------:R-:W-:-:S09]  /*2f70*/  UPRMT UR4, URZ, 0x654, UR4 ;  /* 0x000006543f047896 */ /* 0x000fd20008000004 */
[----:B------:R-:W-:Y:S01]  /*2f80*/  SYNCS.ARRIVE.TRANS64.RED.A1T0 RZ, [UR4], RZ ;  /* 0x000000ffffff79a7 */ /* 0x000fe20008100404 */
[----:B------:R-:W-:Y:S05]  /*2f90*/  @P0 BRA `(.L_x_75) ;  /* 0x0000000000040947 */ /* 0x000fea0003800000 */
[----:B------:R-:W-:Y:S01]  /*2fa0*/  BPT.TRAP 0x1 ;  /* 0x000000040000795c */ /* 0x000fe20000300000 */
.L_x_75:
[----:B------:R-:W-:-:S04]  /*2fb0*/  SHF.L.U32 R5, R93, 0x1f, RZ ;  /* 0x0000001f5d057819 */ /* 0x000fc800000006ff */
[----:B------:R-:W1:Y:S02]  /*2fc0*/  SYNCS.PHASECHK.TRANS64.TRYWAIT P0, [UR52+0x8], R5 ;  /* 0x00000805ff0075a7 */ /* 0x000e640008000174 */
[----:B-1----:R-:W-:Y:S05]  /*2fd0*/  @!P0 BRA `(.L_x_77) ;  /* 0x0000006000648947 */ /* 0x002fea0003800000 */
.L_x_210:
[----:B------:R-:W-:Y:S01]  /*2fe0*/  UIADD3 UR42, UR42, UR51, URZ ;  /* 0x000000332a2a7290 */ /* 0x000fe2000fffe03f */
[----:B------:R-:W-:Y:S01]  /*2ff0*/  LOP3.LUT P0, RZ, R4, 0xff, RZ, 0xc0, !PT ;  /* 0x000000ff04ff7812 */ /* 0x000fe2000780c0ff */
[----:B------:R-:W-:Y:S02]  /*3000*/  UISETP.GT.U32.AND UP1, UPT, UR51, 0x7, UPT ;  /* 0x000000073300788c */ /* 0x000fe4000bf24070 */
[----:B------:R-:W-:Y:S02]  /*3010*/  USHF.R.U32.HI UR4, URZ, 0x3, UR42 ;  /* 0x000000033f047899 */ /* 0x000fe4000801162a */
[----:B------:R-:W-:Y:S02]  /*3020*/  UISETP.GE.U32.AND UP0, UPT, UR51, 0x8, UPT ;  /* 0x000000083300788c */ /* 0x000fe4000bf06070 */
[----:B------:R-:W-:Y:S02]  /*3030*/  ULOP3.LUT UR4, UR4, 0x1, URZ, 0xc0, !UPT ;  /* 0x0000000104047892 */ /* 0x000fe4000f8ec03f */
[----:B------:R-:W-:-:S02]  /*3040*/  UISETP.GT.U32.AND UP0, UPT, UR42, 0x7, !UP0 ;  /* 0x000000072a00788c */ /* 0x000fc4000c704070 */
[----:B------:R-:W-:Y:S02]  /*3050*/  UISETP.EQ.U32.AND UP1, UPT, UR4, 0x1, UP1 ;  /* 0x000000010400788c */ /* 0x000fe40008f22070 */
[----:B------:R-:W-:Y:S02]  /*3060*/  USEL UR5, URZ, 0x1, !UP0 ;  /* 0x000000013f057887 */ /* 0x000fe4000c000000 */
[----:B------:R-:W-:Y:S02]  /*3070*/  USEL UR4, URZ, 0x1, !UP1 ;  /* 0x000000013f047887 */ /* 0x000fe4000c800000 */
[----:B------:R-:W-:Y:S02]  /*3080*/  ULOP3.LUT UR42, UR42, 0x7, URZ, 0xc0, !UPT ;  /* 0x000000072a2a7892 */ /* 0x000fe4000f8ec03f */
[----:B------:R-:W-:Y:S01]  /*3090*/  ULOP3.LUT UR43, UR4, UR43, UR5, 0x96, !UPT ;  /* 0x0000002b042b7292 */ /* 0x000fe2000f8e9605 */
[----:B------:R-:W-:Y:S11]  /*30a0*/  @!P0 BRA `(.L_x_78) ;  /* 0x00000000000c8947 */ /* 0x000ff60003800000 */
[----:B------:R-:W-:-:S04]  /*30b0*/  DEPBAR {5,4,3,2,1,0} ;  /* 0x0000003f0000791a */ /* 0x000fc80000000000 */
[----:B------:R3:W-:Y:S02]  /*30c0*/  UTMACCTL.IV [UR38] ;  /* 0x00000000260079b9 */ /* 0x0007e40008000000 */
[----:B---3--:R-:W-:Y:S01]  /*30d0*/  NOP ;  /* 0x0000000000007918 */ /* 0x008fe20000000000 */
.L_x_78:
[----:B------:R-:W-:Y:S01]  /*30e0*/  UIADD3 UR4, UR49, 0x30000, URZ ;  /* 0x0003000031047890 */ /* 0x000fe2000fffe03f */
[----:B------:R-:W-:Y:S02]  /*30f0*/  R2UR UR45, R3 ;  /* 0x00000000032d72ca */ /* 0x000fe400000e0000 */
[----:B------:R-:W-:Y:S01]  /*3100*/  R2UR UR46, R0 ;  /* 0x00000000002e72ca */ /* 0x000fe200000e0000 */
[----:B------:R-:W-:-:S06]  /*3110*/  ULOP3.LUT UP0, URZ, UR4, 0x3ff, URZ, 0xc0, !UPT ;  /* 0x000003ff043f7892 */ /* 0x000fcc000f80c03f */
[----:B------:R-:W-:-:S04]  /*3120*/  PLOP3.LUT P0, PT, PT, PT, UP0, 0x80, 0x0 ;  /* 0x000000000000781c */ /* 0x000fc80003f0f008 */
[----:B------:R-:W-:Y:S02]  /*3130*/  USHF.L.U32 UR45, UR45, 0x6, URZ ;  /* 0x000000062d2d7899 */ /* 0x000fe4000800063f */
[----:B------:R-:W-:-:S07]  /*3140*/  USHF.L.U32 UR46, UR46, 0x7, URZ ;  /* 0x000000072e2e7899 */ /* 0x000fce000800063f */
[----:B------:R-:W-:Y:S05]  /*3150*/  @!P0 BRA `(.L_x_79) ;  /* 0x00000000007c8947 */ /* 0x000fea0003800000 */
[----:B------:R-:W-:Y:S01]  /*3160*/  MOV R88, 0xb8 ;  /* 0x000000b800587802 */ /* 0x000fe20000000f00 */
[----:B------:R-:W-:Y:S01]  /*3170*/  ULDC.64 UR4, c[0x4][0xa8] ;  /* 0x01002a0000047ab9 */ /* 0x000fe20000000a00 */
[----:B------:R-:W-:Y:S01]  /*3180*/  ULDC.64 UR6, c[0x4][0x48] ;  /* 0x0100120000067ab9 */ /* 0x000fe20000000a00 */
[----:B------:R-:W-:Y:S01]  /*3190*/  IMAD.U32 R4, RZ, RZ, UR4 ;  /* 0x00000004ff047e24 */ /* 0x000fe2000f8e00ff */
[----:B------:R3:W4:Y:S01]  /*31a0*/  LDC.64 R14, c[0x4][R88] ;  /* 0x01000000580e7b82 */ /* 0x0007220000000a00 */
[----:B-1----:R-:W-:Y:S01]  /*31b0*/  IMAD.U32 R5, RZ, RZ, UR5 ;  /* 0x00000005ff057e24 */ /* 0x002fe2000f8e00ff */
[----:B------:R-:W-:Y:S01]  /*31c0*/  ULDC.64 UR4, c[0x4][0xb0] ;  /* 0x01002c0000047ab9 */ /* 0x000fe20000000a00 */
[----:B------:R-:W-:Y:S02]  /*31d0*/  IMAD.U32 R10, RZ, RZ, UR6 ;  /* 0x00000006ff0a7e24 */ /* 0x000fe4000f8e00ff */
[----:B------:R-:W-:Y:S02]  /*31e0*/  IMAD.U32 R6, RZ, RZ, UR4 ;  /* 0x00000004ff067e24 */ /* 0x000fe4000f8e00ff */
[----:B--2---:R-:W-:-:S02]  /*31f0*/  IMAD.U32 R7, RZ, RZ, UR5 ;  /* 0x00000005ff077e24 */ /* 0x004fc4000f8e00ff */
[----:B------:R-:W-:Y:S02]  /*3200*/  IMAD.U32 R11, RZ, RZ, UR7 ;  /* 0x00000007ff0b7e24 */ /* 0x000fe4000f8e00ff */
[----:B------:R-:W-:Y:S02]  /*3210*/  IMAD.MOV.U32 R8, RZ, RZ, 0x70 ;  /* 0x00000070ff087424 */ /* 0x000fe400078e00ff */
[----:B------:R-:W-:Y:S02]  /*3220*/  IMAD.MOV.U32 R12, RZ, RZ, 0x1 ;  /* 0x00000001ff0c7424 */ /* 0x000fe400078e00ff */
[----:B---3--:R-:W-:-:S07]  /*3230*/  IMAD.MOV.U32 R13, RZ, RZ, RZ ;  /* 0x000000ffff0d7224 */ /* 0x008fce00078e00ff */
[----:B------:R-:W-:-:S07]  /*3240*/  LEPC R20, `(.L_x_80) ;  /* 0x000000001014794e */ /* 0x000fce0000000000 */
[----:B----4-:R-:W-:Y:S05]  /*3250*/  CALL.ABS.NOINC R14 ;  /* 0x000000000e007343 */ /* 0x010fea0003c00000 */
.L_x_80:
[----:B------:R-:W1:Y:S01]  /*3260*/  LDC.64 R88, c[0x4][R88] ;  /* 0x0100000058587b82 */ /* 0x000e620000000a00 */
[----:B------:R-:W-:Y:S01]  /*3270*/  ULDC.64 UR4, c[0x4][0xa8] ;  /* 0x01002a0000047ab9 */ /* 0x000fe20000000a00 */
[----:B------:R-:W-:Y:S01]  /*3280*/  ULDC.64 UR6, c[0x4][0x48] ;  /* 0x0100120000067ab9 */ /* 0x000fe20000000a00 */
[----:B------:R-:W-:Y:S02]  /*3290*/  IMAD.U32 R4, RZ, RZ, UR4 ;  /* 0x00000004ff047e24 */ /* 0x000fe4000f8e00ff */
[----:B------:R-:W-:Y:S01]  /*32a0*/  IMAD.U32 R5, RZ, RZ, UR5 ;  /* 0x00000005ff057e24 */ /* 0x000fe2000f8e00ff */
[----:B------:R-:W-:Y:S01]  /*32b0*/  ULDC.64 UR4, c[0x4][0xb0] ;  /* 0x01002c0000047ab9 */ /* 0x000fe20000000a00 */
[----:B------:R-:W-:Y:S02]  /*32c0*/  IMAD.U32 R10, RZ, RZ, UR6 ;  /* 0x00000006ff0a7e24 */ /* 0x000fe4000f8e00ff */
[----:B------:R-:W-:Y:S02]  /*32d0*/  IMAD.U32 R6, RZ, RZ, UR4 ;  /* 0x00000004ff067e24 */ /* 0x000fe4000f8e00ff */
[----:B------:R-:W-:-:S02]  /*32e0*/  IMAD.U32 R7, RZ, RZ, UR5 ;  /* 0x00000005ff077e24 */ /* 0x000fc4000f8e00ff */
[----:B------:R-:W-:Y:S02]  /*32f0*/  IMAD.U32 R11, RZ, RZ, UR7 ;  /* 0x00000007ff0b7e24 */ /* 0x000fe4000f8e00ff */
[----:B------:R-:W-:Y:S02]  /*3300*/  IMAD.MOV.U32 R8, RZ, RZ, 0x70 ;  /* 0x00000070ff087424 */ /* 0x000fe400078e00ff */
[----:B------:R-:W-:Y:S02]  /*3310*/  IMAD.MOV.U32 R12, RZ, RZ, 0x1 ;  /* 0x00000001ff0c7424 */ /* 0x000fe400078e00ff */
[----:B------:R-:W-:-:S07]  /*3320*/  IMAD.MOV.U32 R13, RZ, RZ, RZ ;  /* 0x000000ffff0d7224 */ /* 0x000fce00078e00ff */
[----:B------:R-:W-:-:S07]  /*3330*/  LEPC R20, `(.L_x_79) ;  /* 0x000000001014794e */ /* 0x000fce0000000000 */
[----:B-1----:R-:W-:Y:S05]  /*3340*/  CALL.ABS.NOINC R88 ;  /* 0x0000000058007343 */ /* 0x002fea0003c00000 */
.L_x_79:
[----:B------:R-:W-:Y:S02]  /*3350*/  ULDC.64 UR4, c[0x0][0x590] ;  /* 0x0001640000047ab9 */ /* 0x000fe40000000a00 */
[----:B------:R-:W-:-:S04]  /*3360*/  ISETP.NE.U32.AND P0, PT, RZ, UR4, PT ;  /* 0x00000004ff007c0c */ /* 0x000fc8000bf05070 */
[----:B------:R-:W-:-:S13]  /*3370*/  ISETP.NE.AND.EX P0, PT, RZ, UR5, PT, P0 ;  /* 0x00000005ff007c0c */ /* 0x000fda000bf05300 */
[----:B------:R-:W-:Y:S05]  /*3380*/  @!P0 BRA `(.L_x_81) ;  /* 0x0000000000148947 */ /* 0x000fea0003800000 */
[----:B-1----:R-:W1:Y:S02]  /*3390*/  LDC.64 R4, c[0x0][0x590] ;  /* 0x00016400ff047b82 */ /* 0x002e640000000a00 */
[----:B-1----:R-:W-:-:S06]  /*33a0*/  IMAD.WIDE R4, R17, 0x8, R4 ;  /* 0x0000000811047825 */ /* 0x002fcc00078e0204 */
[----:B------:R-:W3:Y:S04]  /*33b0*/  LDG.E.64 R4, desc[UR40][R4.64] ;  /* 0x0000002804047981 */ /* 0x000ee8000c1e1b00 */
[----:B---3--:R1:W5:Y:S01]  /*33c0*/  LD.E R0, desc[UR40][R4.64] ;  /* 0x0000002804007980 */ /* 0x008362000c101900 */
[----:B------:R-:W-:Y:S05]  /*33d0*/  BRA `(.L_x_82) ;  /* 0x00000000002c7947 */ /* 0x000fea0003800000 */
.L_x_81:
[----:B------:R-:W-:Y:S02]  /*33e0*/  ULDC.64 UR4, c[0x0][0x588] ;  /* 0x0001620000047ab9 */ /* 0x000fe40000000a00 */
[----:B------:R-:W-:Y:S01]  /*33f0*/  ISETP.NE.U32.AND P0, PT, RZ, UR4, PT ;  /* 0x00000004ff007c0c */ /* 0x000fe2000bf05070 */
[----:B------:R-:W-:Y:S02]  /*3400*/  ULDC UR4, c[0x0][0x580] ;  /* 0x0001600000047ab9 */ /* 0x000fe40000000800 */
[----:B------:R-:W-:Y:S01]  /*3410*/  IMAD.U32 R0, RZ, RZ, UR4 ;  /* 0x00000004ff007e24 */ /* 0x000fe2000f8e00ff */
[----:B------:R-:W-:-:S13]  /*3420*/  ISETP.NE.AND.EX P0, PT, RZ, UR5, PT, P0 ;  /* 0x00000005ff007c0c */ /* 0x000fda000bf05300 */
[----:B------:R-:W-:Y:S05]  /*3430*/  @!P0 BRA `(.L_x_82) ;  /* 0x0000000000148947 */ /* 0x000fea0003800000 */
[----:B-1----:R-:W1:Y:S01]  /*3440*/  LDC.64 R4, c[0x0][0x588] ;  /* 0x00016200ff047b82 */ /* 0x002e620000000a00 */
[----:B------:R-:W-:Y:S02]  /*3450*/  ULDC UR4, c[0x0][0x598] ;  /* 0x0001660000047ab9 */ /* 0x000fe40000000800 */
[----:B------:R-:W-:-:S04]  /*3460*/  IMAD R3, R17, UR4, RZ ;  /* 0x0000000411037c24 */ /* 0x000fc8000f8e02ff */
[----:B-1----:R-:W-:-:S05]  /*3470*/  IMAD.WIDE R4, R3, 0x4, R4 ;  /* 0x0000000403047825 */ /* 0x002fca00078e0204 */
[----:B------:R3:W5:Y:S02]  /*3480*/  LDG.E R0, desc[UR40][R4.64] ;  /* 0x0000002804007981 */ /* 0x000764000c1e1900 */
.L_x_82:
[----:B------:R-:W-:Y:S02]  /*3490*/  ULDC.64 UR4, c[0x0][0x5b8] ;  /* 0x00016e0000047ab9 */ /* 0x000fe40000000a00 */
[----:B------:R-:W-:-:S04]  /*34a0*/  ISETP.NE.U32.AND P0, PT, RZ, UR4, PT ;  /* 0x00000004ff007c0c */ /* 0x000fc8000bf05070 */
[----:B------:R-:W-:-:S13]  /*34b0*/  ISETP.NE.AND.EX P0, PT, RZ, UR5, PT, P0 ;  /* 0x00000005ff007c0c */ /* 0x000fda000bf05300 */
[----:B------:R-:W-:Y:S05]  /*34c0*/  @!P0 BRA `(.L_x_83) ;  /* 0x0000000000148947 */ /* 0x000fea0003800000 */
[----:B-1-3--:R-:W1:Y:S02]  /*34d0*/  LDC.64 R4, c[0x0][0x5b8] ;  /* 0x00016e00ff047b82 */ /* 0x00ae640000000a00 */
[----:B-1----:R-:W-:-:S06]  /*34e0*/  IMAD.WIDE R4, R17, 0x8, R4 ;  /* 0x0000000811047825 */ /* 0x002fcc00078e0204 */
[----:B------:R-:W3:Y:S04]  /*34f0*/  LDG.E.64 R4, desc[UR40][R4.64] ;  /* 0x0000002804047981 */ /* 0x000ee8000c1e1b00 */
[----:B---3--:R1:W5:Y:S01]  /*3500*/  LD.E R3, desc[UR40][R4.64] ;  /* 0x0000002804037980 */ /* 0x008362000c101900 */
[----:B------:R-:W-:Y:S05]  /*3510*/  BRA `(.L_x_84) ;  /* 0x00000000002c7947 */ /* 0x000fea0003800000 */
.L_x_83:
[----:B------:R-:W-:Y:S02]  /*3520*/  ULDC.64 UR4, c[0x0][0x5b0] ;  /* 0x00016c0000047ab9 */ /* 0x000fe40000000a00 */
[----:B------:R-:W-:Y:S01]  /*3530*/  ISETP.NE.U32.AND P0, PT, RZ, UR4, PT ;  /* 0x00000004ff007c0c */ /* 0x000fe2000bf05070 */
[----:B------:R-:W-:Y:S02]  /*3540*/  ULDC UR4, c[0x0][0x5a8] ;  /* 0x00016a0000047ab9 */ /* 0x000fe40000000800 */
[----:B------:R-:W-:Y:S01]  /*3550*/  IMAD.U32 R3, RZ, RZ, UR4 ;  /* 0x00000004ff037e24 */ /* 0x000fe2000f8e00ff */
[----:B------:R-:W-:-:S13]  /*3560*/  ISETP.NE.AND.EX P0, PT, RZ, UR5, PT, P0 ;  /* 0x00000005ff007c0c */ /* 0x000fda000bf05300 */
[----:B------:R-:W-:Y:S05]  /*3570*/  @!P0 BRA `(.L_x_84) ;  /* 0x0000000000148947 */ /* 0x000fea0003800000 */
[----:B-1-3--:R-:W1:Y:S01]  /*3580*/  LDC.64 R4, c[0x0][0x5b0] ;  /* 0x00016c00ff047b82 */ /* 0x00ae620000000a00 */
[----:B------:R-:W-:Y:S02]  /*3590*/  ULDC UR4, c[0x0][0x5c0] ;  /* 0x0001700000047ab9 */ /* 0x000fe40000000800 */
[----:B------:R-:W-:-:S04]  /*35a0*/  IMAD R3, R17, UR4, RZ ;  /* 0x0000000411037c24 */ /* 0x000fc8000f8e02ff */
[----:B-1----:R-:W-:-:S05]  /*35b0*/  IMAD.WIDE R4, R3, 0x4, R4 ;  /* 0x0000000403047825 */ /* 0x002fca00078e0204 */
[----:B------:R4:W5:Y:S02]  /*35c0*/  LDG.E R3, desc[UR40][R4.64] ;  /* 0x0000002804037981 */ /* 0x000964000c1e1900 */
.L_x_84:
[----:B------:R-:W-:Y:S01]  /*35d0*/  ISETP.GT.U32.AND P0, PT, R91, 0x3e, PT ;  /* 0x0000003e5b00780c */ /* 0x000fe20003f04070 */
[----:B------:R-:W-:Y:S01]  /*35e0*/  BSSY B0, `(.L_x_85) ;  /* 0x0000007000007945 */ /* 0x000fe20003800000 */
[----:B-1-34-:R-:W-:-:S11]  /*35f0*/  PRMT R4, RZ, 0x7610, R4 ;  /* 0x00007610ff047816 */ /* 0x01afd60000000004 */
[----:B------:R-:W-:Y:S05]  /*3600*/  @P0 BRA `(.L_x_86) ;  /* 0x0000000000100947 */ /* 0x000fea0003800000 */
[----:B------:R-:W-:-:S03]  /*3610*/  UMOV UR4, 0xffffffff ;  /* 0xffffffff00047882 */ /* 0x000fc60000000000 */
[----:B------:R-:W-:Y:S05]  /*3620*/  BRA.DIV UR4, `(.L_x_87) ;  /* 0x0000005a04e87947 */ /* 0x000fea000b800000 */
[----:B------:R-:W-:-:S13]  /*3630*/  ELECT P6, URZ, PT ;  /* 0x00000000003f782f */ /* 0x000fda00038c0000 */
.L_x_212:
[----:B------:R-:W-:-:S07]  /*3640*/  SEL R4, RZ, 0x1, !P6 ;  /* 0x00000001ff047807 */ /* 0x000fce0007000000 */
.L_x_86:
[----:B------:R-:W-:Y:S05]  /*3650*/  BSYNC B0 ;  /* 0x0000000000007941 */ /* 0x000fea0003800000 */
.L_x_85:
[----:B------:R-:W-:-:S05]  /*3660*/  IMAD.U32 R5, RZ, RZ, UR59 ;  /* 0x0000003bff057e24 */ /* 0x000fca000f8e00ff */
[----:B------:R-:W-:-:S13]  /*3670*/  ISETP.NE.AND P1, PT, R5, 0x3, PT ;  /* 0x000000030500780c */ /* 0x000fda0003f25270 */
[----:B------:R-:W-:Y:S05]  /*3680*/  @!P1 BRA `(.L_x_88) ;  /* 0x0000000000049947 */ /* 0x000fea0003800000 */
[----:B------:R-:W-:Y:S01]  /*3690*/  BPT.TRAP 0x1 ;  /* 0x000000040000795c */ /* 0x000fe20000300000 */
.L_x_88:
[----:B------:R-:W-:Y:S01]  /*36a0*/  SHF.L.U32 R12, R92, 0x1f, RZ ;  /* 0x0000001f5c0c7819 */ /* 0x000fe200000006ff */
[-C--:B-----5:R-:W-:Y:S01]  /*36b0*/  FMUL R24, R24, R3.reuse ;  /* 0x0000000318187220 */ /* 0x0a0fe20000400000 */
[----:B------:R-:W-:Y:S01]  /*36c0*/  FSETP.NEU.AND P2, PT, R0, RZ, PT ;  /* 0x000000ff0000720b */ /* 0x000fe20003f4d000 */
[-C--:B------:R-:W-:Y:S01]  /*36d0*/  FMUL R14, R25, R3.reuse ;  /* 0x00000003190e7220 */ /* 0x080fe20000400000 */
[----:B------:R-:W1:Y:S01]  /*36e0*/  SYNCS.PHASECHK.TRANS64.TRYWAIT P3, [UR49+0x34490], R12 ;  /* 0x0344900cff0075a7 */ /* 0x000e620008060171 */
[----:B------:R-:W-:Y:S01]  /*36f0*/  PRMT R4, R4, 0x9910, RZ ;  /* 0x0000991004047816 */ /* 0x000fe200000000ff */
[----:B------:R-:W-:-:S03]  /*3700*/  FMUL R26, R26, R3 ;  /* 0x000000031a1a7220 */ /* 0x000fc60000400000 */
[----:B------:R-:W-:-:S06]  /*3710*/  ISETP.NE.AND P0, PT, R4, RZ, PT ;  /* 0x000000ff0400720c */ /* 0x000fcc0003f05270 */
[----:B------:R-:W-:Y:S01]  /*3720*/  @P2 LEA R13, R90, UR49, 0x1 ;  /* 0x000000315a0d2c11 */ /* 0x000fe2000f8e08ff */
[----:B-1----:R-:W-:Y:S06]  /*3730*/  @!P3 BRA `(.L_x_89) ;  /* 0x0000005800bcb947 */ /* 0x002fec0003800000 */
.L_x_213:
[----:B------:R-:W-:Y:S05]  /*3740*/  @P2 WARPSYNC.ALL ;  /* 0x0000000000002948 */ /* 0x000fea0003800000 */
[----:B-12---:R1:W2:Y:S01]  /*3750*/  @P2 LDSM.16.MT88.4 R4, [R13+0x30000] ;  /* 0x030000000d04283b */ /* 0x0062a20000004200 */
[----:B------:R-:W-:Y:S03]  /*3760*/  BSSY B0, `(.L_x_90) ;  /* 0x0000007000007945 */ /* 0x000fe60003800000 */
[----:B------:R1:W3:Y:S01]  /*3770*/  @P2 LDSM.16.MT88.4 R8, [R13+0x30800] ;  /* 0x030800000d08283b */ /* 0x0002e20000004200 */
[----:B------:R-:W-:Y:S05]  /*3780*/  @P2 BRA `(.L_x_91) ;  /* 0x0000000000102947 */ /* 0x000fea0003800000 */
[----:B---3--:R-:W-:Y:S02]  /*3790*/  CS2R R10, SRZ ;  /* 0x00000000000a7805 */ /* 0x008fe4000001ff00 */
[----:B------:R-:W-:Y:S02]  /*37a0*/  CS2R R8, SRZ ;  /* 0x0000000000087805 */ /* 0x000fe4000001ff00 */
[----:B--2---:R-:W-:Y:S02]  /*37b0*/  CS2R R6, SRZ ;  /* 0x0000000000067805 */ /* 0x004fe4000001ff00 */
[----:B------:R-:W-:-:S07]  /*37c0*/  CS2R R4, SRZ ;  /* 0x0000000000047805 */ /* 0x000fce000001ff00 */
.L_x_91:
[----:B------:R-:W-:Y:S05]  /*37d0*/  BSYNC B0 ;  /* 0x0000000000007941 */ /* 0x000fea0003800000 */
.L_x_90:
[--C-:B-12---:R-:W-:Y:S02]  /*37e0*/  HADD2.F32 R13, -RZ, R4.reuse.H0_H0 ;  /* 0x20000004ff0d7230 */ /* 0x106fe40000004100 */
[-C--:B------:R-:W-:Y:S01]  /*37f0*/  FMUL R20, R27, R3.reuse ;  /* 0x000000031b147220 */ /* 0x080fe20000400000 */
[----:B------:R-:W-:Y:S02]  /*3800*/  HADD2.F32 R15, -RZ, R4.H1_H1 ;  /* 0x30000004ff0f7230 */ /* 0x000fe40000004100 */
[----:B------:R-:W-:Y:S01]  /*3810*/  FMUL R28, R28, R3 ;  /* 0x000000031c1c7220 */ /* 0x000fe20000400000 */
[--C-:B------:R-:W-:Y:S02]  /*3820*/  HADD2.F32 R21, -RZ, R5.reuse.H0_H0 ;  /* 0x20000005ff157230 */ /* 0x100fe40000004100 */
[-C--:B------:R-:W-:Y:S01]  /*3830*/  FFMA R24, R13, R0.reuse, R24 ;  /* 0x000000000d187223 */ /* 0x080fe20000000018 */
[----:B------:R-:W-:Y:S02]  /*3840*/  HADD2.F32 R25, -RZ, R5.H1_H1 ;  /* 0x30000005ff197230 */ /* 0x000fe40000004100 */
[----:B------:R-:W-:Y:S01]  /*3850*/  FFMA R27, R15, R0, R14 ;  /* 0x000000000f1b7223 */ /* 0x000fe2000000000e */
[----:B------:R-:W-:-:S02]  /*3860*/  HADD2.F32 R13, -RZ, R6.H0_H0 ;  /* 0x20000006ff0d7230 */ /* 0x000fc40000004100 */
[-C--:B------:R-:W-:Y:S01]  /*3870*/  FFMA R26, R21, R0.reuse, R26 ;  /* 0x00000000151a7223 */ /* 0x080fe2000000001a */
[----:B------:R-:W-:Y:S02]  /*3880*/  HADD2.F32 R15, -RZ, R6.H1_H1 ;  /* 0x30000006ff0f7230 */ /* 0x000fe40000004100 */
[-C--:B------:R-:W-:Y:S01]  /*3890*/  FFMA R89, R25, R0.reuse, R20 ;  /* 0x0000000019597223 */ /* 0x080fe20000000014 */
[-C--:B------:R-:W-:Y:S01]  /*38a0*/  FMUL R14, R29, R3.reuse ;  /* 0x000000031d0e7220 */ /* 0x080fe20000400000 */
[--C-:B------:R-:W-:Y:S02]  /*38b0*/  HADD2.F32 R21, -RZ, R7.reuse.H0_H0 ;  /* 0x20000007ff157230 */ /* 0x100fe40000004100 */
[-C--:B------:R-:W-:Y:S01]  /*38c0*/  FMUL R30, R30, R3.reuse ;  /* 0x000000031e1e7220 */ /* 0x080fe20000400000 */
[----:B------:R-:W-:Y:S02]  /*38d0*/  HADD2.F32 R25, -RZ, R7.H1_H1 ;  /* 0x30000007ff197230 */ /* 0x000fe40000004100 */
[----:B------:R-:W-:Y:S01]  /*38e0*/  FMUL R20, R31, R3 ;  /* 0x000000031f147220 */ /* 0x000fe20000400000 */
[-C--:B------:R-:W-:Y:S01]  /*38f0*/  FFMA R28, R13, R0.reuse, R28 ;  /* 0x000000000d1c7223 */ /* 0x080fe2000000001c */
[----:B------:R-:W-:Y:S01]  /*3900*/  FFMA R29, R15, R0, R14 ;  /* 0x000000000f1d7223 */ /* 0x000fe2000000000e */
[----:B---3--:R-:W-:-:S02]  /*3910*/  HADD2.F32 R13, -RZ, R8.H0_H0 ;  /* 0x20000008ff0d7230 */ /* 0x008fc40000004100 */
[-C--:B------:R-:W-:Y:S01]  /*3920*/  FFMA R30, R21, R0.reuse, R30 ;  /* 0x00000000151e7223 */ /* 0x080fe2000000001e */
[----:B------:R-:W-:Y:S02]  /*3930*/  HADD2.F32 R15, -RZ, R8.H1_H1 ;  /* 0x30000008ff0f7230 */ /* 0x000fe40000004100 */
[-C--:B------:R-:W-:Y:S01]  /*3940*/  FFMA R31, R25, R0.reuse, R20 ;  /* 0x00000000191f7223 */ /* 0x080fe20000000014 */
[-C--:B------:R-:W-:Y:S01]  /*3950*/  FMUL R32, R32, R3.reuse ;  /* 0x0000000320207220 */ /* 0x080fe20000400000 */
[-C--:B------:R-:W-:Y:S01]  /*3960*/  FMUL R14, R33, R3.reuse ;  /* 0x00000003210e7220 */ /* 0x080fe20000400000 */
[--C-:B------:R-:W-:Y:S02]  /*3970*/  HADD2.F32 R21, -RZ, R9.reuse.H0_H0 ;  /* 0x20000009ff157230 */ /* 0x100fe40000004100 */
[-C--:B------:R-:W-:Y:S01]  /*3980*/  FMUL R34, R34, R3.reuse ;  /* 0x0000000322227220 */ /* 0x080fe20000400000 */
[----:B------:R-:W-:Y:S02]  /*3990*/  HADD2.F32 R25, -RZ, R9.H1_H1 ;  /* 0x30000009ff197230 */ /* 0x000fe40000004100 */
[----:B------:R-:W-:Y:S01]  /*39a0*/  FMUL R20, R35, R3 ;  /* 0x0000000323147220 */ /* 0x000fe20000400000 */
[-C--:B------:R-:W-:Y:S01]  /*39b0*/  FFMA R32, R13, R0.reuse, R32 ;  /* 0x000000000d207223 */ /* 0x080fe20000000020 */
[----:B------:R-:W-:Y:S01]  /*39c0*/  FFMA R33, R15, R0, R14 ;  /* 0x000000000f217223 */ /* 0x000fe2000000000e */
[----:B------:R-:W-:-:S02]  /*39d0*/  HADD2.F32 R13, -RZ, R10.H0_H0 ;  /* 0x2000000aff0d7230 */ /* 0x000fc40000004100 */
        /* <DEDUP_REMOVED lines=10> */
[-C--:B------:R-:W-:Y:S01]  /*3a80*/  FFMA R14, R15, R0.reuse, R14 ;  /* 0x000000000f0e7223 */ /* 0x080fe2000000000e */
[-C--:B------:R-:W-:Y:S01]  /*3a90*/  FFMA R21, R21, R0.reuse, R38 ;  /* 0x0000000015157223 */ /* 0x080fe20000000026 */
[----:B------:R-:W-:Y:S01]  /*3aa0*/  FFMA R20, R25, R0, R20 ;  /* 0x0000000019147223 */ /* 0x000fe20000000014 */
[----:B------:R-:W-:Y:S01]  /*3ab0*/  F2FP.F16.F32.PACK_AB R32, R33, R32 ;  /* 0x000000202120723e */ /* 0x000fe200000000ff */
[----:B------:R-:W-:Y:S05]  /*3ac0*/  WARPSYNC.ALL ;  /* 0x0000000000007948 */ /* 0x000fea0003800000 */
[----:B------:R-:W-:Y:S01]  /*3ad0*/  F2FP.F16.F32.PACK_AB R33, R35, R34 ;  /* 0x000000222321723e */ /* 0x000fe200000000ff */
[----:B------:R-:W-:Y:S01]  /*3ae0*/  BSSY B0, `(.L_x_92) ;  /* 0x0000017000007945 */ /* 0x000fe20003800000 */
[----:B------:R-:W-:-:S02]  /*3af0*/  F2FP.F16.F32.PACK_AB R24, R27, R24 ;  /* 0x000000181b18723e */ /* 0x000fc400000000ff */
[----:B------:R-:W-:Y:S02]  /*3b00*/  F2FP.F16.F32.PACK_AB R25, R89, R26 ;  /* 0x0000001a5919723e */ /* 0x000fe400000000ff */
[----:B------:R-:W-:Y:S02]  /*3b10*/  F2FP.F16.F32.PACK_AB R34, R14, R13 ;  /* 0x0000000d0e22723e */ /* 0x000fe400000000ff */
[----:B------:R-:W-:Y:S02]  /*3b20*/  F2FP.F16.F32.PACK_AB R26, R29, R28 ;  /* 0x0000001c1d1a723e */ /* 0x000fe400000000ff */
[----:B------:R-:W-:Y:S02]  /*3b30*/  F2FP.F16.F32.PACK_AB R27, R31, R30 ;  /* 0x0000001e1f1b723e */ /* 0x000fe400000000ff */
[----:B------:R-:W-:Y:S02]  /*3b40*/  LEA R13, R90, UR49, 0x1 ;  /* 0x000000315a0d7c11 */ /* 0x000fe4000f8e08ff */
[----:B------:R-:W-:-:S03]  /*3b50*/  F2FP.F16.F32.PACK_AB R35, R20, R21 ;  /* 0x000000151423723e */ /* 0x000fc600000000ff */
[----:B------:R1:W-:Y:S04]  /*3b60*/  STSM.16.MT88.4 [R13+0x30000], R24 ;  /* 0x030000180d007844 */ /* 0x0003e80000004200 */
[----:B------:R1:W-:Y:S01]  /*3b70*/  STSM.16.MT88.4 [R13+0x30800], R32 ;  /* 0x030800200d007844 */ /* 0x0003e20000004200 */
[----:B------:R-:W-:Y:S01]  /*3b80*/  @!PT LDS RZ, [RZ] ;  /* 0x00000000fffff984 */ /* 0x000fe20000000800 */
[----:B------:R-:W-:Y:S01]  /*3b90*/  @!PT LDS RZ, [RZ] ;  /* 0x00000000fffff984 */ /* 0x000fe20000000800 */
[----:B------:R-:W-:Y:S01]  /*3ba0*/  @!PT LDS RZ, [RZ] ;  /* 0x00000000fffff984 */ /* 0x000fe20000000800 */
[----:B------:R-:W-:Y:S01]  /*3bb0*/  @!PT LDS RZ, [RZ] ;  /* 0x00000000fffff984 */ /* 0x000fe20000000800 */
[----:B------:R2:W-:Y:S06]  /*3bc0*/  MEMBAR.ALL.CTA ;  /* 0x0000000000007992 */ /* 0x0005ec0000008000 */
[----:B--2---:R-:W2:Y:S02]  /*3bd0*/  FENCE.VIEW.ASYNC.S ;  /* 0x00000000000073c6 */ /* 0x004ea40000000000 */
[----:B--2---:R-:W-:Y:S06]  /*3be0*/  BAR.SYNC.DEFER_BLOCKING 0x1, 0x80 ;  /* 0x0042000000007b1d */ /* 0x004fec0000010000 */
[----:B------:R-:W-:Y:S05]  /*3bf0*/  @!P0 BRA `(.L_x_93) ;  /* 0x0000000000148947 */ /* 0x000fea0003800000 */
[----:B------:R-:W-:Y:S01]  /*3c00*/  UIADD3 UR44, UR49, 0x30000, URZ ;  /* 0x00030000312c7890 */ /* 0x000fe2000fffe03f */
[----:B------:R-:W-:-:S08]  /*3c10*/  UMOV UR47, URZ ;  /* 0x0000003f002f7c82 */ /* 0x000fd00008000000 */
[----:B------:R2:W-:Y:S01]  /*3c20*/  UTMASTG.3D [UR44], [UR38] ;  /* 0x0000002c260073b5 */ /* 0x0005e20008010000 */
[----:B------:R0:W-:Y:S01]  /*3c30*/  UTMACMDFLUSH ;  /* 0x00000000000079b7 */ /* 0x0001e20000000000 */
[----:B--2---:R-:W-:-:S04]  /*3c40*/  DEPBAR.LE SB0, 0x1 ;  /* 0x000080400000791a */ /* 0x004fc80000000000 */
.L_x_93:
[----:B------:R-:W-:Y:S05]  /*3c50*/  BSYNC B0 ;  /* 0x0000000000007941 */ /* 0x000fea0003800000 */
.L_x_92:
[----:B------:R-:W-:Y:S06]  /*3c60*/  BAR.SYNC.DEFER_BLOCKING 0x1, 0x80 ;  /* 0x0042000000007b1d */ /* 0x000fec0000010000 */
[----:B------:R-:W-:Y:S05]  /*3c70*/  @!P1 BRA `(.L_x_94) ;  /* 0x0000000000049947 */ /* 0x000fea0003800000 */
[----:B------:R-:W-:Y:S01]  /*3c80*/  BPT.TRAP 0x1 ;  /* 0x000000040000795c */ /* 0x000fe20000300000 */
.L_x_94:
[----:B------:R-:W2:Y:S02]  /*3c90*/  SYNCS.PHASECHK.TRANS64.TRYWAIT P3, [UR49+0x34498], R12 ;  /* 0x0344980cff0075a7 */ /* 0x000ea40008060171 */
[----:B--2---:R-:W-:Y:S05]  /*3ca0*/  @!P3 BRA `(.L_x_95) ;  /* 0x000000540078b947 */ /* 0x004fea0003800000 */
.L_x_214:
[----:B------:R-:W-:Y:S05]  /*3cb0*/  @P2 WARPSYNC.ALL ;  /* 0x0000000000002948 */ /* 0x000fea0003800000 */
[----:B------:R-:W3:Y:S01]  /*3cc0*/  @P2 LDSM.16.MT88.4 R4, [R13+0x31000] ;  /* 0x031000000d04283b */ /* 0x000ee20000004200 */
[-C--:B--2---:R-:W-:Y:S01]  /*3cd0*/  FMUL R15, R40, R3.reuse ;  /* 0x00000003280f7220 */ /* 0x084fe20000400000 */
[-C--:B------:R-:W-:Y:S01]  /*3ce0*/  FMUL R41, R41, R3.reuse ;  /* 0x0000000329297220 */ /* 0x080fe20000400000 */
[-C--:B------:R-:W-:Y:S01]  /*3cf0*/  FMUL R21, R42, R3.reuse ;  /* 0x000000032a157220 */ /* 0x080fe20000400000 */
[----:B------:R-:W2:Y:S01]  /*3d00*/  @P2 LDSM.16.MT88.4 R8, [R13+0x31800] ;  /* 0x031800000d08283b */ /* 0x000ea20000004200 */
[-C--:B------:R-:W-:Y:S01]  /*3d10*/  FMUL R43, R43, R3.reuse ;  /* 0x000000032b2b7220 */ /* 0x080fe20000400000 */
[-C--:B-1----:R-:W-:Y:S01]  /*3d20*/  FMUL R25, R44, R3.reuse ;  /* 0x000000032c197220 */ /* 0x082fe20000400000 */
[-C--:B------:R-:W-:Y:S01]  /*3d30*/  FMUL R45, R45, R3.reuse ;  /* 0x000000032d2d7220 */ /* 0x080fe20000400000 */
        /* <DEDUP_REMOVED lines=9> */
[----:B------:R-:W-:Y:S01]  /*3dd0*/  FMUL R55, R55, R3 ;  /* 0x0000000337377220 */ /* 0x000fe20000400000 */
[----:B------:R-:W-:Y:S05]  /*3de0*/  WARPSYNC.ALL ;  /* 0x0000000000007948 */ /* 0x000fea0003800000 */
[----:B------:R-:W-:Y:S01]  /*3df0*/  BSSY B0, `(.L_x_96) ;  /* 0x000003a000007945 */ /* 0x000fe20003800000 */
[----:B---3--:R-:W-:-:S02]  /*3e00*/  HADD2.F32 R14, -RZ, R4.H0_H0 ;  /* 0x20000004ff0e7230 */ /* 0x008fc40000004100 */
[----:B------:R-:W-:Y:S02]  /*3e10*/  HADD2.F32 R20, -RZ, R4.H1_H1 ;  /* 0x30000004ff147230 */ /* 0x000fe40000004100 */
[--C-:B------:R-:W-:Y:S02]  /*3e20*/  HADD2.F32 R24, -RZ, R5.reuse.H0_H0 ;  /* 0x20000005ff187230 */ /* 0x100fe40000004100 */
[-C--:B------:R-:W-:Y:S01]  /*3e30*/  FFMA R15, R14, R0.reuse, R15 ;  /* 0x000000000e0f7223 */ /* 0x080fe2000000000f */
[----:B------:R-:W-:Y:S02]  /*3e40*/  HADD2.F32 R26, -RZ, R5.H1_H1 ;  /* 0x30000005ff1a7230 */ /* 0x000fe40000004100 */
[-C--:B------:R-:W-:Y:S01]  /*3e50*/  FFMA R14, R20, R0.reuse, R41 ;  /* 0x00000000140e7223 */ /* 0x080fe20000000029 */
[----:B------:R-:W-:Y:S02]  /*3e60*/  HADD2.F32 R28, -RZ, R7.H0_H0 ;  /* 0x20000007ff1c7230 */ /* 0x000fe40000004100 */
[----:B------:R-:W-:Y:S01]  /*3e70*/  FFMA R21, R24, R0, R21 ;  /* 0x0000000018157223 */ /* 0x000fe20000000015 */
[----:B------:R-:W-:-:S02]  /*3e80*/  HADD2.F32 R24, -RZ, R6.H0_H0 ;  /* 0x20000006ff187230 */ /* 0x000fc40000004100 */
[-C--:B------:R-:W-:Y:S01]  /*3e90*/  FFMA R20, R26, R0.reuse, R43 ;  /* 0x000000001a147223 */ /* 0x080fe2000000002b */
[----:B------:R-:W-:Y:S02]  /*3ea0*/  HADD2.F32 R26, -RZ, R6.H1_H1 ;  /* 0x30000006ff1a7230 */ /* 0x000fe40000004100 */
[-C--:B------:R-:W-:Y:S01]  /*3eb0*/  FFMA R27, R28, R0.reuse, R27 ;  /* 0x000000001c1b7223 */ /* 0x080fe2000000001b */
[----:B------:R-:W-:Y:S02]  /*3ec0*/  HADD2.F32 R30, -RZ, R7.H1_H1 ;  /* 0x30000007ff1e7230 */ /* 0x000fe40000004100 */
[-C--:B------:R-:W-:Y:S01]  /*3ed0*/  FFMA R25, R24, R0.reuse, R25 ;  /* 0x0000000018197223 */ /* 0x080fe20000000019 */
[----:B--2---:R-:W-:Y:S02]  /*3ee0*/  HADD2.F32 R28, -RZ, R8.H0_H0 ;  /* 0x20000008ff1c7230 */ /* 0x004fe40000004100 */
[----:B------:R-:W-:Y:S01]  /*3ef0*/  FFMA R24, R26, R0, R45 ;  /* 0x000000001a187223 */ /* 0x000fe2000000002d */
[----:B------:R-:W-:-:S02]  /*3f00*/  HADD2.F32 R32, -RZ, R9.H0_H0 ;  /* 0x20000009ff207230 */ /* 0x000fc40000004100 */
[-C--:B------:R-:W-:Y:S01]  /*3f10*/  FFMA R26, R30, R0.reuse, R47 ;  /* 0x000000001e1a7223 */ /* 0x080fe2000000002f */
[----:B------:R-:W-:Y:S02]  /*3f20*/  HADD2.F32 R30, -RZ, R8.H1_H1 ;  /* 0x30000008ff1e7230 */ /* 0x000fe40000004100 */
        /* <DEDUP_REMOVED lines=11> */
[----:B------:R-:W-:Y:S01]  /*3fe0*/  F2FP.F16.F32.PACK_AB R28, R28, R29 ;  /* 0x0000001d1c1c723e */ /* 0x000fe200000000ff */
[-C--:B------:R-:W-:Y:S01]  /*3ff0*/  FFMA R32, R34, R0.reuse, R53 ;  /* 0x0000000022207223 */ /* 0x080fe20000000035 */
[----:B------:R-:W-:Y:S01]  /*4000*/  F2FP.F16.F32.PACK_AB R36, R14, R15 ;  /* 0x0000000f0e24723e */ /* 0x000fe200000000ff */
[----:B------:R-:W-:Y:S01]  /*4010*/  FFMA R34, R38, R0, R55 ;  /* 0x0000000026227223 */ /* 0x000fe20000000037 */
[----:B------:R-:W-:-:S02]  /*4020*/  F2FP.F16.F32.PACK_AB R37, R20, R21 ;  /* 0x000000151425723e */ /* 0x000fc400000000ff */
[----:B------:R-:W-:Y:S02]  /*4030*/  F2FP.F16.F32.PACK_AB R38, R24, R25 ;  /* 0x000000191826723e */ /* 0x000fe400000000ff */
[----:B------:R-:W-:Y:S02]  /*4040*/  F2FP.F16.F32.PACK_AB R39, R26, R27 ;  /* 0x0000001b1a27723e */ /* 0x000fe400000000ff */
[----:B------:R-:W-:Y:S02]  /*4050*/  F2FP.F16.F32.PACK_AB R29, R30, R31 ;  /* 0x0000001f1e1d723e */ /* 0x000fe400000000ff */
[----:B------:R-:W-:Y:S01]  /*4060*/  F2FP.F16.F32.PACK_AB R30, R32, R33 ;  /* 0x00000021201e723e */ /* 0x000fe200000000ff */
[----:B------:R1:W-:Y:S01]  /*4070*/  STSM.16.MT88.4 [R13+0x31000], R36 ;  /* 0x031000240d007844 */ /* 0x0003e20000004200 */
[----:B------:R-:W-:-:S05]  /*4080*/  F2FP.F16.F32.PACK_AB R31, R34, R35 ;  /* 0x00000023221f723e */ /* 0x000fca00000000ff */
        /* <DEDUP_REMOVED lines=9> */
[----:B------:R-:W-:Y:S02]  /*4120*/  UIADD3 UR6, UR46, 0x20, URZ ;  /* 0x000000202e067890 */ /* 0x000fe4000fffe03f */
[----:B------:R-:W-:Y:S01]  /*4130*/  UIADD3 UR4, UR49, 0x31000, URZ ;  /* 0x0003100031047890 */ /* 0x000fe2000fffe03f */
[----:B------:R-:W-:Y:S01]  /*4140*/  UMOV UR7, URZ ;  /* 0x0000003f00077c82 */ /* 0x000fe20008000000 */
[----:B------:R-:W-:-:S07]  /*4150*/  UMOV UR5, UR45 ;  /* 0x0000002d00057c82 */ /* 0x000fce0008000000 */
[----:B------:R2:W-:Y:S01]  /*4160*/  UTMASTG.3D [UR4], [UR38] ;  /* 0x00000004260073b5 */ /* 0x0005e20008010000 */
[----:B------:R0:W-:Y:S01]  /*4170*/  UTMACMDFLUSH ;  /* 0x00000000000079b7 */ /* 0x0001e20000000000 */
[----:B--2---:R-:W-:-:S04]  /*4180*/  DEPBAR.LE SB0, 0x1 ;  /* 0x000080400000791a */ /* 0x004fc80000000000 */
.L_x_97:
[----:B------:R-:W-:Y:S05]  /*4190*/  BSYNC B0 ;  /* 0x0000000000007941 */ /* 0x000fea0003800000 */
.L_x_96:
[----:B------:R-:W-:Y:S06]  /*41a0*/  BAR.SYNC.DEFER_BLOCKING 0x1, 0x80 ;  /* 0x0042000000007b1d */ /* 0x000fec0000010000 */
[----:B------:R-:W-:Y:S05]  /*41b0*/  @!P1 BRA `(.L_x_98) ;  /* 0x0000000000049947 */ /* 0x000fea0003800000 */
[----:B------:R-:W-:Y:S01]  /*41c0*/  BPT.TRAP 0x1 ;  /* 0x000000040000795c */ /* 0x000fe20000300000 */
.L_x_98:
[----:B------:R-:W2:Y:S01]  /*41d0*/  S2UR UR5, SR_CgaCtaId ;  /* 0x00000000000579c3 */ /* 0x000ea20000008800 */
[----:B------:R-:W-:-:S04]  /*41e0*/  UIADD3 UR4, UR49, 0x344b0, URZ ;  /* 0x000344b031047890 */ /* 0x000fc8000fffe03f */
[----:B--2---:R-:W-:-:S09]  /*41f0*/  UPRMT UR4, UR5, 0x654, UR4 ;  /* 0x0000065405047896 */ /* 0x004fd20008000004 */
[----:B------:R-:W-:Y:S01]  /*4200*/  SYNCS.ARRIVE.TRANS64.RED.A1T0 RZ, [UR4], RZ ;  /* 0x000000ffffff79a7 */ /* 0x000fe20008100404 */
[----:B------:R-:W-:Y:S05]  /*4210*/  @!P1 BRA `(.L_x_99) ;  /* 0x0000000000049947 */ /* 0x000fea0003800000 */
[----:B------:R-:W-:Y:S01]  /*4220*/  BPT.TRAP 0x1 ;  /* 0x000000040000795c */ /* 0x000fe20000300000 */
.L_x_99:
[----:B------:R-:W2:Y:S02]  /*4230*/  SYNCS.PHASECHK.TRANS64.TRYWAIT P3, [UR49+0x344a0], R12 ;  /* 0x0344a00cff0075a7 */ /* 0x000ea40008060171 */
[----:B--2---:R-:W-:Y:S05]  /*4240*/  @!P3 BRA `(.L_x_100) ;  /* 0x000000500028b947 */ /* 0x004fea0003800000 */
.L_x_215:
[----:B------:R-:W-:Y:S05]  /*4250*/  @P2 WARPSYNC.ALL ;  /* 0x0000000000002948 */ /* 0x000fea0003800000 */
[----:B------:R-:W3:Y:S01]  /*4260*/  @P2 LDSM.16.MT88.4 R4, [R13+0x32000] ;  /* 0x032000000d04283b */ /* 0x000ee20000004200 */
[-C--:B--2---:R-:W-:Y:S01]  /*4270*/  FMUL R15, R56, R3.reuse ;  /* 0x00000003380f7220 */ /* 0x084fe20000400000 */
[-C--:B------:R-:W-:Y:S01]  /*4280*/  FMUL R57, R57, R3.reuse ;  /* 0x0000000339397220 */ /* 0x080fe20000400000 */
[-C--:B------:R-:W-:Y:S01]  /*4290*/  FMUL R21, R58, R3.reuse ;  /* 0x000000033a157220 */ /* 0x080fe20000400000 */
[----:B------:R-:W2:Y:S01]  /*42a0*/  @P2 LDSM.16.MT88.4 R8, [R13+0x32800] ;  /* 0x032800000d08283b */ /* 0x000ea20000004200 */
[-C--:B------:R-:W-:Y:S01]  /*42b0*/  FMUL R59, R59, R3.reuse ;  /* 0x000000033b3b7220 */ /* 0x080fe20000400000 */
[-C--:B------:R-:W-:Y:S01]  /*42c0*/  FMUL R25, R60, R3.reuse ;  /* 0x000000033c197220 */ /* 0x080fe20000400000 */
[-C--:B------:R-:W-:Y:S01]  /*42d0*/  FMUL R61, R61, R3.reuse ;  /* 0x000000033d3d7220 */ /* 0x080fe20000400000 */
[-C--:B------:R-:W-:Y:S01]  /*42e0*/  FMUL R27, R62, R3.reuse ;  /* 0x000000033e1b7220 */ /* 0x080fe20000400000 */
        /* <DEDUP_REMOVED lines=68> */
.L_x_102:
[----:B------:R-:W-:Y:S05]  /*4730*/  BSYNC B0 ;  /* 0x0000000000007941 */ /* 0x000fea0003800000 */
.L_x_101:
[----:B------:R-:W-:Y:S06]  /*4740*/  BAR.SYNC.DEFER_BLOCKING 0x1, 0x80 ;  /* 0x0042000000007b1d */ /* 0x000fec0000010000 */
[----:B------:R-:W-:Y:S05]  /*4750*/  @!P1 BRA `(.L_x_103) ;  /* 0x0000000000049947 */ /* 0x000fea0003800000 */
[----:B------:R-:W-:Y:S01]  /*4760*/  BPT.TRAP 0x1 ;  /* 0x000000040000795c */ /* 0x000fe20000300000 */
.L_x_103:
[----:B------:R-:W2:Y:S01]  /*4770*/  S2UR UR5, SR_CgaCtaId ;  /* 0x00000000000579c3 */ /* 0x000ea20000008800 */
[----:B------:R-:W-:-:S04]  /*4780*/  UIADD3 UR4, UR49, 0x344b8, URZ ;  /* 0x000344b831047890 */ /* 0x000fc8000fffe03f */
[----:B--2---:R-:W-:-:S09]  /*4790*/  UPRMT UR4, UR5, 0x654, UR4 ;  /* 0x0000065405047896 */ /* 0x004fd20008000004 */
[----:B------:R-:W-:Y:S01]  /*47a0*/  SYNCS.ARRIVE.TRANS64.RED.A1T0 RZ, [UR4], RZ ;  /* 0x000000ffffff79a7 */ /* 0x000fe20008100404 */
[----:B------:R-:W-:Y:S05]  /*47b0*/  @!P1 BRA `(.L_x_104) ;  /* 0x0000000000049947 */ /* 0x000fea0003800000 */
[----:B------:R-:W-:Y:S01]  /*47c0*/  BPT.TRAP 0x1 ;  /* 0x000000040000795c */ /* 0x000fe20000300000 */
.L_x_104:
[----:B------:R-:W2:Y:S02]  /*47d0*/  SYNCS.PHASECHK.TRANS64.TRYWAIT P3, [UR49+0x344a8], R12 ;  /* 0x0344a80cff0075a7 */ /* 0x000ea40008060171 */
[----:B--2---:R-:W-:Y:S05]  /*47e0*/  @!P3 BRA `(.L_x_105) ;  /* 0x0000004800d8b947 */ /* 0x004fea0003800000 */
.L_x_216:
[----:B------:R-:W-:Y:S05]  /*47f0*/  @P2 WARPSYNC.ALL ;  /* 0x0000000000002948 */ /* 0x000fea0003800000 */
[----:B------:R-:W3:Y:S01]  /*4800*/  @P2 LDSM.16.MT88.4 R4, [R13+0x33000] ;  /* 0x033000000d04283b */ /* 0x000ee20000004200 */
[-C--:B------:R-:W-:Y:S01]  /*4810*/  FMUL R72, R72, R3.reuse ;  /* 0x0000000348487220 */ /* 0x080fe20000400000 */
[-C--:B--2---:R-:W-:Y:S01]  /*4820*/  FMUL R12, R73, R3.reuse ;  /* 0x00000003490c7220 */ /* 0x084fe20000400000 */
[-C--:B------:R-:W-:Y:S01]  /*4830*/  FMUL R74, R74, R3.reuse ;  /* 0x000000034a4a7220 */ /* 0x080fe20000400000 */
[----:B------:R-:W2:Y:S01]  /*4840*/  @P2 LDSM.16.MT88.4 R8, [R13+0x33800] ;  /* 0x033800000d08283b */ /* 0x000ea20000004200 */
        /* <DEDUP_REMOVED lines=12> */
[----:B------:R-:W-:Y:S01]  /*4910*/  FMUL R32, R87, R3 ;  /* 0x0000000357207220 */ /* 0x000fe20000400000 */
[----:B------:R-:W-:Y:S05]  /*4920*/  WARPSYNC.ALL ;  /* 0x0000000000007948 */ /* 0x000fea0003800000 */
[----:B------:R-:W-:Y:S01]  /*4930*/  BSSY B0, `(.L_x_106) ;  /* 0x000003a000007945 */ /* 0x000fe20003800000 */
[----:B---3--:R-:W-:-:S02]  /*4940*/  HADD2.F32 R21, -RZ, R5.H0_H0 ;  /* 0x20000005ff157230 */ /* 0x008fc40000004100 */
[----:B------:R-:W-:Y:S02]  /*4950*/  HADD2.F32 R29, -RZ, R7.H0_H0 ;  /* 0x20000007ff1d7230 */ /* 0x000fe40000004100 */
[--C-:B------:R-:W-:Y:S02]  /*4960*/  HADD2.F32 R3, -RZ, R4.reuse.H0_H0 ;  /* 0x20000004ff037230 */ /* 0x100fe40000004100 */
[-C--:B------:R-:W-:Y:S01]  /*4970*/  FFMA R21, R21, R0.reuse, R74 ;  /* 0x0000000015157223 */ /* 0x080fe2000000004a */
[----:B------:R-:W-:Y:S02]  /*4980*/  HADD2.F32 R15, -RZ, R4.H1_H1 ;  /* 0x30000004ff0f7230 */ /* 0x000fe40000004100 */
[-C--:B------:R-:W-:Y:S01]  /*4990*/  FFMA R29, R29, R0.reuse, R78 ;  /* 0x000000001d1d7223 */ /* 0x080fe2000000004e */
[----:B------:R-:W-:Y:S02]  /*49a0*/  HADD2.F32 R5, -RZ, R5.H1_H1 ;  /* 0x30000005ff057230 */ /* 0x000fe40000004100 */
        /* <DEDUP_REMOVED lines=30> */
[----:B------:R-:W-:Y:S01]  /*4b90*/  F2FP.F16.F32.PACK_AB R9, R28, R35 ;  /* 0x000000231c09723e */ /* 0x000fe200000000ff */
[----:B------:R1:W-:Y:S01]  /*4ba0*/  STSM.16.MT88.4 [R13+0x33000], R4 ;  /* 0x033000040d007844 */ /* 0x0003e20000004200 */
[----:B------:R-:W-:Y:S02]  /*4bb0*/  F2FP.F16.F32.PACK_AB R10, R30, R37 ;  /* 0x000000251e0a723e */ /* 0x000fe400000000ff */
        /* <DEDUP_REMOVED lines=17> */
.L_x_107:
[----:B------:R-:W-:Y:S05]  /*4cd0*/  BSYNC B0 ;  /* 0x0000000000007941 */ /* 0x000fea0003800000 */
.L_x_106:
[----:B------:R-:W-:Y:S06]  /*4ce0*/  BAR.SYNC.DEFER_BLOCKING 0x1, 0x80 ;  /* 0x0042000000007b1d */ /* 0x000fec0000010000 */
[----:B------:R-:W-:Y:S05]  /*4cf0*/  @!P1 BRA `(.L_x_108) ;  /* 0x0000000000049947 */ /* 0x000fea0003800000 */
[----:B------:R-:W-:Y:S01]  /*4d00*/  BPT.TRAP 0x1 ;  /* 0x000000040000795c */ /* 0x000fe20000300000 */
.L_x_108:
[----:B------:R-:W2:Y:S01]  /*4d10*/  S2UR UR5, SR_CgaCtaId ;  /* 0x00000000000579c3 */ /* 0x000ea20000008800 */
[----:B------:R-:W-:Y:S01]  /*4d20*/  UIADD3 UR4, UR49, 0x344c0, URZ ;  /* 0x000344c031047890 */ /* 0x000fe2000fffe03f */
[----:B------:R-:W-:Y:S01]  /*4d30*/  IADD3 R2, P0, R2, R18, RZ ;  /* 0x0000001202027210 */ /* 0x000fe20007f1e0ff */
[----:B------:R-:W-:Y:S01]  /*4d40*/  IMAD.MOV.U32 R3, RZ, RZ, -0x1 ;  /* 0xffffffffff037424 */ /* 0x000fe200078e00ff */
[----:B-1----:R-:W-:Y:S01]  /*4d50*/  PRMT R4, RZ, 0x7610, R4 ;  /* 0x00007610ff047816 */ /* 0x002fe20000000004 */
[----:B------:R-:W-:Y:S01]  /*4d60*/  IMAD.MOV.U32 R0, RZ, RZ, -0x1 ;  /* 0xffffffffff007424 */ /* 0x000fe200078e00ff */
[----:B------:R-:W-:Y:S01]  /*4d70*/  PRMT R5, RZ, 0x7610, R5 ;  /* 0x00007610ff057816 */ /* 0x000fe20000000005 */
[----:B------:R-:W-:Y:S02]  /*4d80*/  IMAD.X R16, R22, 0x1, R16, P0 ;  /* 0x0000000116107824 */ /* 0x000fe400000e0610 */
[----:B------:R-:W-:Y:S01]  /*4d90*/  IMAD.MOV.U32 R8, RZ, RZ, -0x1 ;  /* 0xffffffffff087424 */ /* 0x000fe200078e00ff */
[----:B--2---:R-:W-:-:S09]  /*4da0*/  UPRMT UR4, UR5, 0x654, UR4 ;  /* 0x0000065405047896 */ /* 0x004fd20008000004 */
[----:B------:R-:W-:Y:S01]  /*4db0*/  SYNCS.ARRIVE.TRANS64.RED.A1T0 RZ, [UR4], RZ ;  /* 0x000000ffffff79a7 */ /* 0x000fe20008100404 */
[----:B------:R-:W-:Y:S02]  /*4dc0*/  ULDC.64 UR4, c[0x0][0x8f8] ;  /* 0x00023e0000047ab9 */ /* 0x000fe40000000a00 */
[----:B------:R-:W-:-:S04]  /*4dd0*/  ISETP.GE.U32.AND P0, PT, R2, UR4, PT ;  /* 0x0000000402007c0c */ /* 0x000fc8000bf06070 */
[----:B------:R-:W-:-:S13]  /*4de0*/  ISETP.GE.U32.AND.EX P0, PT, R16, UR5, PT, P0 ;  /* 0x0000000510007c0c */ /* 0x000fda000bf06100 */
[----:B------:R-:W-:Y:S05]  /*4df0*/  @P0 BRA `(.L_x_109) ;  /* 0x0000000400700947 */ /* 0x000fea0003800000 */
[----:B------:R-:W1:Y:S01]  /*4e00*/  S2UR UR15, SR_CTAID.X ;  /* 0x00000000000f79c3 */ /* 0x000e620000002500 */
[----:B------:R-:W-:Y:S01]  /*4e10*/  ULDC.64 UR6, c[0x0][0x8d0] ;  /* 0x0002340000067ab9 */ /* 0x000fe20000000a00 */
[----:B------:R-:W-:Y:S01]  /*4e20*/  ULDC UR8, c[0x0][0x150] ;  /* 0x0000540000087ab9 */ /* 0x000fe20000000800 */
[----:B------:R-:W-:Y:S01]  /*4e30*/  ISETP.NE.U32.AND P0, PT, RZ, UR6, PT ;  /* 0x00000006ff007c0c */ /* 0x000fe2000bf05070 */
[----:B------:R-:W-:Y:S01]  /*4e40*/  ULDC UR18, c[0x0][0x8d8] ;  /* 0x0002360000127ab9 */ /* 0x000fe20000000800 */
[C---:B------:R-:W-:Y:S02]  /*4e50*/  R2UR UR17, R2.reuse ;  /* 0x00000000021172ca */ /* 0x040fe400000e0000 */
[----:B------:R-:W-:Y:S01]  /*4e60*/  ISETP.NE.AND.EX P0, PT, RZ, UR7, PT, P0 ;  /* 0x00000007ff007c0c */ /* 0x000fe2000bf05300 */
[----:B------:R-:W2:Y:S01]  /*4e70*/  S2UR UR14, SR_CTAID.Y ;  /* 0x00000000000e79c3 */ /* 0x000ea20000002600 */
[----:B------:R-:W-:Y:S02]  /*4e80*/  R2UR UR12, R2 ;  /* 0x00000000020c72ca */ /* 0x000fe400000e0000 */
[----:B------:R-:W-:-:S02]  /*4e90*/  R2UR UR13, R16 ;  /* 0x00000000100d72ca */ /* 0x000fc400000e0000 */
[----:B-1----:R-:W-:-:S05]  /*4ea0*/  I2FP.F32.U32 R0, UR15 ;  /* 0x0000000f00007c45 */ /* 0x002fca0008201000 */
[----:B------:R-:W-:Y:S01]  /*4eb0*/  FMUL R0, R0, UR8 ;  /* 0x0000000800007c20 */ /* 0x000fe20008400000 */
[----:B------:R-:W-:Y:S01]  /*4ec0*/  ULDC UR8, c[0x0][0x154] ;  /* 0x0000550000087ab9 */ /* 0x000fe20000000800 */
[----:B--2---:R-:W-:-:S04]  /*4ed0*/  I2FP.F32.U32 R3, UR14 ;  /* 0x0000000e00037c45 */ /* 0x004fc80008201000 */
[----:B------:R-:W1:Y:S01]  /*4ee0*/  F2I.U32.TRUNC.NTZ R0, R0 ;  /* 0x0000000000007305 */ /* 0x000e62000020f000 */
[----:B------:R-:W-:Y:S01]  /*4ef0*/  FMUL R3, R3, UR8 ;  /* 0x0000000803037c20 */ /* 0x000fe20008400000 */
[----:B------:R-:W-:Y:S06]  /*4f00*/  @!P0 BRA `(.L_x_110) ;  /* 0x0000000000308947 */ /* 0x000fec0003800000 */
        /* <DEDUP_REMOVED lines=12> */
.L_x_110:
[----:B------:R-:W-:Y:S01]  /*4fd0*/  USHF.R.U64 UR16, UR12, UR18, UR13 ;  /* 0x000000120c107299 */ /* 0x000fe2000800120d */
[----:B------:R-:W-:Y:S01]  /*4fe0*/  R2UR UR9, R16 ;  /* 0x00000000100972ca */ /* 0x000fe200000e0000 */
[----:B------:R-:W-:Y:S01]  /*4ff0*/  USHF.R.U32.HI UR6, URZ, UR18, UR13 ;  /* 0x000000123f067299 */ /* 0x000fe2000801160d */
[----:B------:R-:W2:Y:S01]  /*5000*/  F2I.U32.TRUNC.NTZ R3, R3 ;  /* 0x0000000300037305 */ /* 0x000ea2000020f000 */
[----:B------:R-:W-:Y:S01]  /*5010*/  UIADD3 UR11, UP0, URZ, -UR16, URZ ;  /* 0x800000103f0b7290 */ /* 0x000fe2000ff1e03f */
[----:B------:R-:W-:Y:S01]  /*5020*/  UMOV UR8, UR17 ;  /* 0x0000001100087c82 */ /* 0x000fe20008000000 */
[----:B------:R-:W-:Y:S02]  /*5030*/  ULDC UR13, c[0x0][0x900] ;  /* 0x00024000000d7ab9 */ /* 0x000fe40000000800 */
[----:B------:R-:W-:Y:S01]  /*5040*/  UIADD3.X UR10, URZ, ~UR6, URZ, UP0, !UPT ;  /* 0x800000063f0a7290 */ /* 0x000fe200087fe43f */
[----:B------:R-:W-:Y:S02]  /*5050*/  ULDC UR24, c[0x0][0x148] ;  /* 0x0000520000187ab9 */ /* 0x000fe40000000800 */
[----:B------:R-:W-:Y:S01]  /*5060*/  ULDC.64 UR6, c[0x0][0x8c8] ;  /* 0x0002320000067ab9 */ /* 0x000fe20000000a00 */
[----:B------:R-:W-:Y:S01]  /*5070*/  ULDC UR22, c[0x0][0x8f0] ;  /* 0x00023c0000167ab9 */ /* 0x000fe20000000800 */
[----:B------:R-:W-:-:S02]  /*5080*/  UIMAD UR10, UR10, UR6, URZ ;  /* 0x000000060a0a72a4 */ /* 0x000fc4000f8e023f */
[----:B------:R-:W-:Y:S02]  /*5090*/  UIMAD.WIDE.U32 UR8, UR11, UR6, UR8 ;  /* 0x000000060b0872a5 */ /* 0x000fe4000f8e0008 */
[----:B------:R-:W-:Y:S01]  /*50a0*/  UIMAD UR6, UR11, UR7, UR10 ;  /* 0x000000070b0672a4 */ /* 0x000fe2000f8e020a */
[----:B--2---:R-:W-:Y:S01]  /*50b0*/  R2UR UR21, R3 ;  /* 0x00000000031572ca */ /* 0x004fe200000e0000 */
[----:B------:R-:W-:Y:S01]  /*50c0*/  ULDC UR20, c[0x0][0x8e0] ;  /* 0x0002380000147ab9 */ /* 0x000fe20000000800 */
[----:B------:R-:W-:Y:S01]  /*50d0*/  ULDC UR7, c[0x0][0x8c0] ;  /* 0x0002300000077ab9 */ /* 0x000fe20000000800 */
[----:B------:R-:W-:Y:S01]  /*50e0*/  UIADD3 UR6, UR9, UR6, URZ ;  /* 0x0000000609067290 */ /* 0x000fe2000fffe03f */
[----:B-1----:R-:W-:Y:S01]  /*50f0*/  R2UR UR10, R0 ;  /* 0x00000000000a72ca */ /* 0x002fe200000e0000 */
[----:B------:R-:W-:Y:S01]  /*5100*/  ULDC UR11, c[0x0][0x8b0] ;  /* 0x00022c00000b7ab9 */ /* 0x000fe20000000800 */
[----:B------:R-:W-:Y:S01]  /*5110*/  ULDC UR9, c[0x0][0x144] ;  /* 0x0000510000097ab9 */ /* 0x000fe20000000800 */
[----:B------:R-:W-:-:S02]  /*5120*/  USHF.R.U64 UR18, UR8, UR7, UR6 ;  /* 0x0000000708127299 */ /* 0x000fc40008001206 */
[----:B------:R-:W-:-:S03]  /*5130*/  USHF.R.U32.HI UR8, URZ, UR7, UR6 ;  /* 0x000000073f087299 */ /* 0x000fc60008011606 */
[----:B------:R-:W-:Y:S01]  /*5140*/  ULDC.64 UR6, c[0x0][0x8e8] ;  /* 0x00023a0000067ab9 */ /* 0x000fe20000000a00 */
[----:B------:R-:W-:Y:S01]  /*5150*/  USHF.R.U64 UR19, UR18, UR11, UR8 ;  /* 0x0000000b12137299 */ /* 0x000fe20008001208 */
[----:B------:R-:W-:Y:S01]  /*5160*/  ISETP.NE.U32.AND P0, PT, RZ, UR6, PT ;  /* 0x00000006ff007c0c */ /* 0x000fe2000bf05070 */
[----:B------:R-:W-:Y:S02]  /*5170*/  USHF.R.U32.HI UR8, URZ, UR11, UR8 ;  /* 0x0000000b3f087299 */ /* 0x000fe40008011608 */
[----:B------:R-:W-:Y:S01]  /*5180*/  UIADD3 UR10, -UR10, URZ, URZ ;  /* 0x0000003f0a0a7290 */ /* 0x000fe2000fffe13f */
[----:B------:R-:W-:Y:S01]  /*5190*/  ISETP.NE.AND.EX P0, PT, RZ, UR7, PT, P0 ;  /* 0x00000007ff007c0c */ /* 0x000fe2000bf05300 */
[----:B------:R-:W-:Y:S02]  /*51a0*/  USHF.R.U64 UR17, UR19, UR13, UR8 ;  /* 0x0000000d13117299 */ /* 0x000fe40008001208 */
[----:B------:R-:W-:Y:S02]  /*51b0*/  UIADD3 UR21, -UR21, URZ, URZ ;  /* 0x0000003f15157290 */ /* 0x000fe4000fffe13f */
[----:B------:R-:W-:-:S02]  /*51c0*/  USHF.R.U32.HI UR13, URZ, UR13, UR8 ;  /* 0x0000000d3f0d7299 */ /* 0x000fc40008011608 */
[----:B------:R-:W-:Y:S01]  /*51d0*/  UIMAD UR15, UR9, UR10, UR15 ;  /* 0x0000000a090f72a4 */ /* 0x000fe2000f8e020f */
[----:B------:R-:W-:-:S05]  /*51e0*/  UMOV UR12, UR17 ;  /* 0x00000011000c7c82 */ /* 0x000fca0008000000 */
[----:B------:R-:W-:Y:S06]  /*51f0*/  @!P0 BRA `(.L_x_111) ;  /* 0x0000000000288947 */ /* 0x000fec0003800000 */
        /* <DEDUP_REMOVED lines=10> */
.L_x_111:
[----:B------:R-:W-:Y:S01]  /*52a0*/  UISETP.NE.AND UP0, UPT, UR37, URZ, UPT ;  /* 0x0000003f2500728c */ /* 0x000fe2000bf05270 */
[----:B------:R-:W-:Y:S01]  /*52b0*/  IMAD.MOV.U32 R5, RZ, RZ, 0x1 ;  /* 0x00000001ff057424 */ /* 0x000fe200078e00ff */
[----:B------:R-:W-:Y:S01]  /*52c0*/  USHF.R.U64 UR22, UR12, UR22, UR13 ;  /* 0x000000160c167299 */ /* 0x000fe2000800120d */
[----:B------:R-:W-:Y:S01]  /*52d0*/  IMAD.U32 R8, RZ, RZ, UR16 ;  /* 0x00000010ff087e24 */ /* 0x000fe2000f8e00ff */
[----:B------:R-:W-:Y:S02]  /*52e0*/  ULOP3.LUT UR19, UR19, UR55, URZ, 0xc0, !UPT ;  /* 0x0000003713137292 */ /* 0x000fe4000f8ec03f */
[----:B------:R-:W-:Y:S02]  /*52f0*/  UIADD3 UR6, -UR22, URZ, URZ ;  /* 0x0000003f16067290 */ /* 0x000fe4000fffe13f */
[----:B------:R-:W-:Y:S02]  /*5300*/  ULOP3.LUT UR18, UR18, UR61, URZ, 0xc0, !UPT ;  /* 0x0000003d12127292 */ /* 0x000fe4000f8ec03f */
[----:B------:R-:W-:-:S02]  /*5310*/  UIMAD UR19, UR54, UR22, UR19 ;  /* 0x00000016361372a4 */ /* 0x000fc4000f8e0213 */
[----:B------:R-:W-:Y:S02]  /*5320*/  @UP0 UIMAD UR15, UR24, UR21, UR14 ;  /* 0x00000015180f02a4 */ /* 0x000fe4000f8e020e */
[----:B------:R-:W-:Y:S01]  /*5330*/  UIMAD UR20, UR6, UR20, UR17 ;  /* 0x00000014061472a4 */ /* 0x000fe2000f8e0211 */
[----:B------:R-:W-:Y:S02]  /*5340*/  ULDC UR7, c[0x0][0x8a8] ;  /* 0x00022a0000077ab9 */ /* 0x000fe40000000800 */
[----:B------:R-:W-:Y:S01]  /*5350*/  ULDC UR6, c[0x0][0x8b8] ;  /* 0x00022e0000067ab9 */ /* 0x000fe20000000800 */
[----:B------:R-:W-:Y:S02]  /*5360*/  UIMAD UR20, UR20, UR7, UR18 ;  /* 0x00000007141472a4 */ /* 0x000fe4000f8e0212 */
[----:B------:R-:W-:-:S04]  /*5370*/  UIMAD UR15, UR19, UR6, UR15 ;  /* 0x00000006130f72a4 */ /* 0x000fc8000f8e020f */
[----:B------:R-:W-:Y:S02]  /*5380*/  USEL UR6, UR20, UR15, !UP0 ;  /* 0x0000000f14067287 */ /* 0x000fe4000c000000 */
[----:B------:R-:W-:-:S04]  /*5390*/  USEL UR15, UR15, UR20, !UP0 ;  /* 0x000000140f0f7287 */ /* 0x000fc8000c000000 */
[----:B------:R-:W-:Y:S02]  /*53a0*/  IMAD.U32 R0, RZ, RZ, UR6 ;  /* 0x00000006ff007e24 */ /* 0x000fe4000f8e00ff */
[----:B------:R-:W-:-:S07]  /*53b0*/  IMAD.U32 R3, RZ, RZ, UR15 ;  /* 0x0000000fff037e24 */ /* 0x000fce000f8e00ff */
.L_x_109:
[----:B------:R-:W-:-:S13]  /*53c0*/  LOP3.LUT P0, RZ, R5, 0xff, RZ, 0xc0, !PT ;  /* 0x000000ff05ff7812 */ /* 0x000fda000780c0ff */
[----:B------:R-:W-:Y:S05]  /*53d0*/  @!P0 BRA `(.L_x_112) ;  /* 0x0000000400c08947 */ /* 0x000fea0003800000 */
        /* <DEDUP_REMOVED lines=38> */
.L_x_114:
        /* <DEDUP_REMOVED lines=45> */
.L_x_115:
        /* <DEDUP_REMOVED lines=18> */
.L_x_113:
[----:B------:R-:W-:Y:S02]  /*5a30*/  UIADD3 UR42, UR42, UR51, URZ ;  /* 0x000000332a2a7290 */ /* 0x000fe4000fffe03f */
[----:B------:R-:W-:Y:S02]  /*5a40*/  UISETP.GE.U32.AND UP1, UPT, UR51, 0x8, UPT ;  /* 0x000000083300788c */ /* 0x000fe4000bf26070 */
[----:B------:R-:W-:Y:S02]  /*5a50*/  USHF.R.U32.HI UR4, URZ, 0x3, UR42 ;  /* 0x000000033f047899 */ /* 0x000fe4000801162a */
[----:B------:R-:W-:Y:S02]  /*5a60*/  UISETP.GT.U32.AND UP0, UPT, UR51, 0x7, UPT ;  /* 0x000000073300788c */ /* 0x000fe4000bf04070 */
[----:B------:R-:W-:Y:S02]  /*5a70*/  ULOP3.LUT UR4, UR4, 0x1, URZ, 0xc0, !UPT ;  /* 0x0000000104047892 */ /* 0x000fe4000f8ec03f */
[----:B------:R-:W-:-:S02]  /*5a80*/  UISETP.GT.U32.AND UP1, UPT, UR42, 0x7, !UP1 ;  /* 0x000000072a00788c */ /* 0x000fc4000cf24070 */
[----:B------:R-:W-:Y:S02]  /*5a90*/  UISETP.EQ.U32.AND UP0, UPT, UR4, 0x1, UP0 ;  /* 0x000000010400788c */ /* 0x000fe40008702070 */
[----:B------:R-:W-:Y:S02]  /*5aa0*/  USEL UR5, URZ, 0x1, !UP1 ;  /* 0x000000013f057887 */ /* 0x000fe4000c800000 */
[----:B------:R-:W-:Y:S02]  /*5ab0*/  USEL UR4, URZ, 0x1, !UP0 ;  /* 0x000000013f047887 */ /* 0x000fe4000c000000 */
[----:B------:R-:W-:Y:S02]  /*5ac0*/  ULOP3.LUT UR42, UR42, 0x7, URZ, 0xc0, !UPT ;  /* 0x000000072a2a7892 */ /* 0x000fe4000f8ec03f */
[----:B------:R-:W-:-:S12]  /*5ad0*/  ULOP3.LUT UR43, UR4, UR43, UR5, 0x96, !UPT ;  /* 0x0000002b042b7292 */ /* 0x000fd8000f8e9605 */
.L_x_112:
[----:B------:R-:W-:Y:S02]  /*5ae0*/  LOP3.LUT P2, RZ, R4, 0xff, RZ, 0xc0, !PT ;  /* 0x000000ff04ff7812 */ /* 0x000fe4000784c0ff */
[CC--:B------:R-:W-:Y:S02]  /*5af0*/  ISETP.NE.AND P3, PT, R17.reuse, R8.reuse, PT ;  /* 0x000000081100720c */ /* 0x0c0fe40003f65270 */
[----:B------:R-:W-:-:S04]  /*5b00*/  ISETP.EQ.OR P0, PT, R17, R8, !P2 ;  /* 0x000000081100720c */ /* 0x000fc80005702670 */
[----:B------:R-:W-:-:S13]  /*5b10*/  ISETP.NE.OR P0, PT, RZ, UR57, P0 ;  /* 0x00000039ff007c0c */ /* 0x000fda0008705670 */
[----:B------:R-:W-:Y:S05]  /*5b20*/  @P0 BRA `(.L_x_116) ;  /* 0x0000000000480947 */ /* 0x000fea0003800000 */
[----:B------:R-:W-:-:S13]  /*5b30*/  ELECT P0, URZ, PT ;  /* 0x00000000003f782f */ /* 0x000fda0003800000 */
[----:B------:R-:W1:Y:S02]  /*5b40*/  @P0 LDC.64 R4, c[0x0][0x820] ;  /* 0x00020800ff040b82 */ /* 0x000e640000000a00 */
[----:B-1----:R-:W-:-:S06]  /*5b50*/  @P0 IMAD.WIDE R4, R8, 0x8, R4 ;  /* 0x0000000808040825 */ /* 0x002fcc00078e0204 */
[----:B------:R-:W2:Y:S01]  /*5b60*/  @P0 LDG.E.64 R4, desc[UR40][R4.64] ;  /* 0x0000002804040981 */ /* 0x000ea2000c1e1b00 */
[----:B------:R-:W-:Y:S01]  /*5b70*/  BSSY B0, `(.L_x_117) ;  /* 0x000000c000007945 */ /* 0x000fe20003800000 */
[----:B------:R-:W1:Y:S02]  /*5b80*/  S2R R6, SR_LANEID ;  /* 0x0000000000067919 */ /* 0x000e640000000000 */
[----:B-1----:R-:W-:-:S05]  /*5b90*/  IMAD.SHL.U32 R10, R6, 0x4, RZ ;  /* 0x00000004060a7824 */ /* 0x002fca00078e00ff */
[----:B------:R-:W-:-:S05]  /*5ba0*/  IADD3 R6, P4, R10, UR38, RZ ;  /* 0x000000260a067c10 */ /* 0x000fca000ff9e0ff */
[----:B------:R-:W-:Y:S01]  /*5bb0*/  IMAD.X R7, RZ, RZ, UR39, P4 ;  /* 0x00000027ff077e24 */ /* 0x000fe2000a0e06ff */
[----:B--2---:R1:W-:Y:S01]  /*5bc0*/  @P0 STS.64 [UR56], R4 ;  /* 0x00000004ff000988 */ /* 0x0043e20008000a38 */
[----:B------:R-:W-:-:S03]  /*5bd0*/  NOP ;  /* 0x0000000000007918 */ /* 0x000fc60000000000 */
[----:B------:R1:W2:Y:S01]  /*5be0*/  LDS R9, [R10+UR56] ;  /* 0x000000380a097984 */ /* 0x0002a20008000800 */
[----:B------:R-:W-:-:S13]  /*5bf0*/  ELECT P0, URZ, PT ;  /* 0x00000000003f782f */ /* 0x000fda0003800000 */
[----:B-1----:R-:W-:Y:S05]  /*5c00*/  @!P0 BRA `(.L_x_118) ;  /* 0x0000000000088947 */ /* 0x002fea0003800000 */
[----:B------:R0:W-:Y:S01]  /*5c10*/  UTMACMDFLUSH ;  /* 0x00000000000079b7 */ /* 0x0001e20000000000 */
[----:B------:R-:W-:-:S04]  /*5c20*/  DEPBAR.LE SB0, 0x0 ;  /* 0x000080000000791a */ /* 0x000fc80000000000 */
.L_x_118:
[----:B------:R-:W-:Y:S05]  /*5c30*/  BSYNC B0 ;  /* 0x0000000000007941 */ /* 0x000fea0003800000 */
.L_x_117:
[----:B--2---:R1:W5:Y:S02]  /*5c40*/  ATOMG.E.EXCH.STRONG.GPU PT, RZ, [R6], R9 ;  /* 0x0000000906ff73a8 */ /* 0x00436400041ee100 */
.L_x_116:
[----:B------:R-:W-:-:S04]  /*5c50*/  DEPBAR.LE SB0, 0x0 ;  /* 0x000080000000791a */ /* 0x000fc80000000000 */
[----:B------:R-:W-:Y:S05]  /*5c60*/  @!P1 BRA `(.L_x_119) ;  /* 0x0000000000049947 */ /* 0x000fea0003800000 */
[----:B------:R-:W-:Y:S01]  /*5c70*/  BPT.TRAP 0x1 ;  /* 0x000000040000795c */ /* 0x000fe20000300000 */
.L_x_119:
[----:B------:R-:W2:Y:S01]  /*5c80*/  S2UR UR5, SR_CgaCtaId ;  /* 0x00000000000579c3 */ /* 0x000ea20000008800 */
[----:B------:R-:W-:Y:S01]  /*5c90*/  UIADD3 UR4, UR49, 0x344c8, URZ ;  /* 0x000344c831047890 */ /* 0x000fe2000fffe03f */
[----:B------:R-:W-:Y:S01]  /*5ca0*/  IMAD.U32 R4, RZ, RZ, UR58 ;  /* 0x0000003aff047e24 */ /* 0x000fe2000f8e00ff */
[----:B------:R-:W-:Y:S01]  /*5cb0*/  LOP3.LUT R93, R93, 0x1, RZ, 0x3c, !PT ;  /* 0x000000015d5d7812 */ /* 0x000fe200078e3cff */
[----:B------:R-:W-:Y:S01]  /*5cc0*/  IMAD.MOV.U32 R17, RZ, RZ, R8 ;  /* 0x000000ffff117224 */ /* 0x000fe200078e0008 */
[----:B--2---:R-:W-:-:S09]  /*5cd0*/  UPRMT UR4, UR5, 0x654, UR4 ;  /* 0x0000065405047896 */ /* 0x004fd20008000004 */
[----:B-----5:R-:W-:Y:S01]  /*5ce0*/  SYNCS.ARRIVE.TRANS64.RED.A1T0 RZ, [UR4], RZ ;  /* 0x000000ffffff79a7 */ /* 0x020fe20008100404 */
[----:B------:R2:W-:Y:S02]  /*5cf0*/  SYNCS.ARRIVE.TRANS64.A1T0 RZ, [R4+UR50], RZ ;  /* 0x000000ff04ff79a7 */ /* 0x0005e40008100032 */
[----:B--2---:R-:W-:Y:S01]  /*5d00*/  SEL R4, RZ, 0x1, !P3 ;  /* 0x00000001ff047807 */ /* 0x004fe20005800000 */
[----:B------:R-:W-:Y:S06]  /*5d10*/  @P2 BRA `(.L_x_120) ;  /* 0xffffffc400a02947 */ /* 0x000fec000383ffff */
[----:B------:R-:W-:Y:S05]  /*5d20*/  EXIT ;  /* 0x000000000000794d */ /* 0x000fea0003800000 */
.L_x_53:
[----:B------:R-:W-:-:S08]  /*5d30*/  NOP ;  /* 0x0000000000007918 */ /* 0x000fd00000000000 */
[----:B------:R-:W1:-:S00]  /*5d40*/  USETMAXREG.DEALLOC.CTAPOOL 0x28 ;  /* 0x00000028000079c8 */ /* 0x000e4000080e0500 */
[----:B------:R-:W-:-:S06]  /*5d50*/  UISETP.NE.AND UP0, UPT, UR57, 0x3, UPT ;  /* 0x000000033900788c */ /* 0x000fcc000bf05270 */
[----:B------:R-:W-:-:S13]  /*5d60*/  PLOP3.LUT P0, PT, PT, PT, UP0, 0x80, 0x0 ;  /* 0x000000000000781c */ /* 0x000fda0003f0f008 */
[----:B------:R-:W-:Y:S05]  /*5d70*/  @!P0 EXIT ;  /* 0x000000000000894d */ /* 0x000fea0003800000 */
[----:B------:R-:W-:-:S13]  /*5d80*/  ISETP.NE.AND P0, PT, RZ, UR57, PT ;  /* 0x00000039ff007c0c */ /* 0x000fda000bf05270 */
[----:B-1----:R-:W-:Y:S05]  /*5d90*/  @!P0 BRA `(.L_x_121) ;  /* 0x00000018000c8947 */ /* 0x002fea0003800000 */
[----:B------:R-:W-:-:S06]  /*5da0*/  UISETP.NE.AND UP0, UPT, UR57, 0x2, UPT ;  /* 0x000000023900788c */ /* 0x000fcc000bf05270 */
[----:B------:R-:W-:-:S13]  /*5db0*/  PLOP3.LUT P0, PT, PT, PT, UP0, 0x80, 0x0 ;  /* 0x000000000000781c */ /* 0x000fda0003f0f008 */
[----:B------:R-:W-:Y:S05]  /*5dc0*/  @P0 EXIT ;  /* 0x000000000000094d */ /* 0x000fea0003800000 */
[----:B------:R-:W2:Y:S04]  /*5dd0*/  LDL.64 R6, [R1] ;  /* 0x0000000001067983 */ /* 0x000ea80000100a00 */
[----:B------:R-:W3:Y:S01]  /*5de0*/  LDL R4, [R1+0x8] ;  /* 0x0000080001047983 */ /* 0x000ee20000100800 */
[----:B------:R-:W-:Y:S02]  /*5df0*/  R2UR UR4, R23 ;  /* 0x00000000170472ca */ /* 0x000fe400000e0000 */
[----:B------:R-:W-:Y:S01]  /*5e00*/  ELECT P0, URZ, PT ;  /* 0x00000000003f782f */ /* 0x000fe20003800000 */
[----:B------:R-:W-:Y:S01]  /*5e10*/  BSSY B0, `(.L_x_122) ;  /* 0x0000021000007945 */ /* 0x000fe20003800000 */
[----:B--2---:R-:W-:Y:S02]  /*5e20*/  R2UR UR6, R6 ;  /* 0x00000000060672ca */ /* 0x004fe400000e0000 */
[----:B------:R-:W-:-:S02]  /*5e30*/  R2UR UR7, R7 ;  /* 0x00000000070772ca */ /* 0x000fc400000e0000 */
[----:B---3--:R-:W-:-:S13]  /*5e40*/  R2UR UR5, R4 ;  /* 0x00000000040572ca */ /* 0x008fda00000e0000 */
[----:B------:R-:W-:Y:S01]  /*5e50*/  UIMAD UR4, UR4, UR5, UR6 ;  /* 0x00000005040472a4 */ /* 0x000fe2000f8e0206 */
[----:B------:R-:W-:Y:S11]  /*5e60*/  @!P0 BRA `(.L_x_123) ;  /* 0x00000000006c8947 */ /* 0x000ff60003800000 */
[----:B------:R-:W1:Y:S01]  /*5e70*/  S2UR UR6, SR_CgaCtaId ;  /* 0x00000000000679c3 */ /* 0x000e620000008800 */
[----:B------:R-:W-:-:S07]  /*5e80*/  UMOV UR5, 0x400 ;  /* 0x0000040000057882 */ /* 0x000fce0000000000 */
[----:B------:R-:W2:Y:S08]  /*5e90*/  LDC.64 R8, c[0x0][0x600] ;  /* 0x00018000ff087b82 */ /* 0x000eb00000000a00 */
[----:B------:R-:W2:Y:S08]  /*5ea0*/  LDC.64 R10, c[0x0][0x608] ;  /* 0x00018200ff0a7b82 */ /* 0x000eb00000000a00 */
[----:B------:R-:W3:Y:S01]  /*5eb0*/  LDC.64 R4, c[0x0][0x610] ;  /* 0x00018400ff047b82 */ /* 0x000ee20000000a00 */
[----:B-1----:R-:W-:-:S07]  /*5ec0*/  ULEA UR5, UR6, UR5, 0x18 ;  /* 0x0000000506057291 */ /* 0x002fce000f8ec03f */
[----:B------:R-:W3:Y:S02]  /*5ed0*/  LDC.64 R6, c[0x0][0x618] ;  /* 0x00018600ff067b82 */ /* 0x000ee40000000a00 */
[----:B--2---:R1:W-:Y:S06]  /*5ee0*/  STS.128 [UR5+0x34680], R8 ;  /* 0x03468008ff007988 */ /* 0x0043ec0008000c05 */
[----:B------:R-:W2:Y:S08]  /*5ef0*/  LDC.64 R32, c[0x0][0x620] ;  /* 0x00018800ff207b82 */ /* 0x000eb00000000a00 */
[----:B------:R-:W2:Y:S01]  /*5f00*/  LDC.64 R34, c[0x0][0x628] ;  /* 0x00018a00ff227b82 */ /* 0x000ea20000000a00 */
[----:B---3--:R3:W-:Y:S07]  /*5f10*/  STS.128 [UR5+0x34690], R4 ;  /* 0x03469004ff007988 */ /* 0x0087ee0008000c05 */
[----:B------:R-:W4:Y:S08]  /*5f20*/  LDC.64 R28, c[0x0][0x630] ;  /* 0x00018c00ff1c7b82 */ /* 0x000f300000000a00 */
[----:B------:R-:W4:Y:S08]  /*5f30*/  LDC.64 R30, c[0x0][0x638] ;  /* 0x00018e00ff1e7b82 */ /* 0x000f300000000a00 */
[----:B------:R-:W5:Y:S01]  /*5f40*/  LDC.64 R24, c[0x0][0x640] ;  /* 0x00019000ff187b82 */ /* 0x000f620000000a00 */
[----:B--2---:R2:W-:Y:S07]  /*5f50*/  STS.128 [UR5+0x346a0], R32 ;  /* 0x0346a020ff007988 */ /* 0x0045ee0008000c05 */
[----:B------:R-:W5:Y:S08]  /*5f60*/  LDC.64 R26, c[0x0][0x648] ;  /* 0x00019200ff1a7b82 */ /* 0x000f700000000a00 */
[----:B------:R-:W2:Y:S01]  /*5f70*/  LDC.64 R12, c[0x0][0x650] ;  /* 0x00019400ff0c7b82 */ /* 0x000ea20000000a00 */
[----:B----4-:R4:W-:Y:S07]  /*5f80*/  STS.128 [UR5+0x346b0], R28 ;  /* 0x0346b01cff007988 */ /* 0x0109ee0008000c05 */
[----:B------:R-:W2:Y:S08]  /*5f90*/  LDC.64 R14, c[0x0][0x658] ;  /* 0x00019600ff0e7b82 */ /* 0x000eb00000000a00 */
[----:B-1----:R-:W1:Y:S01]  /*5fa0*/  LDC.64 R8, c[0x0][0x660] ;  /* 0x00019800ff087b82 */ /* 0x002e620000000a00 */
[----:B-----5:R4:W-:Y:S07]  /*5fb0*/  STS.128 [UR5+0x346c0], R24 ;  /* 0x0346c018ff007988 */ /* 0x0209ee0008000c05 */
[----:B------:R-:W1:Y:S08]  /*5fc0*/  LDC.64 R10, c[0x0][0x668] ;  /* 0x00019a00ff0a7b82 */ /* 0x000e700000000a00 */
[----:B---3--:R-:W3:Y:S01]  /*5fd0*/  LDC.64 R4, c[0x0][0x670] ;  /* 0x00019c00ff047b82 */ /* 0x008ee20000000a00 */
[----:B--2---:R4:W-:Y:S07]  /*5fe0*/  STS.128 [UR5+0x346d0], R12 ;  /* 0x0346d00cff007988 */ /* 0x0049ee0008000c05 */
[----:B------:R-:W3:Y:S01]  /*5ff0*/  LDC.64 R6, c[0x0][0x678] ;  /* 0x00019e00ff067b82 */ /* 0x000ee20000000a00 */
[----:B-1----:R4:W-:Y:S04]  /*6000*/  STS.128 [UR5+0x346e0], R8 ;  /* 0x0346e008ff007988 */ /* 0x0029e80008000c05 */
[----:B---3--:R4:W-:Y:S02]  /*6010*/  STS.128 [UR5+0x346f0], R4 ;  /* 0x0346f004ff007988 */ /* 0x0089e40008000c05 */
.L_x_123:
[----:B------:R-:W-:Y:S05]  /*6020*/  BSYNC B0 ;  /* 0x0000000000007941 */ /* 0x000fea0003800000 */
.L_x_122:
[----:B------:R-:W-:Y:S01]  /*6030*/  ULDC.64 UR6, c[0x0][0x808] ;  /* 0x0002020000067ab9 */ /* 0x000fe20000000a00 */
[----:B------:R-:W-:Y:S02]  /*6040*/  ELECT P0, URZ, PT ;  /* 0x00000000003f782f */ /* 0x000fe40003800000 */
[----:B------:R-:W-:Y:S01]  /*6050*/  ISETP.EQ.U32.AND P1, PT, RZ, UR6, PT ;  /* 0x00000006ff007c0c */ /* 0x000fe2000bf22070 */
[----:B------:R-:W-:-:S03]  /*6060*/  NOP ;  /* 0x0000000000007918 */ /* 0x000fc60000000000 */
[----:B------:R-:W-:Y:S01]  /*6070*/  ISETP.EQ.OR.EX P0, PT, RZ, UR7, !P0, P1 ;  /* 0x00000007ff007c0c */ /* 0x000fe2000c702710 */
[----:B----4-:R-:W1:Y:S01]  /*6080*/  S2R R7, SR_CgaCtaId ;  /* 0x0000000000077919 */ /* 0x010e620000008800 */
[----:B------:R-:W-:Y:S01]  /*6090*/  ULDC UR5, c[0x0][0x884] ;  /* 0x0002210000057ab9 */ /* 0x000fe20000000800 */
[----:B------:R-:W-:-:S10]  /*60a0*/  ULDC.64 UR14, c[0x0][0x800] ;  /* 0x00020000000e7ab9 */ /* 0x000fd40000000a00 */
[----:B------:R-:W2:Y:S02]  /*60b0*/  @!P0 LDC.64 R4, c[0x0][0x808] ;  /* 0x00020200ff048b82 */ /* 0x000ea40000000a00 */
[----:B--2---:R-:W-:-:S06]  /*60c0*/  @!P0 IMAD.WIDE R4, R17, 0x8, R4 ;  /* 0x0000000811048825 */ /* 0x004fcc00078e0204 */
[----:B------:R-:W2:Y:S01]  /*60d0*/  @!P0 LDG.E.64 R4, desc[UR40][R4.64] ;  /* 0x0000002804048981 */ /* 0x000ea2000c1e1b00 */
[----:B------:R-:W-:Y:S02]  /*60e0*/  ELECT P1, URZ, PT ;  /* 0x00000000003f782f */ /* 0x000fe40003820000 */
[----:B------:R-:W-:Y:S01]  /*60f0*/  @!P0 MOV R6, 0x400 ;  /* 0x0000040000068802 */ /* 0x000fe20000000f00 */
[----:B------:R-:W-:Y:S01]  /*6100*/  ULEA UR4, UR5, UR4, 0x1 ;  /* 0x0000000405047291 */ /* 0x000fe2000f8e083f */
[----:B------:R-:W3:Y:S01]  /*6110*/  S2R R8, SR_LANEID ;  /* 0x0000000000087919 */ /* 0x000ee20000000000 */
[----:B------:R-:W-:Y:S01]  /*6120*/  BSSY B0, `(.L_x_124) ;  /* 0x0000008000007945 */ /* 0x000fe20003800000 */
[----:B-1----:R-:W-:Y:S01]  /*6130*/  @!P0 LEA R7, R7, R6, 0x18 ;  /* 0x0000000607078211 */ /* 0x002fe200078ec0ff */
[----:B------:R-:W-:-:S04]  /*6140*/  UIMAD.WIDE UR14, UR4, 0x80, UR14 ;  /* 0x00000080040e78a5 */ /* 0x000fc8000f8e020e */
[----:B--2---:R1:W-:Y:S01]  /*6150*/  @!P0 STS.64 [R7+0x34680], R4 ;  /* 0x0346800407008388 */ /* 0x0043e20000000a00 */
[----:B------:R-:W-:Y:S01]  /*6160*/  NOP ;  /* 0x0000000000007918 */ /* 0x000fe20000000000 */
[----:B---3--:R-:W-:Y:S06]  /*6170*/  @!P1 BRA `(.L_x_125) ;  /* 0x0000000000089947 */ /* 0x008fec0003800000 */
[----:B------:R0:W-:Y:S01]  /*6180*/  UTMACMDFLUSH ;  /* 0x00000000000079b7 */ /* 0x0001e20000000000 */
[----:B------:R-:W-:-:S04]  /*6190*/  DEPBAR.LE SB0, 0x0 ;  /* 0x000080000000791a */ /* 0x000fc80000000000 */
.L_x_125:
[----:B------:R-:W-:Y:S05]  /*61a0*/  BSYNC B0 ;  /* 0x0000000000007941 */ /* 0x000fea0003800000 */
.L_x_124:
[----:B-1----:R-:W2:Y:S01]  /*61b0*/  LDL R4, [R1+0xc] ;  /* 0x00000c0001047983 */ /* 0x002ea20000100800 */
[----:B------:R-:W1:Y:S01]  /*61c0*/  S2UR UR5, SR_CgaCtaId ;  /* 0x00000000000579c3 */ /* 0x000e620000008800 */
[----:B------:R-:W-:Y:S01]  /*61d0*/  UMOV UR4, 0x400 ;  /* 0x0000040000047882 */ /* 0x000fe20000000000 */
[----:B------:R-:W-:Y:S01]  /*61e0*/  IMAD.SHL.U32 R8, R8, 0x4, RZ ;  /* 0x0000000408087824 */ /* 0x000fe200078e00ff */
[----:B------:R-:W-:Y:S01]  /*61f0*/  ULDC UR7, c[0x0][0x900] ;  /* 0x0002400000077ab9 */ /* 0x000fe20000000800 */
[----:B-1----:R-:W-:-:S04]  /*6200*/  ULEA UR4, UR5, UR4, 0x18 ;  /* 0x0000000405047291 */ /* 0x002fc8000f8ec03f */
[----:B------:R-:W-:-:S09]  /*6210*/  UIADD3 UR5, UR4, 0x34680, URZ ;  /* 0x0003468004057890 */ /* 0x000fd2000fffe03f */
[----:B------:R-:W1:Y:S01]  /*6220*/  LDS R7, [R8+UR5] ;  /* 0x0000000508077984 */ /* 0x000e620008000800 */
[----:B------:R-:W-:-:S05]  /*6230*/  IMAD.MOV.U32 R6, RZ, RZ, RZ ;  /* 0x000000ffff067224 */ /* 0x000fca00078e00ff */
[----:B------:R-:W-:Y:S02]  /*6240*/  SHF.L.U32 R6, R6, 0x1f, RZ ;  /* 0x0000001f06067819 */ /* 0x000fe400000006ff */
[----:B--2---:R-:W-:Y:S02]  /*6250*/  R2UR UR6, R4 ;  /* 0x00000000040672ca */ /* 0x004fe400000e0000 */
[----:B------:R-:W-:-:S05]  /*6260*/  IADD3 R4, P0, R8, UR14, RZ ;  /* 0x0000000e08047c10 */ /* 0x000fca000ff1e0ff */
[----:B------:R-:W-:-:S05]  /*6270*/  IMAD.X R5, RZ, RZ, UR15, P0 ;  /* 0x0000000fff057e24 */ /* 0x000fca00080e06ff */
[----:B-1----:R1:W2:Y:S01]  /*6280*/  ATOMG.E.EXCH.STRONG.GPU PT, RZ, [R4], R7 ;  /* 0x0000000704ff73a8 */ /* 0x0022a200041ee100 */
[----:B------:R-:W-:Y:S01]  /*6290*/  ULOP3.LUT UR6, UR6, 0x2, URZ, 0xfc, !UPT ;  /* 0x0000000206067892 */ /* 0x000fe2000f8efc3f */
[----:B--2---:R-:W2:Y:S02]  /*62a0*/  SYNCS.PHASECHK.TRANS64.TRYWAIT P0, [UR4+0x344d8], R6 ;  /* 0x0344d806ff0075a7 */ /* 0x004ea40008000144 */
[----:B-12---:R-:W-:Y:S09]  /*62b0*/  @!P0 BRA `(.L_x_126) ;  /* 0x00000030003c8947 */ /* 0x006ff20003800000 */
.L_x_217:
[----:B------:R-:W-:Y:S01]  /*62c0*/  ULDC UR39, c[0x0][0x900] ;  /* 0x0002400000277ab9 */ /* 0x000fe20000000800 */
[----:B------:R-:W-:Y:S01]  /*62d0*/  UMOV UR8, 0xffffffff ;  /* 0xffffffff00087882 */ /* 0x000fe20000000000 */
[----:B------:R-:W-:Y:S01]  /*62e0*/  IMAD.MOV.U32 R4, RZ, RZ, 0x1 ;  /* 0x00000001ff047424 */ /* 0x000fe200078e00ff */
[----:B------:R-:W-:Y:S01]  /*62f0*/  USHF.L.U32 UR8, UR8, UR39, URZ ;  /* 0x0000002708087299 */ /* 0x000fe2000800063f */
[----:B------:R-:W-:Y:S01]  /*6300*/  IMAD.MOV.U32 R8, RZ, RZ, 0x1 ;  /* 0x00000001ff087424 */ /* 0x000fe200078e00ff */
[----:B------:R-:W-:Y:S01]  /*6310*/  ULDC UR38, c[0x0][0x8a8] ;  /* 0x00022a0000267ab9 */ /* 0x000fe20000000800 */
[----:B------:R-:W-:Y:S01]  /*6320*/  UMOV UR9, 0x1 ;  /* 0x0000000100097882 */ /* 0x000fe20000000000 */
[----:B------:R-:W-:Y:S01]  /*6330*/  ULDC UR47, c[0x0][0x8a8] ;  /* 0x00022a00002f7ab9 */ /* 0x000fe20000000800 */
        /* <DEDUP_REMOVED lines=10> */
[----:B------:R-:W-:Y:S01]  /*63e0*/  ULDC.64 UR22, c[0x0][0x8d0] ;  /* 0x0002340000167ab9 */ /* 0x000fe20000000a00 */
[----:B------:R-:W-:-:S02]  /*63f0*/  UIADD3 UR38, UR38, -0x1, URZ ;  /* 0xffffffff26267890 */ /* 0x000fc4000fffe03f */
[----:B------:R-:W-:Y:S02]  /*6400*/  USHF.L.U32 UR39, UR9, UR39, URZ ;  /* 0x0000002709277299 */ /* 0x000fe4000800063f */
[----:B------:R-:W-:Y:S01]  /*6410*/  ULOP3.LUT UR42, URZ, UR8, URZ, 0x33, !UPT ;  /* 0x000000083f2a7292 */ /* 0x000fe2000f8e333f */
[----:B------:R-:W-:Y:S01]  /*6420*/  ULDC.64 UR24, c[0x0][0x8c8] ;  /* 0x0002320000187ab9 */ /* 0x000fe20000000a00 */
[----:B------:R-:W-:Y:S01]  /*6430*/  ULDC.64 UR26, c[0x0][0x8e8] ;  /* 0x00023a00001a7ab9 */ /* 0x000fe20000000a00 */
[----:B------:R-:W-:Y:S01]  /*6440*/  ULDC.64 UR28, c[0x0][0x8f8] ;  /* 0x00023e00001c7ab9 */ /* 0x000fe20000000a00 */
[----:B------:R-:W-:Y:S01]  /*6450*/  ULDC.64 UR30, c[0x0][0x590] ;  /* 0x00016400001e7ab9 */ /* 0x000fe20000000a00 */
[----:B------:R-:W-:Y:S01]  /*6460*/  ULDC.64 UR32, c[0x0][0x588] ;  /* 0x0001620000207ab9 */ /* 0x000fe20000000a00 */
[----:B------:R-:W-:-:S06]  /*6470*/  ULDC.64 UR34, c[0x0][0x808] ;  /* 0x0002020000227ab9 */ /* 0x000fcc0000000a00 */
.L_x_162:
[----:B------:R-:W-:Y:S01]  /*6480*/  IADD3 R2, P0, R2, R18, RZ ;  /* 0x0000001202027210 */ /* 0x000fe20007f1e0ff */
[----:B------:R-:W-:Y:S01]  /*6490*/  UMOV UR43, 0xffffffff ;  /* 0xffffffff002b7882 */ /* 0x000fe20000000000 */
[----:B------:R-:W-:Y:S01]  /*64a0*/  UMOV UR44, 0xffffffff ;  /* 0xffffffff002c7882 */ /* 0x000fe20000000000 */
[----:B------:R-:W-:Y:S01]  /*64b0*/  PRMT R7, RZ, 0x7610, R7 ;  /* 0x00007610ff077816 */ /* 0x000fe20000000007 */
[----:B-1----:R-:W-:Y:S02]  /*64c0*/  IMAD.MOV.U32 R6, RZ, RZ, -0x1 ;  /* 0xffffffffff067424 */ /* 0x002fe400078e00ff */
[----:B------:R-:W-:Y:S01]  /*64d0*/  IMAD.X R16, R16, 0x1, R22, P0 ;  /* 0x0000000110107824 */ /* 0x000fe200000e0616 */
[----:B------:R-:W-:-:S04]  /*64e0*/  ISETP.GE.U32.AND P0, PT, R2, UR28, PT ;  /* 0x0000001c02007c0c */ /* 0x000fc8000bf06070 */
[----:B------:R-:W-:-:S13]  /*64f0*/  ISETP.GE.U32.AND.EX P0, PT, R16, UR29, PT, P0 ;  /* 0x0000001d10007c0c */ /* 0x000fda000bf06100 */
[----:B-----5:R-:W-:Y:S05]  /*6500*/  @P0 BRA `(.L_x_127) ;  /* 0x0000000400380947 */ /* 0x020fea0003800000 */
[----:B------:R-:W1:Y:S01]  /*6510*/  S2UR UR19, SR_CTAID.X ;  /* 0x00000000001379c3 */ /* 0x000e620000002500 */
[----:B------:R-:W-:Y:S01]  /*6520*/  ULDC UR8, c[0x0][0x150] ;  /* 0x0000540000087ab9 */ /* 0x000fe20000000800 */
[----:B------:R-:W-:Y:S02]  /*6530*/  ISETP.NE.U32.AND P0, PT, RZ, UR22, PT ;  /* 0x00000016ff007c0c */ /* 0x000fe4000bf05070 */
[C---:B------:R-:W-:Y:S02]  /*6540*/  R2UR UR20, R2.reuse ;  /* 0x00000000021472ca */ /* 0x040fe400000e0000 */
[----:B------:R-:W-:Y:S02]  /*6550*/  ISETP.NE.AND.EX P0, PT, RZ, UR23, PT, P0 ;  /* 0x00000017ff007c0c */ /* 0x000fe4000bf05300 */
        /* <DEDUP_REMOVED lines=10> */
[----:B------:R-:W-:Y:S02]  /*6600*/  R2UR UR10, R2 ;  /* 0x00000000020a72ca */ /* 0x000fe400000e0000 */
        /* <DEDUP_REMOVED lines=10> */
.L_x_128:
[----:B------:R-:W-:Y:S01]  /*66b0*/  USHF.R.U64 UR18, UR16, UR45, UR17 ;  /* 0x0000002d10127299 */ /* 0x000fe20008001211 */
[----:B------:R-:W-:Y:S01]  /*66c0*/  R2UR UR9, R16 ;  /* 0x00000000100972ca */ /* 0x000fe200000e0000 */
[----:B------:R-:W-:Y:S01]  /*66d0*/  USHF.R.U32.HI UR8, URZ, UR45, UR17 ;  /* 0x0000002d3f087299 */ /* 0x000fe20008011611 */
[----:B------:R-:W2:Y:S01]  /*66e0*/  F2I.U32.TRUNC.NTZ R6, R6 ;  /* 0x0000000600067305 */ /* 0x000ea2000020f000 */
[----:B------:R-:W-:Y:S01]  /*66f0*/  UIADD3 UR11, UP0, URZ, -UR18, URZ ;  /* 0x800000123f0b7290 */ /* 0x000fe2000ff1e03f */
[----:B------:R-:W-:Y:S01]  /*6700*/  ISETP.NE.U32.AND P0, PT, RZ, UR26, PT ;  /* 0x0000001aff007c0c */ /* 0x000fe2000bf05070 */
[----:B------:R-:W-:Y:S02]  /*6710*/  ULDC UR51, c[0x0][0x148] ;  /* 0x0000520000337ab9 */ /* 0x000fe40000000800 */
[----:B------:R-:W-:Y:S01]  /*6720*/  UIADD3.X UR8, URZ, ~UR8, URZ, UP0, !UPT ;  /* 0x800000083f087290 */ /* 0x000fe200087fe43f */
[----:B------:R-:W-:-:S03]  /*6730*/  ISETP.NE.AND.EX P0, PT, RZ, UR27, PT, P0 ;  /* 0x0000001bff007c0c */ /* 0x000fc6000bf05300 */
[----:B------:R-:W-:-:S03]  /*6740*/  UIMAD UR10, UR8, UR24, URZ ;  /* 0x00000018080a72a4 */ /* 0x000fc6000f8e023f */
[----:B------:R-:W-:Y:S02]  /*6750*/  UMOV UR8, UR20 ;  /* 0x0000001400087c82 */ /* 0x000fe40008000000 */
[----:B------:R-:W-:Y:S01]  /*6760*/  UIMAD.WIDE.U32 UR8, UR11, UR24, UR8 ;  /* 0x000000180b0872a5 */ /* 0x000fe2000f8e0008 */
[----:B--2---:R-:W-:Y:S01]  /*6770*/  R2UR UR43, R6 ;  /* 0x00000000062b72ca */ /* 0x004fe200000e0000 */
[----:B------:R-:W-:Y:S01]  /*6780*/  UIMAD UR11, UR11, UR25, UR10 ;  /* 0x000000190b0b72a4 */ /* 0x000fe2000f8e020a */
[----:B-1----:R-:W-:-:S03]  /*6790*/  R2UR UR10, R5 ;  /* 0x00000000050a72ca */ /* 0x002fc600000e0000 */
[----:B------:R-:W-:-:S04]  /*67a0*/  UIADD3 UR9, UR9, UR11, URZ ;  /* 0x0000000b09097290 */ /* 0x000fc8000fffe03f */
[----:B------:R-:W-:Y:S02]  /*67b0*/  USHF.R.U64 UR50, UR8, UR13, UR9 ;  /* 0x0000000d08327299 */ /* 0x000fe40008001209 */
[----:B------:R-:W-:Y:S01]  /*67c0*/  USHF.R.U32.HI UR9, URZ, UR13, UR9 ;  /* 0x0000000d3f097299 */ /* 0x000fe20008011609 */
[----:B------:R-:W-:Y:S01]  /*67d0*/  ULDC UR8, c[0x0][0x144] ;  /* 0x0000510000087ab9 */ /* 0x000fe20000000800 */
[----:B------:R-:W-:Y:S02]  /*67e0*/  UIADD3 UR43, -UR43, URZ, URZ ;  /* 0x0000003f2b2b7290 */ /* 0x000fe4000fffe13f */
[----:B------:R-:W-:Y:S02]  /*67f0*/  USHF.R.U64 UR44, UR50, UR21, UR9 ;  /* 0x00000015322c7299 */ /* 0x000fe40008001209 */
[----:B------:R-:W-:Y:S02]  /*6800*/  USHF.R.U32.HI UR9, URZ, UR21, UR9 ;  /* 0x000000153f097299 */ /* 0x000fe40008011609 */
[----:B------:R-:W-:-:S02]  /*6810*/  UIADD3 UR10, -UR10, URZ, URZ ;  /* 0x0000003f0a0a7290 */ /* 0x000fc4000fffe13f */
[----:B------:R-:W-:Y:S02]  /*6820*/  USHF.R.U64 UR20, UR44, UR7, UR9 ;  /* 0x000000072c147299 */ /* 0x000fe40008001209 */
[----:B------:R-:W-:Y:S02]  /*6830*/  USHF.R.U32.HI UR53, URZ, UR7, UR9 ;  /* 0x000000073f357299 */ /* 0x000fe40008011609 */
[----:B------:R-:W-:-:S03]  /*6840*/  UIMAD UR19, UR8, UR10, UR19 ;  /* 0x0000000a081372a4 */ /* 0x000fc6000f8e0213 */
[----:B------:R-:W-:Y:S02]  /*6850*/  UMOV UR16, UR20 ;  /* 0x0000001400107c82 */ /* 0x000fe40008000000 */
[----:B------:R-:W-:Y:S01]  /*6860*/  UMOV UR17, UR53 ;  /* 0x0000003500117c82 */ /* 0x000fe20008000000 */
[----:B------:R-:W-:Y:S06]  /*6870*/  @!P0 BRA `(.L_x_129) ;  /* 0x0000000000248947 */ /* 0x000fec0003800000 */
        /* <DEDUP_REMOVED lines=9> */
.L_x_129:
        /* <DEDUP_REMOVED lines=9> */
[----:B------:R-:W-:Y:S02]  /*69a0*/  UIMAD UR20, UR9, UR49, UR20 ;  /* 0x00000031091472a4 */ /* 0x000fe4000f8e0214 */
[----:B------:R-:W-:Y:S02]  /*69b0*/  UIMAD UR19, UR44, UR48, UR19 ;  /* 0x000000302c1372a4 */ /* 0x000fe4000f8e0213 */
[----:B------:R-:W-:-:S04]  /*69c0*/  UIMAD UR20, UR20, UR47, UR50 ;  /* 0x0000002f141472a4 */ /* 0x000fc8000f8e0232 */
[----:B------:R-:W-:Y:S02]  /*69d0*/  USEL UR44, UR20, UR19, !UP0 ;  /* 0x00000013142c7287 */ /* 0x000fe4000c000000 */
[----:B------:R-:W-:-:S12]  /*69e0*/  USEL UR43, UR19, UR20, !UP0 ;  /* 0x00000014132b7287 */ /* 0x000fd8000c000000 */
.L_x_127:
[----:B------:R-:W-:Y:S02]  /*69f0*/  R2UR UR18, R3 ;  /* 0x00000000031272ca */ /* 0x000fe400000e0000 */
[----:B------:R-:W-:Y:S02]  /*6a00*/  R2UR UR19, R0 ;  /* 0x00000000001372ca */ /* 0x000fe400000e0000 */
[----:B------:R-:W-:Y:S02]  /*6a10*/  LOP3.LUT P1, RZ, R4, 0xff, RZ, 0xc0, !PT ;  /* 0x000000ff04ff7812 */ /* 0x000fe4000782c0ff */
[----:B------:R-:W-:-:S04]  /*6a20*/  ISETP.NE.U32.AND P0, PT, RZ, UR30, PT ;  /* 0x0000001eff007c0c */ /* 0x000fc8000bf05070 */
[----:B------:R-:W-:-:S03]  /*6a30*/  ISETP.NE.AND.EX P0, PT, RZ, UR31, PT, P0 ;  /* 0x0000001fff007c0c */ /* 0x000fc6000bf05300 */
[----:B------:R-:W-:Y:S02]  /*6a40*/  USHF.L.U32 UR18, UR18, 0x6, URZ ;  /* 0x0000000612127899 */ /* 0x000fe4000800063f */
[----:B------:R-:W-:Y:S02]  /*6a50*/  USHF.L.U32 UR19, UR19, 0x7, URZ ;  /* 0x0000000713137899 */ /* 0x000fe4000800063f */
[----:B------:R-:W-:Y:S10]  /*6a60*/  @!P1 BRA `(.L_x_130) ;  /* 0x00000000000c9947 */ /* 0x000ff40003800000 */
[----:B------:R-:W-:-:S04]  /*6a70*/  DEPBAR {5,4,3,2,1,0} ;  /* 0x0000003f0000791a */ /* 0x000fc80000000000 */
[----:B------:R1:W-:Y:S02]  /*6a80*/  UTMACCTL.IV [UR14] ;  /* 0x000000000e0079b9 */ /* 0x0003e40008000000 */
[----:B-1----:R-:W-:Y:S01]  /*6a90*/  NOP ;  /* 0x0000000000007918 */ /* 0x002fe20000000000 */
.L_x_130:
[----:B------:R-:W-:Y:S05]  /*6aa0*/  @!P0 BRA `(.L_x_131) ;  /* 0x0000000000188947 */ /* 0x000fea0003800000 */
[----:B------:R-:W1:Y:S02]  /*6ab0*/  LDC.64 R4, c[0x0][0x590] ;  /* 0x00016400ff047b82 */ /* 0x000e640000000a00 */
[----:B-1----:R-:W-:-:S06]  /*6ac0*/  IMAD.WIDE R4, R17, 0x8, R4 ;  /* 0x0000000811047825 */ /* 0x002fcc00078e0204 */
[----:B------:R-:W2:Y:S04]  /*6ad0*/  LDG.E.64 R4, desc[UR40][R4.64] ;  /* 0x0000002804047981 */ /* 0x000ea8000c1e1b00 */
[----:B--2---:R-:W2:Y:S02]  /*6ae0*/  LD.E R0, desc[UR40][R4.64] ;  /* 0x0000002804007980 */ /* 0x004ea4000c101900 */
[----:B--2---:R-:W-:Y:S01]  /*6af0*/  FSETP.NEU.AND P0, PT, R0, RZ, PT ;  /* 0x000000ff0000720b */ /* 0x004fe20003f0d000 */
[----:B------:R-:W-:-:S12]  /*6b00*/  BRA `(.L_x_132) ;  /* 0x0000000000247947 */ /* 0x000fd80003800000 */
.L_x_131:
[----:B------:R-:W-:Y:S02]  /*6b10*/  ISETP.NE.U32.AND P1, PT, RZ, UR32, PT ;  /* 0x00000020ff007c0c */ /* 0x000fe4000bf25070 */
[----:B------:R-:W-:Y:S02]  /*6b20*/  FSETP.NEU.AND P0, PT, RZ, UR56, PT ;  /* 0x00000038ff007c0b */ /* 0x000fe4000bf0d000 */
[----:B------:R-:W-:-:S13]  /*6b30*/  ISETP.NE.AND.EX P1, PT, RZ, UR33, PT, P1 ;  /* 0x00000021ff007c0c */ /* 0x000fda000bf25310 */
[----:B------:R-:W-:Y:S05]  /*6b40*/  @!P1 BRA `(.L_x_132) ;  /* 0x0000000000149947 */ /* 0x000fea0003800000 */
[----:B------:R-:W1:Y:S01]  /*6b50*/  LDC.64 R4, c[0x0][0x588] ;  /* 0x00016200ff047b82 */ /* 0x000e620000000a00 */
[----:B------:R-:W-:-:S04]  /*6b60*/  IMAD R3, R17, UR46, RZ ;  /* 0x0000002e11037c24 */ /* 0x000fc8000f8e02ff */
[----:B-1----:R-:W-:-:S06]  /*6b70*/  IMAD.WIDE R4, R3, 0x4, R4 ;  /* 0x0000000403047825 */ /* 0x002fcc00078e0204 */
[----:B------:R-:W2:Y:S02]  /*6b80*/  LDG.E R4, desc[UR40][R4.64] ;  /* 0x0000002804047981 */ /* 0x000ea4000c1e1900 */
[----:B--2---:R-:W-:-:S13]  /*6b90*/  FSETP.NEU.AND P0, PT, R4, RZ, PT ;  /* 0x000000ff0400720b */ /* 0x004fda0003f0d000 */
.L_x_132:
[----:B------:R-:W-:Y:S01]  /*6ba0*/  UISETP.NE.AND UP0, UPT, UR6, 0x3, UPT ;  /* 0x000000030600788c */ /* 0x000fe2000bf05270 */
[----:B------:R-:W-:-:S05]  /*6bb0*/  ELECT P1, URZ, PT ;  /* 0x00000000003f782f */ /* 0x000fca0003820000 */
[----:B------:R-:W-:Y:S02]  /*6bc0*/  PLOP3.LUT P2, PT, PT, PT, UP0, 0x80, 0x0 ;  /* 0x000000000000781c */ /* 0x000fe40003f4f008 */
[----:B------:R-:W-:-:S11]  /*6bd0*/  PLOP3.LUT P0, PT, P0, P1, PT, 0x2a, 0x0 ;  /* 0x000000000000781c */ /* 0x000fd60000702572 */
[----:B------:R-:W-:Y:S05]  /*6be0*/  @!P2 BRA `(.L_x_133) ;  /* 0x000000000004a947 */ /* 0x000fea0003800000 */
[----:B------:R-:W-:Y:S01]  /*6bf0*/  BPT.TRAP 0x1 ;  /* 0x000000040000795c */ /* 0x000fe20000300000 */
.L_x_133:
[----:B------:R-:W-:-:S04]  /*6c00*/  SHF.L.U32 R0, R8, 0x1f, RZ ;  /* 0x0000001f08007819 */ /* 0x000fc800000006ff */
[----:B------:R-:W1:Y:S02]  /*6c10*/  SYNCS.PHASECHK.TRANS64.TRYWAIT P1, [UR4+0x344b0], R0 ;  /* 0x0344b000ff0075a7 */ /* 0x000e640008020144 */
[----:B-1----:R-:W-:Y:S05]  /*6c20*/  @!P1 BRA `(.L_x_134) ;  /* 0x0000002400f89947 */ /* 0x002fea0003800000 */
.L_x_218:
[----:B------:R-:W-:Y:S04]  /*6c30*/  BSSY B0, `(.L_x_135) ;  /* 0x000000c000007945 */ /* 0x000fe80003800000 */
[----:B------:R-:W-:Y:S05]  /*6c40*/  @P0 BRA `(.L_x_136) ;  /* 0x0000000000280947 */ /* 0x000fea0003800000 */
[----:B------:R-:W-:Y:S02]  /*6c50*/  UIADD3 UR16, UR4, 0x30000, URZ ;  /* 0x0003000004107890 */ /* 0x000fe4000fffe03f */
[----:B------:R-:W-:Y:S01]  /*6c60*/  UIADD3 UR17, UR4, 0x34490, URZ ;  /* 0x0003449004117890 */ /* 0x000fe2000fffe03f */
[----:B------:R-:W-:Y:S01]  /*6c70*/  UMOV UR8, 0x0 ;  /* 0x0000000000087882 */ /* 0x000fe20000000000 */
[----:B------:R-:W-:Y:S01]  /*6c80*/  UMOV UR9, 0x10000000 ;  /* 0x1000000000097882 */ /* 0x000fe20000000000 */
[----:B------:R-:W-:-:S06]  /*6c90*/  UMOV UR20, URZ ;  /* 0x0000003f00147c82 */ /* 0x000fcc0008000000 */
[----:B------:R2:W-:Y:S02]  /*6ca0*/  UTMALDG.3D [UR16], [UR14], desc[UR8] ;  /* 0x000008100e0075b4 */ /* 0x0005e40008011000 */
[----:B--2---:R-:W-:Y:S05]  /*6cb0*/  @!P2 BRA `(.L_x_137) ;  /* 0x000000000004a947 */ /* 0x004fea0003800000 */
[----:B------:R-:W-:Y:S01]  /*6cc0*/  BPT.TRAP 0x1 ;  /* 0x000000040000795c */ /* 0x000fe20000300000 */
.L_x_137:
[----:B-1----:R-:W1:Y:S02]  /*6cd0*/  LDC R3, c[0x0][0x838] ;  /* 0x00020e00ff037b82 */ /* 0x002e640000000800 */
[----:B-1----:R2:W-:Y:S02]  /*6ce0*/  SYNCS.ARRIVE.TRANS64.RED.A0TR RZ, [UR4+0x34490], R3 ;  /* 0x03449003ffff79a7 */ /* 0x0025e40008300404 */
.L_x_136:
[----:B------:R-:W-:Y:S05]  /*6cf0*/  BSYNC B0 ;  /* 0x0000000000007941 */ /* 0x000fea0003800000 */
.L_x_135:
[----:B------:R-:W-:Y:S05]  /*6d00*/  @!P2 BRA `(.L_x_138) ;  /* 0x000000000004a947 */ /* 0x000fea0003800000 */
[----:B------:R-:W-:Y:S01]  /*6d10*/  BPT.TRAP 0x1 ;  /* 0x000000040000795c */ /* 0x000fe20000300000 */
.L_x_138:
[----:B------:R-:W3:Y:S01]  /*6d20*/  S2UR UR9, SR_CgaCtaId ;  /* 0x00000000000979c3 */ /* 0x000ee20000008800 */
[----:B------:R-:W-:-:S04]  /*6d30*/  UIADD3 UR8, UR4, 0x34490, URZ ;  /* 0x0003449004087890 */ /* 0x000fc8000fffe03f */
[----:B---3--:R-:W-:-:S09]  /*6d40*/  UPRMT UR8, UR9, 0x654, UR8 ;  /* 0x0000065409087896 */ /* 0x008fd20008000008 */
[----:B------:R-:W-:Y:S01]  /*6d50*/  SYNCS.ARRIVE.TRANS64.RED.A1T0 RZ, [UR8], RZ ;  /* 0x000000ffffff79a7 */ /* 0x000fe20008100408 */
[----:B------:R-:W-:Y:S05]  /*6d60*/  @!P2 BRA `(.L_x_139) ;  /* 0x000000000004a947 */ /* 0x000fea0003800000 */
[----:B------:R-:W-:Y:S01]  /*6d70*/  BPT.TRAP 0x1 ;  /* 0x000000040000795c */ /* 0x000fe20000300000 */
.L_x_139:
[----:B------:R-:W3:Y:S02]  /*6d80*/  SYNCS.PHASECHK.TRANS64.TRYWAIT P1, [UR4+0x344b8], R0 ;  /* 0x0344b800ff0075a7 */ /* 0x000ee40008020144 */
[----:B---3--:R-:W-:Y:S05]  /*6d90*/  @!P1 BRA `(.L_x_140) ;  /* 0x0000002400b49947 */ /* 0x008fea0003800000 */
.L_x_219:
[----:B------:R-:W-:Y:S04]  /*6da0*/  BSSY B0, `(.L_x_141) ;  /* 0x000000e000007945 */ /* 0x000fe80003800000 */
[----:B------:R-:W-:Y:S05]  /*6db0*/  @P0 BRA `(.L_x_142) ;  /* 0x0000000000300947 */ /* 0x000fea0003800000 */
[----:B------:R-:W-:Y:S02]  /*6dc0*/  UIADD3 UR11, UR19, 0x20, URZ ;  /* 0x00000020130b7890 */ /* 0x000fe4000fffe03f */
[----:B------:R-:W-:Y:S02]  /*6dd0*/  UIADD3 UR8, UR4, 0x31000, URZ ;  /* 0x0003100004087890 */ /* 0x000fe4000fffe03f */
[----:B------:R-:W-:Y:S01]  /*6de0*/  UIADD3 UR9, UR4, 0x34498, URZ ;  /* 0x0003449804097890 */ /* 0x000fe2000fffe03f */
[----:B------:R-:W-:Y:S01]  /*6df0*/  UMOV UR16, 0x0 ;  /* 0x0000000000107882 */ /* 0x000fe20000000000 */
[----:B------:R-:W-:Y:S01]  /*6e00*/  UMOV UR17, 0x10000000 ;  /* 0x1000000000117882 */ /* 0x000fe20000000000 */
[----:B------:R-:W-:Y:S01]  /*6e10*/  UMOV UR12, URZ ;  /* 0x0000003f000c7c82 */ /* 0x000fe20008000000 */
[----:B------:R-:W-:-:S05]  /*6e20*/  UMOV UR10, UR18 ;  /* 0x00000012000a7c82 */ /* 0x000fca0008000000 */
[----:B------:R3:W-:Y:S02]  /*6e30*/  UTMALDG.3D [UR8], [UR14], desc[UR16] ;  /* 0x000010080e0075b4 */ /* 0x0007e40008011000 */
[----:B---3--:R-:W-:Y:S05]  /*6e40*/  @!P2 BRA `(.L_x_143) ;  /* 0x000000000004a947 */ /* 0x008fea0003800000 */
[----:B------:R-:W-:Y:S01]  /*6e50*/  BPT.TRAP 0x1 ;  /* 0x000000040000795c */ /* 0x000fe20000300000 */
.L_x_143:
[----:B-12---:R-:W1:Y:S02]  /*6e60*/  LDC R3, c[0x0][0x838] ;  /* 0x00020e00ff037b82 */ /* 0x006e640000000800 */
[----:B-1----:R3:W-:Y:S02]  /*6e70*/  SYNCS.ARRIVE.TRANS64.RED.A0TR RZ, [UR4+0x34498], R3 ;  /* 0x03449803ffff79a7 */ /* 0x0027e40008300404 */
.L_x_142:
[----:B------:R-:W-:Y:S05]  /*6e80*/  BSYNC B0 ;  /* 0x0000000000007941 */ /* 0x000fea0003800000 */
.L_x_141:
[----:B------:R-:W-:Y:S05]  /*6e90*/  @!P2 BRA `(.L_x_144) ;  /* 0x000000000004a947 */ /* 0x000fea0003800000 */
[----:B------:R-:W-:Y:S01]  /*6ea0*/  BPT.TRAP 0x1 ;  /* 0x000000040000795c */ /* 0x000fe20000300000 */
.L_x_144:
[----:B------:R-:W4:Y:S01]  /*6eb0*/  S2UR UR9, SR_CgaCtaId ;  /* 0x00000000000979c3 */ /* 0x000f220000008800 */
[----:B------:R-:W-:-:S04]  /*6ec0*/  UIADD3 UR8, UR4, 0x34498, URZ ;  /* 0x0003449804087890 */ /* 0x000fc8000fffe03f */
[----:B----4-:R-:W-:-:S09]  /*6ed0*/  UPRMT UR8, UR9, 0x654, UR8 ;  /* 0x0000065409087896 */ /* 0x010fd20008000008 */
[----:B------:R-:W-:Y:S01]  /*6ee0*/  SYNCS.ARRIVE.TRANS64.RED.A1T0 RZ, [UR8], RZ ;  /* 0x000000ffffff79a7 */ /* 0x000fe20008100408 */
[----:B------:R-:W-:Y:S05]  /*6ef0*/  @!P2 BRA `(.L_x_145) ;  /* 0x000000000004a947 */ /* 0x000fea0003800000 */
[----:B------:R-:W-:Y:S01]  /*6f00*/  BPT.TRAP 0x1 ;  /* 0x000000040000795c */ /* 0x000fe20000300000 */
.L_x_145:
[----:B------:R-:W4:Y:S02]  /*6f10*/  SYNCS.PHASECHK.TRANS64.TRYWAIT P1, [UR4+0x344c0], R0 ;  /* 0x0344c000ff0075a7 */ /* 0x000f240008020144 */
[----:B----4-:R-:W-:Y:S05]  /*6f20*/  @!P1 BRA `(.L_x_146) ;  /* 0x0000002400689947 */ /* 0x010fea0003800000 */
.L_x_220:
        /* <DEDUP_REMOVED lines=10> */
[----:B----4-:R-:W-:Y:S05]  /*6fd0*/  @!P2 BRA `(.L_x_149) ;  /* 0x000000000004a947 */ /* 0x010fea0003800000 */
[----:B------:R-:W-:Y:S01]  /*6fe0*/  BPT.TRAP 0x1 ;  /* 0x000000040000795c */ /* 0x000fe20000300000 */
.L_x_149:
[----:B-123--:R-:W1:Y:S02]  /*6ff0*/  LDC R3, c[0x0][0x838] ;  /* 0x00020e00ff037b82 */ /* 0x00ee640000000800 */
[----:B-1----:R4:W-:Y:S02]  /*7000*/  SYNCS.ARRIVE.TRANS64.RED.A0TR RZ, [UR4+0x344a0], R3 ;  /* 0x0344a003ffff79a7 */ /* 0x0029e40008300404 */
.L_x_148:
[----:B------:R-:W-:Y:S05]  /*7010*/  BSYNC B0 ;  /* 0x0000000000007941 */ /* 0x000fea0003800000 */
.L_x_147:
[----:B------:R-:W-:Y:S05]  /*7020*/  @!P2 BRA `(.L_x_150) ;  /* 0x000000000004a947 */ /* 0x000fea0003800000 */
[----:B------:R-:W-:Y:S01]  /*7030*/  BPT.TRAP 0x1 ;  /* 0x000000040000795c */ /* 0x000fe20000300000 */
.L_x_150:
[----:B------:R-:W5:Y:S01]  /*7040*/  S2UR UR9, SR_CgaCtaId ;  /* 0x00000000000979c3 */ /* 0x000f620000008800 */
[----:B------:R-:W-:-:S04]  /*7050*/  UIADD3 UR8, UR4, 0x344a0, URZ ;  /* 0x000344a004087890 */ /* 0x000fc8000fffe03f */
[----:B-----5:R-:W-:-:S09]  /*7060*/  UPRMT UR8, UR9, 0x654, UR8 ;  /* 0x0000065409087896 */ /* 0x020fd20008000008 */
[----:B------:R-:W-:Y:S01]  /*7070*/  SYNCS.ARRIVE.TRANS64.RED.A1T0 RZ, [UR8], RZ ;  /* 0x000000ffffff79a7 */ /* 0x000fe20008100408 */
[----:B------:R-:W-:Y:S05]  /*7080*/  @!P2 BRA `(.L_x_151) ;  /* 0x000000000004a947 */ /* 0x000fea0003800000 */
[----:B------:R-:W-:Y:S01]  /*7090*/  BPT.TRAP 0x1 ;  /* 0x000000040000795c */ /* 0x000fe20000300000 */
.L_x_151:
[----:B------:R-:W5:Y:S02]  /*70a0*/  SYNCS.PHASECHK.TRANS64.TRYWAIT P1, [UR4+0x344c8], R0 ;  /* 0x0344c800ff0075a7 */ /* 0x000f640008020144 */
[----:B-----5:R-:W-:Y:S05]  /*70b0*/  @!P1 BRA `(.L_x_152) ;  /* 0x00000024001c9947 */ /* 0x020fea0003800000 */
.L_x_221:
        /* <DEDUP_REMOVED lines=10> */
[----:B-1----:R-:W-:Y:S05]  /*7160*/  @!P2 BRA `(.L_x_155) ;  /* 0x000000000004a947 */ /* 0x002fea0003800000 */
[----:B------:R-:W-:Y:S01]  /*7170*/  BPT.TRAP 0x1 ;  /* 0x000000040000795c */ /* 0x000fe20000300000 */
.L_x_155:
[----:B------:R-:W1:Y:S02]  /*7180*/  LDC R0, c[0x0][0x838] ;  /* 0x00020e00ff007b82 */ /* 0x000e640000000800 */
[----:B-1----:R1:W-:Y:S02]  /*7190*/  SYNCS.ARRIVE.TRANS64.RED.A0TR RZ, [UR4+0x344a8], R0 ;  /* 0x0344a800ffff79a7 */ /* 0x0023e40008300404 */
.L_x_154:
[----:B------:R-:W-:Y:S05]  /*71a0*/  BSYNC B0 ;  /* 0x0000000000007941 */ /* 0x000fea0003800000 */
.L_x_153:
[----:B------:R-:W-:Y:S05]  /*71b0*/  @!P2 BRA `(.L_x_156) ;  /* 0x000000000004a947 */ /* 0x000fea0003800000 */
[----:B------:R-:W-:Y:S01]  /*71c0*/  BPT.TRAP 0x1 ;  /* 0x000000040000795c */ /* 0x000fe20000300000 */
.L_x_156:
[----:B------:R-:W5:Y:S01]  /*71d0*/  S2UR UR9, SR_CgaCtaId ;  /* 0x00000000000979c3 */ /* 0x000f620000008800 */
[----:B------:R-:W-:Y:S01]  /*71e0*/  LOP3.LUT P0, R7, R7, 0xff, RZ, 0xc0, !PT ;  /* 0x000000ff07077812 */ /* 0x000fe2000780c0ff */
[----:B------:R-:W-:Y:S01]  /*71f0*/  UIADD3 UR8, UR4, 0x344a8, URZ ;  /* 0x000344a804087890 */ /* 0x000fe2000fffe03f */
[CC--:B------:R-:W-:Y:S02]  /*7200*/  ISETP.NE.AND P3, PT, R17.reuse, R6.reuse, PT ;  /* 0x000000061100720c */ /* 0x0c0fe40003f65270 */
[----:B------:R-:W-:Y:S02]  /*7210*/  ISETP.EQ.OR P0, PT, R17, R6, !P0 ;  /* 0x000000061100720c */ /* 0x000fe40004702670 */
[----:B------:R-:W-:Y:S01]  /*7220*/  LOP3.LUT R8, R8, 0x1, RZ, 0x3c, !PT ;  /* 0x0000000108087812 */ /* 0x000fe200078e3cff */
[----:B-----5:R-:W-:-:S09]  /*7230*/  UPRMT UR8, UR9, 0x654, UR8 ;  /* 0x0000065409087896 */ /* 0x020fd20008000008 */
[----:B------:R-:W-:Y:S01]  /*7240*/  SYNCS.ARRIVE.TRANS64.RED.A1T0 RZ, [UR8], RZ ;  /* 0x000000ffffff79a7 */ /* 0x000fe20008100408 */
[----:B------:R-:W-:Y:S05]  /*7250*/  @P0 BRA `(.L_x_157) ;  /* 0x00000000005c0947 */ /* 0x000fea0003800000 */
[----:B-1----:R-:W1:Y:S01]  /*7260*/  S2R R0, SR_LANEID ;  /* 0x0000000000007919 */ /* 0x002e620000000000 */
[----:B------:R-:W-:Y:S02]  /*7270*/  ELECT P0, URZ, PT ;  /* 0x00000000003f782f */ /* 0x000fe40003800000 */
[----:B------:R-:W-:Y:S01]  /*7280*/  ISETP.EQ.U32.AND P1, PT, RZ, UR34, PT ;  /* 0x00000022ff007c0c */ /* 0x000fe2000bf22070 */
[----:B------:R-:W-:Y:S03]  /*7290*/  BSSY B0, `(.L_x_158) ;  /* 0x0000008000007945 */ /* 0x000fe60003800000 */
[----:B------:R-:W-:Y:S01]  /*72a0*/  ISETP.EQ.OR.EX P0, PT, RZ, UR35, !P0, P1 ;  /* 0x00000023ff007c0c */ /* 0x000fe2000c702710 */
[----:B-1----:R-:W-:-:S12]  /*72b0*/  IMAD.SHL.U32 R0, R0, 0x4, RZ ;  /* 0x0000000400007824 */ /* 0x002fd800078e00ff */
[----:B------:R-:W-:Y:S05]  /*72c0*/  @P0 BRA `(.L_x_159) ;  /* 0x0000000000100947 */ /* 0x000fea0003800000 */
[----:B------:R-:W1:Y:S02]  /*72d0*/  LDC.64 R4, c[0x0][0x808] ;  /* 0x00020200ff047b82 */ /* 0x000e640000000a00 */
[----:B-1----:R-:W-:-:S06]  /*72e0*/  IMAD.WIDE R4, R6, 0x8, R4 ;  /* 0x0000000806047825 */ /* 0x002fcc00078e0204 */
[----:B------:R-:W5:Y:S04]  /*72f0*/  LDG.E.64 R4, desc[UR40][R4.64] ;  /* 0x0000002804047981 */ /* 0x000f68000c1e1b00 */
[----:B-----5:R1:W-:Y:S02]  /*7300*/  STS.64 [UR5], R4 ;  /* 0x00000004ff007988 */ /* 0x0203e40008000a05 */
.L_x_159:
[----:B------:R-:W-:Y:S05]  /*7310*/  BSYNC B0 ;  /* 0x0000000000007941 */ /* 0x000fea0003800000 */
.L_x_158:
[----:B------:R-:W-:Y:S01]  /*7320*/  NOP ;  /* 0x0000000000007918 */ /* 0x000fe20000000000 */
[----:B--234-:R2:W3:Y:S01]  /*7330*/  LDS R3, [R0+UR5] ;  /* 0x0000000500037984 */ /* 0x01c4e20008000800 */
[----:B------:R-:W-:Y:S02]  /*7340*/  ELECT P0, URZ, PT ;  /* 0x00000000003f782f */ /* 0x000fe40003800000 */
[----:B-1----:R-:W-:Y:S01]  /*7350*/  IADD3 R4, P1, R0, UR14, RZ ;  /* 0x0000000e00047c10 */ /* 0x002fe2000ff3e0ff */
[----:B------:R-:W-:Y:S04]  /*7360*/  BSSY B0, `(.L_x_160) ;  /* 0x0000005000007945 */ /* 0x000fe80003800000 */
[----:B------:R-:W-:-:S06]  /*7370*/  IMAD.X R5, RZ, RZ, UR15, P1 ;  /* 0x0000000fff057e24 */ /* 0x000fcc00088e06ff */
[----:B--2---:R-:W-:Y:S05]  /*7380*/  @!P0 BRA `(.L_x_161) ;  /* 0x0000000000088947 */ /* 0x004fea0003800000 */
[----:B------:R0:W-:Y:S01]  /*7390*/  UTMACMDFLUSH ;  /* 0x00000000000079b7 */ /* 0x0001e20000000000 */
[----:B------:R-:W-:-:S04]  /*73a0*/  DEPBAR.LE SB0, 0x0 ;  /* 0x000080000000791a */ /* 0x000fc80000000000 */
.L_x_161:
[----:B------:R-:W-:Y:S05]  /*73b0*/  BSYNC B0 ;  /* 0x0000000000007941 */ /* 0x000fea0003800000 */
.L_x_160:
[----:B---3--:R1:W5:Y:S02]  /*73c0*/  ATOMG.E.EXCH.STRONG.GPU PT, RZ, [R4], R3 ;  /* 0x0000000304ff73a8 */ /* 0x00836400041ee100 */
.L_x_157:
[----:B------:R-:W-:Y:S01]  /*73d0*/  ISETP.NE.AND P0, PT, R7, RZ, PT ;  /* 0x000000ff0700720c */ /* 0x000fe20003f05270 */
[----:B------:R-:W-:Y:S01]  /*73e0*/  IMAD.MOV.U32 R17, RZ, RZ, R6 ;  /* 0x000000ffff117224 */ /* 0x000fe200078e0006 */
[----:B-1----:R-:W-:Y:S01]  /*73f0*/  SEL R4, RZ, 0x1, !P3 ;  /* 0x00000001ff047807 */ /* 0x002fe20005800000 */
[----:B--234-:R-:W-:Y:S02]  /*7400*/  IMAD.U32 R3, RZ, RZ, UR43 ;  /* 0x0000002bff037e24 */ /* 0x01cfe4000f8e00ff */
[----:B------:R-:W-:-:S08]  /*7410*/  IMAD.U32 R0, RZ, RZ, UR44 ;  /* 0x0000002cff007e24 */ /* 0x000fd0000f8e00ff */
[----:B------:R-:W-:Y:S05]  /*7420*/  @P0 BRA `(.L_x_162) ;  /* 0xfffffff000140947 */ /* 0x000fea000383ffff */
[----:B-----5:R-:W-:Y:S01]  /*7430*/  ELECT P0, URZ, PT ;  /* 0x00000000003f782f */ /* 0x020fe20003800000 */
[----:B------:R-:W-:-:S12]  /*7440*/  BSSY B0, `(.L_x_163) ;  /* 0x0000017000007945 */ /* 0x000fd80003800000 */
[----:B------:R-:W-:Y:S05]  /*7450*/  @!P0 BRA `(.L_x_164) ;  /* 0x0000000000548947 */ /* 0x000fea0003800000 */
[----:B------:R-:W-:Y:S05]  /*7460*/  @!P2 BRA `(.L_x_165) ;  /* 0x000000000004a947 */ /* 0x000fea0003800000 */
[----:B------:R-:W-:Y:S01]  /*7470*/  BPT.TRAP 0x1 ;  /* 0x000000040000795c */ /* 0x000fe20000300000 */
.L_x_165:
[----:B------:R-:W-:-:S04]  /*7480*/  SHF.L.U32 R0, R8, 0x1f, RZ ;  /* 0x0000001f08007819 */ /* 0x000fc800000006ff */
[----:B------:R-:W1:Y:S02]  /*7490*/  SYNCS.PHASECHK.TRANS64.TRYWAIT P0, [UR4+0x344b0], R0 ;  /* 0x0344b000ff0075a7 */ /* 0x000e640008000144 */
[----:B-1----:R-:W-:Y:S05]  /*74a0*/  @!P0 BRA `(.L_x_166) ;  /* 0x0000002000388947 */ /* 0x002fea0003800000 */
.L_x_222:
[----:B------:R-:W-:Y:S05]  /*74b0*/  @!P2 BRA `(.L_x_167) ;  /* 0x000000000004a947 */ /* 0x000fea0003800000 */
[----:B------:R-:W-:Y:S01]  /*74c0*/  BPT.TRAP 0x1 ;  /* 0x000000040000795c */ /* 0x000fe20000300000 */
.L_x_167:
[----:B------:R-:W2:Y:S02]  /*74d0*/  SYNCS.PHASECHK.TRANS64.TRYWAIT P0, [UR4+0x344b8], R0 ;  /* 0x0344b800ff0075a7 */ /* 0x000ea40008000144 */
[----:B--2---:R-:W-:Y:S05]  /*74e0*/  @!P0 BRA `(.L_x_168) ;  /* 0x0000002000408947 */ /* 0x004fea0003800000 */
.L_x_223:
[----:B------:R-:W-:Y:S05]  /*74f0*/  @!P2 BRA `(.L_x_169) ;  /* 0x000000000004a947 */ /* 0x000fea0003800000 */
[----:B------:R-:W-:Y:S01]  /*7500*/  BPT.TRAP 0x1 ;  /* 0x000000040000795c */ /* 0x000fe20000300000 */
.L_x_169:
[----:B------:R-:W2:Y:S02]  /*7510*/  SYNCS.PHASECHK.TRANS64.TRYWAIT P0, [UR4+0x344c0], R0 ;  /* 0x0344c000ff0075a7 */ /* 0x000ea40008000144 */
[----:B--2---:R-:W-:Y:S05]  /*7520*/  @!P0 BRA `(.L_x_170) ;  /* 0x0000002000488947 */ /* 0x004fea0003800000 */
.L_x_224:
[----:B------:R-:W-:Y:S05]  /*7530*/  @!P2 BRA `(.L_x_171) ;  /* 0x000000000004a947 */ /* 0x000fea0003800000 */
[----:B------:R-:W-:Y:S01]  /*7540*/  BPT.TRAP 0x1 ;  /* 0x000000040000795c */ /* 0x000fe20000300000 */
.L_x_171:
[----:B-1----:R-:W-:Y:S01]  /*7550*/  SHF.L.U32 R0, R8, 0x1f, RZ ;  /* 0x0000001f08007819 */ /* 0x002fe200000006ff */
[----:B------:R-:W-:-:S04]  /*7560*/  IMAD.U32 R3, RZ, RZ, UR4 ;  /* 0x00000004ff037e24 */ /* 0x000fc8000f8e00ff */
[----:B------:R1:W2:Y:S03]  /*7570*/  SYNCS.PHASECHK.TRANS64.TRYWAIT P0, [R3+URZ+0x344c8], R0 ;  /* 0x0344c800030075a7 */ /* 0x0002a6000800017f */
[----:B--2---:R-:W-:Y:S05]  /*7580*/  @!P0 NANOSLEEP.SYNCS 0x989680 ;  /* 0x009896800000895d */ /* 0x004fea0003900000 */
[----:B------:R-:W2:Y:S02]  /*7590*/  @!P0 SYNCS.PHASECHK.TRANS64 P0, [R3+URZ+0x344c8], R0 ;  /* 0x0344c800030085a7 */ /* 0x000ea4000800007f */
[----:B--2---:R-:W-:Y:S05]  /*75a0*/  @!P0 BRA `(.L_x_171) ;  /* 0xfffffffc00e88947 */ /* 0x004fea000383ffff */
.L_x_164:
[----:B------:R-:W-:Y:S05]  /*75b0*/  BSYNC B0 ;  /* 0x0000000000007941 */ /* 0x000fea0003800000 */
.L_x_163:
[----:B------:R-:W-:Y:S05]  /*75c0*/  EXIT ;  /* 0x000000000000794d */ /* 0x000fea0003800000 */
.L_x_121:
        /* <DEDUP_REMOVED lines=8> */
[----:B------:R-:W-:-:S03]  /*7650*/  UIMAD UR6, UR4, UR5, UR6 ;  /* 0x00000005040672a4 */ /* 0x000fc6000f8e0206 */
[----:B------:R-:W-:Y:S02]  /*7660*/  ULDC.64 UR4, c[0x0][0x508] ;  /* 0x0001420000047ab9 */ /* 0x000fe40000000a00 */
[----:B------:R-:W-:Y:S01]  /*7670*/  UIMAD.WIDE UR4, UR6, 0x80, UR4 ;  /* 0x00000080060478a5 */ /* 0x000fe2000f8e0204 */
[----:B------:R-:W-:Y:S11]  /*7680*/  @!P0 BRA `(.L_x_173) ;  /* 0x0000000000d48947 */ /* 0x000ff60003800000 */
[----:B------:R-:W1:Y:S01]  /*7690*/  S2UR UR7, SR_CgaCtaId ;  /* 0x00000000000779c3 */ /* 0x000e620000008800 */
[----:B------:R2:W-:Y:S01]  /*76a0*/  STL [R1+0x10], R8 ;  /* 0x0000100801007387 */ /* 0x0005e20000100800 */
[----:B------:R-:W-:-:S06]  /*76b0*/  UMOV UR6, 0x400 ;  /* 0x0000040000067882 */ /* 0x000fcc0000000000 */
[----:B------:R-:W3:Y:S08]  /*76c0*/  LDC.64 R10, c[0x0][0x348] ;  /* 0x0000d200ff0a7b82 */ /* 0x000ef00000000a00 */
[----:B--2---:R-:W3:Y:S01]  /*76d0*/  LDC.64 R8, c[0x0][0x340] ;  /* 0x0000d000ff087b82 */ /* 0x004ee20000000a00 */
[----:B-1----:R-:W-:-:S07]  /*76e0*/  ULEA UR6, UR7, UR6, 0x18 ;  /* 0x0000000607067291 */ /* 0x002fce000f8ec03f */
[----:B------:R-:W1:Y:S08]  /*76f0*/  LDC.64 R28, c[0x0][0x300] ;  /* 0x0000c000ff1c7b82 */ /* 0x000e700000000a00 */
[----:B------:R-:W1:Y:S01]  /*7700*/  LDC.64 R30, c[0x0][0x308] ;  /* 0x0000c200ff1e7b82 */ /* 0x000e620000000a00 */
[----:B---3--:R2:W-:Y:S07]  /*7710*/  STS.128 [UR6+0x345c0], R8 ;  /* 0x0345c008ff007988 */ /* 0x0085ee0008000c06 */
[----:B------:R-:W3:Y:S08]  /*7720*/  LDC.64 R24, c[0x0][0x310] ;  /* 0x0000c400ff187b82 */ /* 0x000ef00000000a00 */
[----:B------:R-:W3:Y:S08]  /*7730*/  LDC.64 R26, c[0x0][0x318] ;  /* 0x0000c600ff1a7b82 */ /* 0x000ef00000000a00 */
[----:B--2---:R-:W2:Y:S01]  /*7740*/  LDC.64 R8, c[0x0][0x420] ;  /* 0x00010800ff087b82 */ /* 0x004ea20000000a00 */
[----:B-1----:R-:W-:Y:S07]  /*7750*/  STS.128 [UR6+0x34580], R28 ;  /* 0x0345801cff007988 */ /* 0x002fee0008000c06 */
[----:B------:R-:W2:Y:S08]  /*7760*/  LDC.64 R10, c[0x0][0x428] ;  /* 0x00010a00ff0a7b82 */ /* 0x000eb00000000a00 */
[----:B------:R-:W1:Y:S01]  /*7770*/  LDC.64 R12, c[0x0][0x320] ;  /* 0x0000c800ff0c7b82 */ /* 0x000e620000000a00 */
[----:B---3--:R-:W-:Y:S07]  /*7780*/  STS.128 [UR6+0x34590], R24 ;  /* 0x03459018ff007988 */ /* 0x008fee0008000c06 */
[----:B------:R-:W1:Y:S01]  /*7790*/  LDC.64 R14, c[0x0][0x328] ;  /* 0x0000ca00ff0e7b82 */ /* 0x000e620000000a00 */
[----:B--2---:R2:W-:Y:S07]  /*77a0*/  STS.128 [UR6+0x34620], R8 ;  /* 0x03462008ff007988 */ /* 0x0045ee0008000c06 */
[----:B------:R-:W3:Y:S08]  /*77b0*/  LDC.64 R4, c[0x0][0x330] ;  /* 0x0000cc00ff047b82 */ /* 0x000ef00000000a00 */
[----:B------:R-:W3:Y:S01]  /*77c0*/  LDC.64 R6, c[0x0][0x338] ;  /* 0x0000ce00ff067b82 */ /* 0x000ee20000000a00 */
[----:B--2---:R2:W5:Y:S07]  /*77d0*/  LDL.LU R8, [R1+0x10] ;  /* 0x0000100001087983 */ /* 0x00456e0000300800 */
[----:B------:R-:W4:Y:S01]  /*77e0*/  LDC.64 R32, c[0x0][0x350] ;  /* 0x0000d400ff207b82 */ /* 0x000f220000000a00 */
[----:B-1----:R1:W-:Y:S07]  /*77f0*/  STS.128 [UR6+0x345a0], R12 ;  /* 0x0345a00cff007988 */ /* 0x0023ee0008000c06 */
[----:B------:R-:W4:Y:S01]  /*7800*/  LDC.64 R34, c[0x0][0x358] ;  /* 0x0000d600ff227b82 */ /* 0x000f220000000a00 */
[----:B---3--:R3:W-:Y:S07]  /*7810*/  STS.128 [UR6+0x345b0], R4 ;  /* 0x0345b004ff007988 */ /* 0x0087ee0008000c06 */
[----:B------:R-:W2:Y:S08]  /*7820*/  LDC.64 R28, c[0x0][0x360] ;  /* 0x0000d800ff1c7b82 */ /* 0x000eb00000000a00 */
[----:B------:R-:W2:Y:S01]  /*7830*/  LDC.64 R30, c[0x0][0x368] ;  /* 0x0000da00ff1e7b82 */ /* 0x000ea20000000a00 */
[----:B----4-:R4:W-:Y:S07]  /*7840*/  STS.128 [UR6+0x345d0], R32 ;  /* 0x0345d020ff007988 */ /* 0x0109ee0008000c06 */
[----:B------:R-:W4:Y:S08]  /*7850*/  LDC.64 R24, c[0x0][0x370] ;  /* 0x0000dc00ff187b82 */ /* 0x000f300000000a00 */
[----:B------:R-:W4:Y:S08]  /*7860*/  LDC.64 R26, c[0x0][0x378] ;  /* 0x0000de00ff1a7b82 */ /* 0x000f300000000a00 */
[----:B-1----:R-:W1:Y:S01]  /*7870*/  LDC.64 R12, c[0x0][0x400] ;  /* 0x00010000ff0c7b82 */ /* 0x002e620000000a00 */
[----:B--2---:R2:W-:Y:S07]  /*7880*/  STS.128 [UR6+0x345e0], R28 ;  /* 0x0345e01cff007988 */ /* 0x0045ee0008000c06 */
[----:B------:R-:W1:Y:S08]  /*7890*/  LDC.64 R14, c[0x0][0x408] ;  /* 0x00010200ff0e7b82 */ /* 0x000e700000000a00 */
[----:B---3--:R-:W3:Y:S01]  /*78a0*/  LDC.64 R4, c[0x0][0x410] ;  /* 0x00010400ff047b82 */ /* 0x008ee20000000a00 */
[----:B----4-:R4:W-:Y:S07]  /*78b0*/  STS.128 [UR6+0x345f0], R24 ;  /* 0x0345f018ff007988 */ /* 0x0109ee0008000c06 */
[----:B------:R-:W3:Y:S01]  /*78c0*/  LDC.64 R6, c[0x0][0x418] ;  /* 0x00010600ff067b82 */ /* 0x000ee20000000a00 */
[----:B-1----:R1:W-:Y:S07]  /*78d0*/  STS.128 [UR6+0x34600], R12 ;  /* 0x0346000cff007988 */ /* 0x0023ee0008000c06 */
[----:B------:R-:W1:Y:S08]  /*78e0*/  LDC.64 R32, c[0x0][0x430] ;  /* 0x00010c00ff207b82 */ /* 0x000e700000000a00 */
[----:B------:R-:W1:Y:S01]  /*78f0*/  LDC.64 R34, c[0x0][0x438] ;  /* 0x00010e00ff227b82 */ /* 0x000e620000000a00 */
[----:B---3--:R3:W-:Y:S07]  /*7900*/  STS.128 [UR6+0x34610], R4 ;  /* 0x03461004ff007988 */ /* 0x0087ee0008000c06 */
[----:B--2---:R-:W2:Y:S08]  /*7910*/  LDC.64 R28, c[0x0][0x440] ;  /* 0x00011000ff1c7b82 */ /* 0x004eb00000000a00 */
[----:B------:R-:W2:Y:S08]  /*7920*/  LDC.64 R30, c[0x0][0x448] ;  /* 0x00011200ff1e7b82 */ /* 0x000eb00000000a00 */
[----:B----4-:R-:W4:Y:S08]  /*7930*/  LDC.64 R24, c[0x0][0x450] ;  /* 0x00011400ff187b82 */ /* 0x010f300000000a00 */
[----:B------:R-:W4:Y:S08]  /*7940*/  LDC.64 R26, c[0x0][0x458] ;  /* 0x00011600ff1a7b82 */ /* 0x000f300000000a00 */
[----:B-1----:R-:W1:Y:S08]  /*7950*/  LDC.64 R12, c[0x0][0x460] ;  /* 0x00011800ff0c7b82 */ /* 0x002e700000000a00 */
[----:B------:R-:W1:Y:S08]  /*7960*/  LDC.64 R14, c[0x0][0x468] ;  /* 0x00011a00ff0e7b82 */ /* 0x000e700000000a00 */
[----:B---3--:R-:W3:Y:S08]  /*7970*/  LDC.64 R4, c[0x0][0x470] ;  /* 0x00011c00ff047b82 */ /* 0x008ef00000000a00 */
[----:B------:R-:W3:Y:S01]  /*7980*/  LDC.64 R6, c[0x0][0x478] ;  /* 0x00011e00ff067b82 */ /* 0x000ee20000000a00 */
[----:B------:R1:W-:Y:S04]  /*7990*/  STS.128 [UR6+0x34630], R32 ;  /* 0x03463020ff007988 */ /* 0x0003e80008000c06 */
[----:B--2---:R2:W-:Y:S04]  /*79a0*/  STS.128 [UR6+0x34640], R28 ;  /* 0x0346401cff007988 */ /* 0x0045e80008000c06 */
[----:B----4-:R2:W-:Y:S04]  /*79b0*/  STS.128 [UR6+0x34650], R24 ;  /* 0x03465018ff007988 */ /* 0x0105e80008000c06 */
[----:B-1----:R2:W-:Y:S04]  /*79c0*/  STS.128 [UR6+0x34660], R12 ;  /* 0x0346600cff007988 */ /* 0x0025e80008000c06 */
[----:B---3--:R2:W-:Y:S02]  /*79d0*/  STS.128 [UR6+0x34670], R4 ;  /* 0x03467004ff007988 */ /* 0x0085e40008000c06 */
.L_x_173:
[----:B------:R-:W-:Y:S05]  /*79e0*/  BSYNC B0 ;  /* 0x0000000000007941 */ /* 0x000fea0003800000 */
.L_x_172:
[----:B------:R-:W-:Y:S01]  /*79f0*/  ELECT P0, URZ, PT ;  /* 0x00000000003f782f */ /* 0x000fe20003800000 */
[----:B------:R-:W-:-:S12]  /*7a00*/  NOP ;  /* 0x0000000000007918 */ /* 0x000fd80000000000 */
[----:B--2---:R-:W1:Y:S08]  /*7a10*/  @P0 LDC.64 R6, c[0x0][0x510] ;  /* 0x00014400ff060b82 */ /* 0x004e700000000a00 */
[----:B------:R-:W2:Y:S01]  /*7a20*/  @P0 LDC.64 R4, c[0x0][0x528] ;  /* 0x00014a00ff040b82 */ /* 0x000ea20000000a00 */
[----:B-1----:R-:W-:-:S06]  /*7a30*/  @P0 IMAD.WIDE R6, R17, 0x8, R6 ;  /* 0x0000000811060825 */ /* 0x002fcc00078e0206 */
[----:B------:R-:W3:Y:S01]  /*7a40*/  @P0 LDG.E.64 R6, desc[UR40][R6.64] ;  /* 0x0000002806060981 */ /* 0x000ee2000c1e1b00 */
[----:B--2---:R-:W-:-:S06]  /*7a50*/  @P0 IMAD.WIDE R4, R17, 0x8, R4 ;  /* 0x0000000811040825 */ /* 0x004fcc00078e0204 */
[----:B------:R-:W2:Y:S01]  /*7a60*/  @P0 LDG.E.64 R4, desc[UR40][R4.64] ;  /* 0x0000002804040981 */ /* 0x000ea2000c1e1b00 */
[----:B------:R-:W1:Y:S01]  /*7a70*/  S2UR UR7, SR_CgaCtaId ;  /* 0x00000000000779c3 */ /* 0x000e620000008800 */
[----:B------:R-:W4:Y:S01]  /*7a80*/  S2R R9, SR_LANEID ;  /* 0x0000000000097919 */ /* 0x000f220000000000 */
[----:B------:R-:W-:Y:S01]  /*7a90*/  UMOV UR6, 0x400 ;  /* 0x0000040000067882 */ /* 0x000fe20000000000 */
[----:B------:R-:W-:Y:S01]  /*7aa0*/  ELECT P2, URZ, PT ;  /* 0x00000000003f782f */ /* 0x000fe20003840000 */
[----:B------:R-:W-:Y:S01]  /*7ab0*/  BSSY B0, `(.L_x_174) ;  /* 0x0000008000007945 */ /* 0x000fe20003800000 */
[----:B-1----:R-:W-:-:S09]  /*7ac0*/  ULEA UR6, UR7, UR6, 0x18 ;  /* 0x0000000607067291 */ /* 0x002fd2000f8ec03f */
[----:B---3--:R1:W-:Y:S04]  /*7ad0*/  @P0 STS.64 [UR6+0x34580], R6 ;  /* 0x03458006ff000988 */ /* 0x0083e80008000a06 */
[----:B--2---:R1:W-:Y:S01]  /*7ae0*/  @P0 STS.64 [UR6+0x34600], R4 ;  /* 0x03460004ff000988 */ /* 0x0043e20008000a06 */
[----:B------:R-:W-:Y:S01]  /*7af0*/  NOP ;  /* 0x0000000000007918 */ /* 0x000fe20000000000 */
[----:B----4-:R-:W-:Y:S05]  /*7b00*/  @!P2 BRA `(.L_x_175) ;  /* 0x000000000008a947 */ /* 0x010fea0003800000 */
[----:B------:R0:W-:Y:S01]  /*7b10*/  UTMACMDFLUSH ;  /* 0x00000000000079b7 */ /* 0x0001e20000000000 */
[----:B------:R-:W-:-:S04]  /*7b20*/  DEPBAR.LE SB0, 0x0 ;  /* 0x000080000000791a */ /* 0x000fc80000000000 */
.L_x_175:
[----:B------:R-:W-:Y:S05]  /*7b30*/  BSYNC B0 ;  /* 0x0000000000007941 */ /* 0x000fea0003800000 */
.L_x_174:
[----:B------:R-:W2:Y:S01]  /*7b40*/  S2UR UR6, SR_CgaCtaId ;  /* 0x00000000000679c3 */ /* 0x000ea20000008800 */
[----:B------:R-:W-:Y:S01]  /*7b50*/  UMOV UR13, 0x400 ;  /* 0x00000400000d7882 */ /* 0x000fe20000000000 */
[----:B------:R-:W-:Y:S01]  /*7b60*/  IMAD.SHL.U32 R10, R9, 0x4, RZ ;  /* 0x00000004090a7824 */ /* 0x000fe200078e00ff */
[----:B------:R-:W-:Y:S01]  /*7b70*/  ULDC UR15, c[0x0][0x900] ;  /* 0x00024000000f7ab9 */ /* 0x000fe20000000800 */
[----:B------:R-:W-:-:S03]  /*7b80*/  ULDC UR14, c[0x0][0x8a8] ;  /* 0x00022a00000e7ab9 */ /* 0x000fc60000000800 */
[----:B-1----:R-:W-:Y:S01]  /*7b90*/  IADD3 R6, P0, R10, UR4, RZ ;  /* 0x000000040a067c10 */ /* 0x002fe2000ff1e0ff */
[----:B------:R-:W1:Y:S04]  /*7ba0*/  LDC R12, c[0x0][0x28c] ;  /* 0x0000a300ff0c7b82 */ /* 0x000e680000000800 */
[----:B------:R-:W-:Y:S01]  /*7bb0*/  IMAD.X R7, RZ, RZ, UR5, P0 ;  /* 0x00000005ff077e24 */ /* 0x000fe200080e06ff */
[----:B--2---:R-:W-:-:S03]  /*7bc0*/  ULEA UR13, UR6, UR13, 0x18 ;  /* 0x0000000d060d7291 */ /* 0x004fc6000f8ec03f */
[----:B------:R-:W-:Y:S01]  /*7bd0*/  ULDC UR6, c[0x0][0x884] ;  /* 0x0002210000067ab9 */ /* 0x000fe20000000800 */
[----:B------:R-:W-:Y:S02]  /*7be0*/  UIADD3 UR22, UR13, 0x34580, URZ ;  /* 0x000345800d167890 */ /* 0x000fe4000fffe03f */
[----:B------:R-:W-:Y:S01]  /*7bf0*/  UIMAD.WIDE UR6, UR6, 0x80, UR4 ;  /* 0x00000080060678a5 */ /* 0x000fe2000f8e0204 */
[----:B-1----:R-:W-:-:S05]  /*7c00*/  VIADD R12, R12, 0x3f ;  /* 0x0000003f0c0c7836 */ /* 0x002fca0000000000 */
[----:B------:R-:W-:Y:S01]  /*7c10*/  IADD3 R4, P2, R10, UR6, RZ ;  /* 0x000000060a047c10 */ /* 0x000fe2000ff5e0ff */
[----:B------:R-:W1:Y:S04]  /*7c20*/  LDS R9, [R10+UR22] ;  /* 0x000000160a097984 */ /* 0x000e680008000800 */
[----:B------:R2:W3:Y:S01]  /*7c30*/  LDS R11, [R10+UR22+0x80] ;  /* 0x000080160a0b7984 */ /* 0x0004e20008000800 */
[----:B------:R-:W-:Y:S01]  /*7c40*/  SHF.R.S32.HI R13, RZ, 0x1f, R12 ;  /* 0x0000001fff0d7819 */ /* 0x000fe2000001140c */
[----:B------:R-:W-:-:S03]  /*7c50*/  IMAD.X R5, RZ, RZ, UR7, P2 ;  /* 0x00000007ff057e24 */ /* 0x000fc600090e06ff */
[----:B------:R-:W-:Y:S01]  /*7c60*/  LEA.HI R13, R13, R12, RZ, 0x6 ;  /* 0x0000000c0d0d7211 */ /* 0x000fe200078f30ff */
[----:B------:R-:W-:Y:S01]  /*7c70*/  UMOV UR8, 0xffffffff ;  /* 0xffffffff00087882 */ /* 0x000fe20000000000 */
[C---:B-----5:R-:W-:Y:S02]  /*7c80*/  LOP3.LUT P2, RZ, R8.reuse, 0x7f, RZ, 0xc0, !PT ;  /* 0x0000007f08ff7812 */ /* 0x060fe4000784c0ff */
[----:B------:R-:W-:Y:S01]  /*7c90*/  LOP3.LUT P0, RZ, R8, 0x1f, RZ, 0xc0, !PT ;  /* 0x0000001f08ff7812 */ /* 0x000fe2000780c0ff */
[----:B------:R-:W-:Y:S01]  /*7ca0*/  BSSY B0, `(.L_x_176) ;  /* 0x00000e7000007945 */ /* 0x000fe20003800000 */
[----:B------:R-:W-:Y:S01]  /*7cb0*/  USHF.L.U32 UR8, UR8, UR15, URZ ;  /* 0x0000000f08087299 */ /* 0x000fe2000800063f */
[----:B------:R-:W-:Y:S01]  /*7cc0*/  IMAD.MOV.U32 R8, RZ, RZ, RZ ;  /* 0x000000ffff087224 */ /* 0x000fe200078e00ff */
[----:B------:R-:W-:Y:S01]  /*7cd0*/  PLOP3.LUT P0, PT, P0, P2, PT, 0x8a, 0x0 ;  /* 0x000000000000781c */ /* 0x000fe20000705172 */
[----:B--2---:R-:W-:Y:S01]  /*7ce0*/  IMAD.MOV.U32 R10, RZ, RZ, 0x1 ;  /* 0x00000001ff0a7424 */ /* 0x004fe200078e00ff */
[----:B------:R-:W-:Y:S01]  /*7cf0*/  UMOV UR9, 0x1 ;  /* 0x0000000100097882 */ /* 0x000fe20000000000 */
[----:B------:R-:W-:-:S02]  /*7d00*/  ULOP3.LUT UR23, UR36, 0x2, URZ, 0xfc, !UPT ;  /* 0x0000000224177892 */ /* 0x000fc4000f8efc3f */
[----:B------:R-:W-:Y:S02]  /*7d10*/  UIADD3 UR14, UR14, -0x1, URZ ;  /* 0xffffffff0e0e7890 */ /* 0x000fe4000fffe03f */
[----:B------:R-:W-:Y:S02]  /*7d20*/  USHF.L.U32 UR15, UR9, UR15, URZ ;  /* 0x0000000f090f7299 */ /* 0x000fe4000800063f */
[----:B------:R-:W-:Y:S01]  /*7d30*/  ULOP3.LUT UR16, URZ, UR8, URZ, 0x33, !UPT ;  /* 0x000000083f107292 */ /* 0x000fe2000f8e333f */
[----:B-1----:R1:W5:Y:S04]  /*7d40*/  ATOMG.E.EXCH.STRONG.GPU PT, RZ, [R6], R9 ;  /* 0x0000000906ff73a8 */ /* 0x00236800041ee100 */
[----:B---3--:R2:W5:Y:S01]  /*7d50*/  ATOMG.E.EXCH.STRONG.GPU PT, RZ, [R4], R11 ;  /* 0x0000000b04ff73a8 */ /* 0x00856200041ee100 */
[----:B-1----:R-:W-:Y:S01]  /*7d60*/  SHF.R.S32.HI R9, RZ, 0x6, R13 ;  /* 0x00000006ff097819 */ /* 0x002fe2000001140d */
[----:B--2---:R-:W-:-:S02]  /*7d70*/  IMAD.MOV.U32 R4, RZ, RZ, 0x1 ;  /* 0x00000001ff047424 */ /* 0x004fc400078e00ff */
[----:B------:R-:W-:Y:S02]  /*7d80*/  IMAD.MOV.U32 R5, RZ, RZ, 0x1 ;  /* 0x00000001ff057424 */ /* 0x000fe400078e00ff */
[----:B------:R-:W-:-:S07]  /*7d90*/  VIADD R11, R9, 0x1 ;  /* 0x00000001090b7836 */ /* 0x000fce0000000000 */
.L_x_196:
[----:B------:R-:W-:Y:S01]  /*7da0*/  LOP3.LUT P3, RZ, R5, 0xff, RZ, 0xc0, !PT ;  /* 0x000000ff05ff7812 */ /* 0x000fe2000786c0ff */
[----:B------:R-:W-:-:S12]  /*7db0*/  BSSY B1, `(.L_x_177) ;  /* 0x0000007000017945 */ /* 0x000fd80003800000 */
[----:B-1----:R-:W-:Y:S05]  /*7dc0*/  @!P3 BRA `(.L_x_178) ;  /* 0x000000000014b947 */ /* 0x002fea0003800000 */
[----:B------:R-:W-:-:S04]  /*7dd0*/  DEPBAR {5,4,3,2,1,0} ;  /* 0x0000003f0000791a */ /* 0x000fc80000000000 */
[----:B------:R1:W-:Y:S01]  /*7de0*/  UTMACCTL.IV [UR4] ;  /* 0x00000000040079b9 */ /* 0x0003e20008000000 */
[----:B------:R-:W-:-:S04]  /*7df0*/  DEPBAR {5,4,3,2,1,0} ;  /* 0x0000003f0000791a */ /* 0x000fc80000000000 */
[----:B------:R1:W-:Y:S02]  /*7e00*/  UTMACCTL.IV [UR6] ;  /* 0x00000000060079b9 */ /* 0x0003e40008000000 */
[----:B-1----:R-:W-:Y:S01]  /*7e10*/  NOP ;  /* 0x0000000000007918 */ /* 0x002fe20000000000 */
.L_x_178:
[----:B------:R-:W-:Y:S05]  /*7e20*/  BSYNC B1 ;  /* 0x0000000000017941 */ /* 0x000fea0003800000 */
.L_x_177:
[----:B------:R-:W-:-:S03]  /*7e30*/  UMOV UR8, 0xffffffff ;  /* 0xffffffff00087882 */ /* 0x000fc60000000000 */
[----:B------:R-:W-:Y:S05]  /*7e40*/  BRA.DIV UR8, `(.L_x_179) ;  /* 0x0000001a08187947 */ /* 0x000fea000b800000 */
[----:B-----5:R-:W-:-:S13]  /*7e50*/  ELECT P6, URZ, PT ;  /* 0x00000000003f782f */ /* 0x020fda00038c0000 */
.L_x_227:
[----:B------:R-:W1:Y:S01]  /*7e60*/  LDC R5, c[0x0][0x28c] ;  /* 0x0000a300ff057b82 */ /* 0x000e620000000800 */
[----:B------:R-:W-:Y:S01]  /*7e70*/  BSSY B1, `(.L_x_180) ;  /* 0x0000030000017945 */ /* 0x000fe20003800000 */
[----:B-1----:R-:W-:-:S13]  /*7e80*/  ISETP.LT.OR P6, PT, R5, 0x1, !P6 ;  /* 0x000000010500780c */ /* 0x002fda00077c1670 */
[----:B------:R-:W-:Y:S05]  /*7e90*/  @P6 BRA `(.L_x_181) ;  /* 0x0000000000b46947 */ /* 0x000fea0003800000 */
[----:B------:R-:W-:Y:S02]  /*7ea0*/  IMAD.SHL.U32 R12, R0, 0x80, RZ ;  /* 0x00000080000c7824 */ /* 0x000fe400078e00ff */
[----:B------:R-:W-:Y:S02]  /*7eb0*/  IMAD.SHL.U32 R13, R3, 0x40, RZ ;  /* 0x00000040030d7824 */ /* 0x000fe400078e00ff */
[----:B------:R-:W-:Y:S02]  /*7ec0*/  IMAD.MOV.U32 R14, RZ, RZ, RZ ;  /* 0x000000ffff0e7224 */ /* 0x000fe400078e00ff */
[----:B------:R-:W-:Y:S02]  /*7ed0*/  IMAD.MOV.U32 R0, RZ, RZ, R11 ;  /* 0x000000ffff007224 */ /* 0x000fe400078e000b */
[----:B------:R-:W-:Y:S02]  /*7ee0*/  IMAD.MOV.U32 R3, RZ, RZ, R10 ;  /* 0x000000ffff037224 */ /* 0x000fe400078e000a */
[----:B------:R-:W-:-:S07]  /*7ef0*/  IMAD.MOV.U32 R5, RZ, RZ, R8 ;  /* 0x000000ffff057224 */ /* 0x000fce00078e0008 */
.L_x_185:
[----:B------:R-:W-:Y:S01]  /*7f00*/  LEA R15, R5, UR13, 0x3 ;  /* 0x0000000d050f7c11 */ /* 0x000fe2000f8e18ff */
[----:B------:R-:W1:Y:S01]  /*7f10*/  @!P2 LDC R7, c[0x0][0x500] ;  /* 0x00014000ff07ab82 */ /* 0x000e620000000800 */
[----:B------:R-:W-:-:S04]  /*7f20*/  SHF.L.U32 R6, R3, 0x1f, RZ ;  /* 0x0000001f03067819 */ /* 0x000fc800000006ff */
[----:B------:R-:W2:Y:S02]  /*7f30*/  SYNCS.PHASECHK.TRANS64.TRYWAIT P3, [R15+URZ+0x34450], R6 ;  /* 0x034450060f0075a7 */ /* 0x000ea4000806017f */
[----:B--2---:R-:W-:Y:S05]  /*7f40*/  @!P3 BRA `(.L_x_182) ;  /* 0x0000001400f8b947 */ /* 0x004fea0003800000 */
.L_x_228:
[----:B------:R-:W-:Y:S01]  /*7f50*/  UPRMT UR8, UR23, 0x9910, URZ ;  /* 0x0000991017087896 */ /* 0x000fe2000800003f */
[----:B-1----:R1:W-:Y:S03]  /*7f60*/  @!P2 SYNCS.ARRIVE.TRANS64 RZ, [R15+URZ+0x34410], R7 ;  /* 0x034410070fffa9a7 */ /* 0x0023e6000800003f */
[----:B------:R-:W-:-:S06]  /*7f70*/  UISETP.NE.AND UP0, UPT, UR8, 0x2, UPT ;  /* 0x000000020800788c */ /* 0x000fcc000bf05270 */
[----:B------:R-:W-:-:S13]  /*7f80*/  PLOP3.LUT P3, PT, PT, PT, UP0, 0x80, 0x0 ;  /* 0x000000000000781c */ /* 0x000fda0003f6f008 */
[----:B-1----:R-:W-:Y:S05]  /*7f90*/  @P3 BRA `(.L_x_183) ;  /* 0x0000000000043947 */ /* 0x002fea0003800000 */
[----:B------:R-:W-:Y:S01]  /*7fa0*/  BPT.TRAP 0x1 ;  /* 0x000000040000795c */ /* 0x000fe20000300000 */
.L_x_183:
[----:B------:R-:W-:Y:S05]  /*7fb0*/  @P0 BRA `(.L_x_184) ;  /* 0x0000000000040947 */ /* 0x000fea0003800000 */
[----:B------:R-:W-:Y:S01]  /*7fc0*/  BPT.TRAP 0x1 ;  /* 0x000000040000795c */ /* 0x000fe20000300000 */
.L_x_184:
[----:B------:R-:W-:Y:S01]  /*7fd0*/  R2UR UR11, R5 ;  /* 0x00000000050b72ca */ /* 0x000fe200000e0000 */
[----:B------:R-:W-:Y:S01]  /*7fe0*/  VIADD R0, R0, 0xffffffff ;  /* 0xffffffff00007836 */ /* 0x000fe20000000000 */
[----:B------:R-:W-:Y:S01]  /*7ff0*/  R2UR UR9, R15 ;  /* 0x000000000f0972ca */ /* 0x000fe200000e0000 */
[----:B------:R-:W-:Y:S01]  /*8000*/  VIADD R5, R5, 0x1 ;  /* 0x0000000105057836 */ /* 0x000fe20000000000 */
[----:B------:R-:W-:Y:S01]  /*8010*/  R2UR UR20, R13 ;  /* 0x000000000d1472ca */ /* 0x000fe200000e0000 */
[----:B------:R-:W-:Y:S01]  /*8020*/  UMOV UR18, 0x0 ;  /* 0x0000000000127882 */ /* 0x000fe20000000000 */
[----:B------:R-:W-:Y:S01]  /*8030*/  R2UR UR10, R14 ;  /* 0x000000000e0a72ca */ /* 0x000fe200000e0000 */
[----:B------:R-:W-:Y:S01]  /*8040*/  UMOV UR19, 0x10000000 ;  /* 0x1000000000137882 */ /* 0x000fe20000000000 */
[----:B------:R-:W-:Y:S01]  /*8050*/  R2UR UR21, R12 ;  /* 0x000000000c1572ca */ /* 0x000fe200000e0000 */
[----:B------:R-:W-:Y:S01]  /*8060*/  UMOV UR12, URZ ;  /* 0x0000003f000c7c82 */ /* 0x000fe20008000000 */
[----:B------:R-:W-:Y:S01]  /*8070*/  ISETP.GT.AND P4, PT, R0, 0x1, PT ;  /* 0x000000010000780c */ /* 0x000fe20003f84270 */
[----:B------:R-:W-:Y:S01]  /*8080*/  VIADD R14, R14, 0x40 ;  /* 0x000000400e0e7836 */ /* 0x000fe20000000000 */
[----:B------:R-:W-:Y:S01]  /*8090*/  ISETP.NE.AND P3, PT, R5, 0x8, PT ;  /* 0x000000080500780c */ /* 0x000fe20003f65270 */
[----:B------:R-:W-:-:S02]  /*80a0*/  ULEA UR8, UR11, UR13, 0xd ;  /* 0x0000000d0b087291 */ /* 0x000fc4000f8e683f */
[----:B------:R-:W-:Y:S01]  /*80b0*/  ULEA UR11, UR11, UR13, 0xe ;  /* 0x0000000d0b0b7291 */ /* 0x000fe2000f8e703f */
[----:B--2---:R-:W-:Y:S01]  /*80c0*/  SEL R6, RZ, 0x1, P3 ;  /* 0x00000001ff067807 */ /* 0x004fe20001800000 */
[----:B------:R-:W-:Y:S01]  /*80d0*/  UIADD3 UR9, UR9, 0x34410, URZ ;  /* 0x0003441009097890 */ /* 0x000fe2000fffe03f */
[----:B------:R-:W-:Y:S01]  /*80e0*/  SEL R5, R5, RZ, P3 ;  /* 0x000000ff05057207 */ /* 0x000fe20001800000 */
[----:B------:R-:W-:Y:S01]  /*80f0*/  UIADD3 UR17, UR11, 0x10000, URZ ;  /* 0x000100000b117890 */ /* 0x000fe2000fffe03f */
[----:B------:R-:W-:Y:S02]  /*8100*/  LOP3.LUT R3, R3, R6, RZ, 0x3c, !PT ;  /* 0x0000000603037212 */ /* 0x000fe400078e3cff */
[----:B------:R-:W-:-:S04]  /*8110*/  UMOV UR11, UR20 ;  /* 0x00000014000b7c82 */ /* 0x000fc80008000000 */
[----:B------:R1:W-:Y:S02]  /*8120*/  UTMALDG.3D [UR8], [UR4], desc[UR18] ;  /* 0x00001208040075b4 */ /* 0x0003e40008011000 */
[----:B-1----:R-:W-:Y:S01]  /*8130*/  UMOV UR8, UR17 ;  /* 0x0000001100087c82 */ /* 0x002fe20008000000 */
[----:B------:R-:W-:Y:S02]  /*8140*/  UMOV UR11, UR21 ;  /* 0x00000015000b7c82 */ /* 0x000fe40008000000 */
[----:B------:R1:W-:Y:S02]  /*8150*/  UTMALDG.3D [UR8], [UR6], desc[UR18] ;  /* 0x00001208060075b4 */ /* 0x0003e40008011000 */
[----:B-1----:R-:W-:Y:S05]  /*8160*/  @P4 BRA `(.L_x_185) ;  /* 0xfffffffc00644947 */ /* 0x002fea000383ffff */
.L_x_181:
[----:B------:R-:W-:Y:S05]  /*8170*/  BSYNC B1 ;  /* 0x0000000000017941 */ /* 0x000fea0003800000 */
.L_x_180:
[----:B------:R-:W-:Y:S01]  /*8180*/  LOP3.LUT P3, RZ, R4, 0xff, RZ, 0xc0, !PT ;  /* 0x000000ff04ff7812 */ /* 0x000fe2000786c0ff */
[----:B------:R-:W-:Y:S01]  /*8190*/  IMAD.IADD R8, R9, 0x1, R8 ;  /* 0x0000000109087824 */ /* 0x000fe200078e0208 */
[----:B------:R-:W-:Y:S01]  /*81a0*/  IADD3 R2, P5, R2, R18, RZ ;  /* 0x0000001202027210 */ /* 0x000fe20007fbe0ff */
[----:B------:R-:W-:Y:S01]  /*81b0*/  ULDC.64 UR8, c[0x0][0x8f8] ;  /* 0x00023e0000087ab9 */ /* 0x000fe20000000a00 */
[----:B------:R-:W-:Y:S01]  /*81c0*/  BSSY B1, `(.L_x_186) ;  /* 0x000006b000017945 */ /* 0x000fe20003800000 */
[----:B------:R-:W-:Y:S01]  /*81d0*/  PRMT R13, RZ, 0x7610, R13 ;  /* 0x00007610ff0d7816 */ /* 0x000fe2000000000d */
[----:B------:R-:W-:Y:S01]  /*81e0*/  IMAD.MOV.U32 R12, RZ, RZ, -0x1 ;  /* 0xffffffffff0c7424 */ /* 0x000fe200078e00ff */
[----:B------:R-:W-:Y:S01]  /*81f0*/  SHF.R.U32.HI R0, RZ, 0x3, R8 ;  /* 0x00000003ff007819 */ /* 0x000fe20000011608 */
[----:B------:R-:W-:Y:S01]  /*8200*/  IMAD.X R16, R16, 0x1, R22, P5 ;  /* 0x0000000110107824 */ /* 0x000fe200028e0616 */
[----:B------:R-:W-:Y:S02]  /*8210*/  ISETP.GE.U32.AND P5, PT, R2, UR8, PT ;  /* 0x0000000802007c0c */ /* 0x000fe4000bfa6070 */
[----:B------:R-:W-:-:S02]  /*8220*/  LOP3.LUT R0, R0, 0x1, RZ, 0xc0, !PT ;  /* 0x0000000100007812 */ /* 0x000fc400078ec0ff */
[----:B------:R-:W-:Y:S01]  /*8230*/  @P3 SYNCS.ARRIVE.TRANS64.A1T0 RZ, [UR13+0x344d8], RZ ;  /* 0x0344d8ffffff39a7 */ /* 0x000fe2000810000d */
[----:B------:R-:W-:Y:S02]  /*8240*/  ISETP.GT.U32.AND P3, PT, R8, 0x7, PT ;  /* 0x000000070800780c */ /* 0x000fe40003f64070 */
[----:B------:R-:W-:Y:S02]  /*8250*/  ISETP.NE.U32.AND P4, PT, R0, 0x1, PT ;  /* 0x000000010000780c */ /* 0x000fe40003f85070 */
[C---:B------:R-:W-:Y:S02]  /*8260*/  ISETP.LT.U32.AND P3, PT, R9.reuse, 0x8, P3 ;  /* 0x000000080900780c */ /* 0x040fe40001f61070 */
[----:B------:R-:W-:Y:S02]  /*8270*/  ISETP.GT.U32.AND P4, PT, R9, 0x7, !P4 ;  /* 0x000000070900780c */ /* 0x000fe40006784070 */
[----:B------:R-:W-:Y:S02]  /*8280*/  SEL R3, RZ, 0x1, !P3 ;  /* 0x00000001ff037807 */ /* 0x000fe40005800000 */
[----:B------:R-:W-:-:S02]  /*8290*/  ISETP.GE.U32.AND.EX P3, PT, R16, UR9, PT, P5 ;  /* 0x0000000910007c0c */ /* 0x000fc4000bf66150 */
[----:B------:R-:W-:Y:S02]  /*82a0*/  SEL R0, RZ, 0x1, !P4 ;  /* 0x00000001ff007807 */ /* 0x000fe40006000000 */
[----:B------:R-:W-:Y:S02]  /*82b0*/  LOP3.LUT R8, R8, 0x7, RZ, 0xc0, !PT ;  /* 0x0000000708087812 */ /* 0x000fe400078ec0ff */
[----:B------:R-:W-:Y:S01]  /*82c0*/  LOP3.LUT R10, R0, R10, R3, 0x96, !PT ;  /* 0x0000000a000a7212 */ /* 0x000fe200078e9603 */
[----:B------:R-:W-:Y:S02]  /*82d0*/  IMAD.MOV.U32 R3, RZ, RZ, -0x1 ;  /* 0xffffffffff037424 */ /* 0x000fe400078e00ff */
[----:B------:R-:W-:-:S04]  /*82e0*/  IMAD.MOV.U32 R0, RZ, RZ, -0x1 ;  /* 0xffffffffff007424 */ /* 0x000fc800078e00ff */
[----:B------:R-:W-:Y:S05]  /*82f0*/  @P3 BRA `(.L_x_187) ;  /* 0x00000004005c3947 */ /* 0x000fea0003800000 */
[----:B------:R-:W1:Y:S01]  /*8300*/  S2UR UR8, SR_CTAID.X ;  /* 0x00000000000879c3 */ /* 0x000e620000002500 */
[----:B------:R-:W-:Y:S01]  /*8310*/  ULDC.64 UR10, c[0x0][0x8d0] ;  /* 0x00023400000a7ab9 */ /* 0x000fe20000000a00 */
[----:B------:R-:W-:Y:S01]  /*8320*/  ULDC UR9, c[0x0][0x150] ;  /* 0x0000540000097ab9 */ /* 0x000fe20000000800 */
[----:B------:R-:W-:Y:S01]  /*8330*/  ISETP.NE.U32.AND P3, PT, RZ, UR10, PT ;  /* 0x0000000aff007c0c */ /* 0x000fe2000bf65070 */
[----:B------:R-:W-:Y:S01]  /*8340*/  ULDC UR12, c[0x0][0x8d8] ;  /* 0x00023600000c7ab9 */ /* 0x000fe20000000800 */
[----:B------:R-:W-:Y:S01]  /*8350*/  ULDC UR18, c[0x0][0x154] ;  /* 0x0000550000127ab9 */ /* 0x000fe20000000800 */
[----:B------:R-:W-:Y:S01]  /*8360*/  IMAD.MOV.U32 R4, RZ, RZ, R2 ;  /* 0x000000ffff047224 */ /* 0x000fe200078e0002 */
[----:B------:R-:W-:Y:S01]  /*8370*/  ISETP.NE.AND.EX P3, PT, RZ, UR11, PT, P3 ;  /* 0x0000000bff007c0c */ /* 0x000fe2000bf65330 */
[----:B------:R-:W2:Y:S01]  /*8380*/  S2UR UR17, SR_CTAID.Y ;  /* 0x00000000001179c3 */ /* 0x000ea20000002600 */
[----:B------:R-:W-:Y:S01]  /*8390*/  IMAD.MOV.U32 R5, RZ, RZ, R16 ;  /* 0x000000ffff057224 */ /* 0x000fe200078e0010 */
[----:B-1----:R-:W-:-:S05]  /*83a0*/  I2FP.F32.U32 R0, UR8 ;  /* 0x0000000800007c45 */ /* 0x002fca0008201000 */
[----:B------:R-:W-:-:S05]  /*83b0*/  FMUL R14, R0, UR9 ;  /* 0x00000009000e7c20 */ /* 0x000fca0008400000 */
[----:B------:R-:W-:Y:S05]  /*83c0*/  @!P3 BRA `(.L_x_188) ;  /* 0x000000000028b947 */ /* 0x000fea0003800000 */
[----:B------:R-:W-:Y:S02]  /*83d0*/  ULDC UR9, c[0x0][0x8dc] ;  /* 0x0002370000097ab9 */ /* 0x000fe40000000800 */
[----:B------:R-:W-:-:S05]  /*83e0*/  IADD3 R13, P3, R2, UR9, RZ ;  /* 0x00000009020d7c10 */ /* 0x000fca000ff7e0ff */
[----:B------:R-:W-:-:S04]  /*83f0*/  IMAD.X R3, RZ, RZ, R16, P3 ;  /* 0x000000ffff037224 */ /* 0x000fc800018e0610 */
[----:B------:R-:W-:-:S04]  /*8400*/  IMAD.WIDE.U32 R6, R3, UR10, RZ ;  /* 0x0000000a03067c25 */ /* 0x000fc8000f8e00ff */
[----:B------:R-:W-:-:S04]  /*8410*/  IMAD.WIDE.U32 R6, P3, R13, UR11, R6 ;  /* 0x0000000b0d067c25 */ /* 0x000fc8000f860006 */
[----:B------:R-:W-:-:S04]  /*8420*/  IMAD.WIDE.U32 R12, R13, UR10, RZ ;  /* 0x0000000a0d0c7c25 */ /* 0x000fc8000f8e00ff */
[----:B------:R-:W-:Y:S01]  /*8430*/  IMAD.X R5, RZ, RZ, RZ, P3 ;  /* 0x000000ffff057224 */ /* 0x000fe200018e06ff */
[----:B------:R-:W-:Y:S01]  /*8440*/  IADD3 RZ, P3, R13, R6, RZ ;  /* 0x000000060dff7210 */ /* 0x000fe20007f7e0ff */
[----:B------:R-:W-:-:S04]  /*8450*/  IMAD.MOV.U32 R4, RZ, RZ, R7 ;  /* 0x000000ffff047224 */ /* 0x000fc800078e0007 */
[----:B------:R-:W-:-:S08]  /*8460*/  IMAD.WIDE.U32.X R4, R3, UR11, R4, P3 ;  /* 0x0000000b03047c25 */ /* 0x000fd000098e0404 */
.L_x_188:
[--C-:B------:R-:W-:Y:S01]  /*8470*/  SHF.R.U64 R12, R4, UR12, R5.reuse ;  /* 0x0000000c040c7c19 */ /* 0x100fe20008001205 */
[----:B------:R-:W1:Y:S01]  /*8480*/  F2I.U32.TRUNC.NTZ R14, R14 ;  /* 0x0000000e000e7305 */ /* 0x000e62000020f000 */
[----:B------:R-:W-:Y:S01]  /*8490*/  SHF.R.U32.HI R0, RZ, UR12, R5 ;  /* 0x0000000cff007c19 */ /* 0x000fe20008011605 */
[----:B------:R-:W-:Y:S01]  /*84a0*/  ULDC.64 UR10, c[0x0][0x8c8] ;  /* 0x00023200000a7ab9 */ /* 0x000fe20000000a00 */
[----:B------:R-:W-:Y:S01]  /*84b0*/  IADD3 R7, P3, RZ, -R12, RZ ;  /* 0x8000000cff077210 */ /* 0x000fe20007f7e0ff */
[----:B------:R-:W-:Y:S01]  /*84c0*/  ULDC UR12, c[0x0][0x900] ;  /* 0x00024000000c7ab9 */ /* 0x000fe20000000800 */
[----:B--2---:R-:W-:Y:S01]  /*84d0*/  I2FP.F32.U32 R3, UR17 ;  /* 0x0000001100037c45 */ /* 0x004fe20008201000 */
[----:B------:R-:W-:Y:S02]  /*84e0*/  ULDC UR20, c[0x0][0x8f0] ;  /* 0x00023c0000147ab9 */ /* 0x000fe40000000800 */
[----:B------:R-:W-:Y:S02]  /*84f0*/  IMAD.X R0, RZ, RZ, ~R0, P3 ;  /* 0x000000ffff007224 */ /* 0x000fe400018e0e00 */
[----:B------:R-:W-:Y:S01]  /*8500*/  FMUL R6, R3, UR18 ;  /* 0x0000001203067c20 */ /* 0x000fe20008400000 */
[----:B------:R-:W-:Y:S01]  /*8510*/  IMAD.MOV.U32 R3, RZ, RZ, R16 ;  /* 0x000000ffff037224 */ /* 0x000fe200078e0010 */
[----:B------:R-:W-:Y:S01]  /*8520*/  ULDC.64 UR18, c[0x0][0x8e8] ;  /* 0x00023a0000127ab9 */ /* 0x000fe20000000a00 */
[----:B------:R-:W-:Y:S01]  /*8530*/  IMAD R0, R0, UR10, RZ ;  /* 0x0000000a00007c24 */ /* 0x000fe2000f8e02ff */
[----:B------:R-:W-:Y:S01]  /*8540*/  ISETP.NE.U32.AND P3, PT, RZ, UR18, PT ;  /* 0x00000012ff007c0c */ /* 0x000fe2000bf65070 */
[C---:B------:R-:W-:Y:S01]  /*8550*/  IMAD.WIDE.U32 R4, R7.reuse, UR10, R2 ;  /* 0x0000000a07047c25 */ /* 0x040fe2000f8e0002 */
[----:B------:R-:W2:Y:S01]  /*8560*/  F2I.U32.TRUNC.NTZ R6, R6 ;  /* 0x0000000600067305 */ /* 0x000ea2000020f000 */
[----:B-1----:R-:W-:Y:S01]  /*8570*/  R2UR UR9, R14 ;  /* 0x000000000e0972ca */ /* 0x002fe200000e0000 */
[----:B------:R-:W-:Y:S01]  /*8580*/  ULDC UR10, c[0x0][0x8c0] ;  /* 0x00023000000a7ab9 */ /* 0x000fe20000000800 */
[----:B------:R-:W-:Y:S01]  /*8590*/  IMAD R3, R7, UR11, R0 ;  /* 0x0000000b07037c24 */ /* 0x000fe2000f8e0200 */
[----:B------:R-:W-:Y:S01]  /*85a0*/  ISETP.NE.AND.EX P3, PT, RZ, UR19, PT, P3 ;  /* 0x00000013ff007c0c */ /* 0x000fe2000bf65330 */
[----:B------:R-:W1:Y:S02]  /*85b0*/  LDC R0, c[0x0][0x8b8] ;  /* 0x00022e00ff007b82 */ /* 0x000e640000000800 */
[----:B------:R-:W-:-:S05]  /*85c0*/  IMAD.IADD R5, R5, 0x1, R3 ;  /* 0x0000000105057824 */ /* 0x000fca00078e0203 */
[--C-:B------:R-:W-:Y:S02]  /*85d0*/  SHF.R.U64 R3, R4, UR10, R5.reuse ;  /* 0x0000000a04037c19 */ /* 0x100fe40008001205 */
[----:B------:R-:W-:Y:S01]  /*85e0*/  SHF.R.U32.HI R4, RZ, UR10, R5 ;  /* 0x0000000aff047c19 */ /* 0x000fe20008011605 */
[----:B------:R-:W-:Y:S01]  /*85f0*/  ULDC UR10, c[0x0][0x8b0] ;  /* 0x00022c00000a7ab9 */ /* 0x000fe20000000800 */
[----:B--2---:R-:W-:Y:S02]  /*8600*/  R2UR UR11, R6 ;  /* 0x00000000060b72ca */ /* 0x004fe400000e0000 */
[--C-:B------:R-:W-:Y:S02]  /*8610*/  SHF.R.U64 R14, R3, UR10, R4.reuse ;  /* 0x0000000a030e7c19 */ /* 0x100fe40008001204 */
[----:B------:R-:W-:Y:S01]  /*8620*/  SHF.R.U32.HI R5, RZ, UR10, R4 ;  /* 0x0000000aff057c19 */ /* 0x000fe20008011604 */
[----:B------:R-:W-:-:S03]  /*8630*/  UIADD3 UR10, -UR9, URZ, URZ ;  /* 0x0000003f090a7290 */ /* 0x000fc6000fffe13f */
[--C-:B------:R-:W-:Y:S01]  /*8640*/  SHF.R.U64 R13, R14, UR12, R5.reuse ;  /* 0x0000000c0e0d7c19 */ /* 0x100fe20008001205 */
[----:B------:R-:W-:Y:S01]  /*8650*/  ULDC UR9, c[0x0][0x144] ;  /* 0x0000510000097ab9 */ /* 0x000fe20000000800 */
[----:B------:R-:W-:-:S03]  /*8660*/  SHF.R.U32.HI R15, RZ, UR12, R5 ;  /* 0x0000000cff0f7c19 */ /* 0x000fc60008011605 */
[----:B------:R-:W-:Y:S02]  /*8670*/  IMAD.MOV.U32 R4, RZ, RZ, R13 ;  /* 0x000000ffff047224 */ /* 0x000fe400078e000d */
[----:B------:R-:W-:Y:S01]  /*8680*/  IMAD.MOV.U32 R5, RZ, RZ, R15 ;  /* 0x000000ffff057224 */ /* 0x000fe200078e000f */
[----:B------:R-:W-:Y:S06]  /*8690*/  @!P3 BRA `(.L_x_189) ;  /* 0x000000000028b947 */ /* 0x000fec0003800000 */
[----:B------:R-:W-:Y:S02]  /*86a0*/  ULDC UR12, c[0x0][0x8f4] ;  /* 0x00023d00000c7ab9 */ /* 0x000fe40000000800 */
[----:B------:R-:W-:-:S05]  /*86b0*/  IADD3 R5, P3, R13, UR12, RZ ;  /* 0x0000000c0d057c10 */ /* 0x000fca000ff7e0ff */
[----:B------:R-:W-:-:S04]  /*86c0*/  IMAD.X R15, RZ, RZ, R15, P3 ;  /* 0x000000ffff0f7224 */ /* 0x000fc800018e060f */
[----:B------:R-:W-:-:S04]  /*86d0*/  IMAD.WIDE.U32 R6, R15, UR18, RZ ;  /* 0x000000120f067c25 */ /* 0x000fc8000f8e00ff */
[----:B------:R-:W-:-:S04]  /*86e0*/  IMAD.WIDE.U32 R6, P3, R5, UR19, R6 ;  /* 0x0000001305067c25 */ /* 0x000fc8000f860006 */
[----:B------:R-:W-:-:S04]  /*86f0*/  IMAD.WIDE.U32 R4, R5, UR18, RZ ;  /* 0x0000001205047c25 */ /* 0x000fc8000f8e00ff */
[----:B------:R-:W-:Y:S01]  /*8700*/  IMAD.MOV.U32 R4, RZ, RZ, R7 ;  /* 0x000000ffff047224 */ /* 0x000fe200078e0007 */
[----:B------:R-:W-:Y:S01]  /*8710*/  IADD3 RZ, P4, R5, R6, RZ ;  /* 0x0000000605ff7210 */ /* 0x000fe20007f9e0ff */
[----:B------:R-:W-:-:S04]  /*8720*/  IMAD.X R5, RZ, RZ, RZ, P3 ;  /* 0x000000ffff057224 */ /* 0x000fc800018e06ff */
[----:B------:R-:W-:-:S08]  /*8730*/  IMAD.WIDE.U32.X R4, R15, UR19, R4, P4 ;  /* 0x000000130f047c25 */ /* 0x000fd0000a0e0404 */
.L_x_189:
[----:B------:R-:W-:Y:S01]  /*8740*/  UISETP.NE.AND UP0, UPT, UR37, URZ, UPT ;  /* 0x0000003f2500728c */ /* 0x000fe2000bf05270 */
[----:B------:R-:W-:Y:S01]  /*8750*/  SHF.R.U64 R5, R4, UR20, R5 ;  /* 0x0000001404057c19 */ /* 0x000fe20008001205 */
[----:B------:R-:W-:Y:S01]  /*8760*/  UIADD3 UR11, -UR11, URZ, URZ ;  /* 0x0000003f0b0b7290 */ /* 0x000fe2000fffe13f */
[----:B------:R-:W-:Y:S01]  /*8770*/  LOP3.LUT R14, R14, UR16, RZ, 0xc0, !PT ;  /* 0x000000100e0e7c12 */ /* 0x000fe2000f8ec0ff */
[----:B------:R-:W-:Y:S01]  /*8780*/  UIMAD UR8, UR9, UR10, UR8 ;  /* 0x0000000a090872a4 */ /* 0x000fe2000f8e0208 */
[----:B------:R-:W-:Y:S01]  /*8790*/  LOP3.LUT R6, R3, UR14, RZ, 0xc0, !PT ;  /* 0x0000000e03067c12 */ /* 0x000fe2000f8ec0ff */
[----:B------:R-:W-:Y:S01]  /*87a0*/  IMAD.MOV R4, RZ, RZ, -R5 ;  /* 0x000000ffff047224 */ /* 0x000fe200078e0a05 */
[----:B------:R-:W-:Y:S01]  /*87b0*/  ULDC UR9, c[0x0][0x148] ;  /* 0x0000520000097ab9 */ /* 0x000fe20000000800 */
[----:B------:R-:W-:-:S03]  /*87c0*/  IMAD R5, R5, UR15, R14 ;  /* 0x0000000f05057c24 */ /* 0x000fc6000f8e020e */
[----:B------:R-:W-:-:S03]  /*87d0*/  @UP0 UIMAD UR8, UR9, UR11, UR17 ;  /* 0x0000000b090802a4 */ /* 0x000fc6000f8e0211 */
[----:B------:R-:W-:Y:S02]  /*87e0*/  ULDC UR9, c[0x0][0x8e0] ;  /* 0x0002380000097ab9 */ /* 0x000fe40000000800 */
[----:B------:R-:W-:Y:S02]  /*87f0*/  IMAD R13, R4, UR9, R13 ;  /* 0x00000009040d7c24 */ /* 0x000fe4000f8e020d */
[----:B-1----:R-:W-:Y:S01]  /*8800*/  IMAD R3, R5, R0, UR8 ;  /* 0x0000000805037e24 */ /* 0x002fe2000f8e0200 */
[----:B------:R-:W-:Y:S01]  /*8810*/  ULDC UR8, c[0x0][0x8a8] ;  /* 0x00022a0000087ab9 */ /* 0x000fe20000000800 */
[----:B------:R-:W-:Y:S02]  /*8820*/  IMAD.MOV.U32 R0, RZ, RZ, 0x1 ;  /* 0x00000001ff007424 */ /* 0x000fe400078e00ff */
[----:B------:R-:W-:-:S03]  /*8830*/  IMAD R4, R13, UR8, R6 ;  /* 0x000000080d047c24 */ /* 0x000fc6000f8e0206 */
[----:B------:R-:W-:Y:S02]  /*8840*/  PRMT R13, R0, 0x7610, R13 ;  /* 0x00007610000d7816 */ /* 0x000fe4000000000d */
[----:B------:R-:W-:Y:S02]  /*8850*/  SEL R0, R4, R3, !P1 ;  /* 0x0000000304007207 */ /* 0x000fe40004800000 */
[----:B------:R-:W-:-:S07]  /*8860*/  SEL R3, R3, R4, !P1 ;  /* 0x0000000403037207 */ /* 0x000fce0004800000 */
.L_x_187:
[----:B------:R-:W-:Y:S05]  /*8870*/  BSYNC B1 ;  /* 0x0000000000017941 */ /* 0x000fea0003800000 */
.L_x_186:
[----:B------:R-:W-:Y:S02]  /*8880*/  LOP3.LUT P4, R13, R13, 0xff, RZ, 0xc0, !PT ;  /* 0x000000ff0d0d7812 */ /* 0x000fe4000788c0ff */
[CC--:B------:R-:W-:Y:S02]  /*8890*/  ISETP.NE.AND P3, PT, R12.reuse, R17.reuse, PT ;  /* 0x000000110c00720c */ /* 0x0c0fe40003f65270 */
[----:B------:R-:W-:-:S13]  /*88a0*/  ISETP.EQ.OR P4, PT, R12, R17, !P4 ;  /* 0x000000110c00720c */ /* 0x000fda0006782670 */
[----:B------:R-:W-:Y:S05]  /*88b0*/  @P4 BRA `(.L_x_190) ;  /* 0x0000000000844947 */ /* 0x000fea0003800000 */
[----:B------:R-:W-:-:S03]  /*88c0*/  UMOV UR8, 0xffffffff ;  /* 0xffffffff00087882 */ /* 0x000fc60000000000 */
[----:B------:R-:W-:Y:S05]  /*88d0*/  BRA.DIV UR8, `(.L_x_191) ;  /* 0x0000000e08a87947 */ /* 0x000fea000b800000 */
[----:B------:R-:W-:-:S13]  /*88e0*/  ELECT P6, URZ, PT ;  /* 0x00000000003f782f */ /* 0x000fda00038c0000 */
.L_x_231:
[----:B------:R-:W-:Y:S04]  /*88f0*/  BSSY B1, `(.L_x_192) ;  /* 0x000000a000017945 */ /* 0x000fe80003800000 */
[----:B------:R-:W-:Y:S05]  /*8900*/  @!P6 BRA `(.L_x_193) ;  /* 0x000000000020e947 */ /* 0x000fea0003800000 */
[----:B------:R-:W1:Y:S08]  /*8910*/  LDC.64 R6, c[0x0][0x510] ;  /* 0x00014400ff067b82 */ /* 0x000e700000000a00 */
[----:B------:R-:W2:Y:S01]  /*8920*/  LDC.64 R4, c[0x0][0x528] ;  /* 0x00014a00ff047b82 */ /* 0x000ea20000000a00 */
[----:B-1----:R-:W-:-:S06]  /*8930*/  IMAD.WIDE R6, R12, 0x8, R6 ;  /* 0x000000080c067825 */ /* 0x002fcc00078e0206 */
[----:B------:R-:W3:Y:S01]  /*8940*/  LDG.E.64 R6, desc[UR40][R6.64] ;  /* 0x0000002806067981 */ /* 0x000ee2000c1e1b00 */
[----:B--2---:R-:W-:-:S06]  /*8950*/  IMAD.WIDE R4, R12, 0x8, R4 ;  /* 0x000000080c047825 */ /* 0x004fcc00078e0204 */
[----:B------:R-:W2:Y:S04]  /*8960*/  LDG.E.64 R4, desc[UR40][R4.64] ;  /* 0x0000002804047981 */ /* 0x000ea8000c1e1b00 */
[----:B---3--:R1:W-:Y:S04]  /*8970*/  STS.64 [UR22], R6 ;  /* 0x00000006ff007988 */ /* 0x0083e80008000a16 */
[----:B--2---:R1:W-:Y:S02]  /*8980*/  STS.64 [UR13+0x34600], R4 ;  /* 0x03460004ff007988 */ /* 0x0043e40008000a0d */
.L_x_193:
[----:B------:R-:W-:Y:S05]  /*8990*/  BSYNC B1 ;  /* 0x0000000000017941 */ /* 0x000fea0003800000 */
.L_x_192:
[----:B------:R-:W-:-:S03]  /*89a0*/  UMOV UR8, 0xffffffff ;  /* 0xffffffff00087882 */ /* 0x000fc60000000000 */
[----:B------:R-:W-:Y:S05]  /*89b0*/  BRA.DIV UR8, `(.L_x_194) ;  /* 0x0000000e08907947 */ /* 0x000fea000b800000 */
[----:B------:R-:W-:Y:S01]  /*89c0*/  ELECT P6, URZ, PT ;  /* 0x00000000003f782f */ /* 0x000fe200038c0000 */
[----:B------:R-:W-:-:S12]  /*89d0*/  NOP ;  /* 0x0000000000007918 */ /* 0x000fd80000000000 */
.L_x_235:
[----:B-1----:R-:W1:Y:S02]  /*89e0*/  S2R R4, SR_LANEID ;  /* 0x0000000000047919 */ /* 0x002e640000000000 */
[----:B-1----:R-:W-:-:S05]  /*89f0*/  IMAD.SHL.U32 R14, R4, 0x4, RZ ;  /* 0x00000004040e7824 */ /* 0x002fca00078e00ff */
[----:B------:R1:W2:Y:S01]  /*8a00*/  LDS R15, [R14+UR22] ;  /* 0x000000160e0f7984 */ /* 0x0002a20008000800 */
[C---:B------:R-:W-:Y:S02]  /*8a10*/  IADD3 R6, P4, R14.reuse, UR4, RZ ;  /* 0x000000040e067c10 */ /* 0x040fe4000ff9e0ff */
[----:B------:R-:W-:Y:S01]  /*8a20*/  IADD3 R4, P5, R14, UR6, RZ ;  /* 0x000000060e047c10 */ /* 0x000fe2000ffbe0ff */
[----:B------:R1:W3:Y:S01]  /*8a30*/  LDS R21, [R14+UR22+0x80] ;  /* 0x000080160e157984 */ /* 0x0002e20008000800 */
[----:B------:R-:W-:Y:S11]  /*8a40*/  @!P6 BRA `(.L_x_195) ;  /* 0x000000000008e947 */ /* 0x000ff60003800000 */
[----:B------:R0:W-:Y:S01]  /*8a50*/  UTMACMDFLUSH ;  /* 0x00000000000079b7 */ /* 0x0001e20000000000 */
[----:B------:R-:W-:-:S04]  /*8a60*/  DEPBAR.LE SB0, 0x0 ;  /* 0x000080000000791a */ /* 0x000fc80000000000 */
.L_x_195:
[----:B------:R-:W-:Y:S01]  /*8a70*/  IMAD.X R7, RZ, RZ, UR5, P4 ;  /* 0x00000005ff077e24 */ /* 0x000fe2000a0e06ff */
[----:B------:R-:W-:Y:S05]  /*8a80*/  WARPSYNC.ALL ;  /* 0x0000000000007948 */ /* 0x000fea0003800000 */
[----:B------:R-:W-:Y:S01]  /*8a90*/  IMAD.X R5, RZ, RZ, UR7, P5 ;  /* 0x00000007ff057e24 */ /* 0x000fe2000a8e06ff */
[----:B--2---:R2:W5:Y:S04]  /*8aa0*/  ATOMG.E.EXCH.STRONG.GPU PT, RZ, [R6], R15 ;  /* 0x0000000f06ff73a8 */ /* 0x00456800041ee100 */
[----:B---3--:R2:W5:Y:S01]  /*8ab0*/  ATOMG.E.EXCH.STRONG.GPU PT, RZ, [R4], R21 ;  /* 0x0000001504ff73a8 */ /* 0x00856200041ee100 */
[----:B------:R-:W-:-:S07]  /*8ac0*/  IMAD.MOV.U32 R17, RZ, RZ, R12 ;  /* 0x000000ffff117224 */ /* 0x000fce00078e000c */
.L_x_190:
[----:B------:R-:W-:Y:S02]  /*8ad0*/  ISETP.NE.AND P4, PT, R13, RZ, PT ;  /* 0x000000ff0d00720c */ /* 0x000fe40003f85270 */
[----:B--2---:R-:W-:Y:S02]  /*8ae0*/  SEL R5, RZ, 0x1, !P3 ;  /* 0x00000001ff057807 */ /* 0x004fe40005800000 */
[----:B------:R-:W-:-:S09]  /*8af0*/  PRMT R4, RZ, 0x7610, R4 ;  /* 0x00007610ff047816 */ /* 0x000fd20000000004 */
[----:B------:R-:W-:Y:S05]  /*8b00*/  @P4 BRA `(.L_x_196) ;  /* 0xfffffff000a44947 */ /* 0x000fea000383ffff */
[----:B------:R-:W-:Y:S05]  /*8b10*/  BSYNC B0 ;  /* 0x0000000000007941 */ /* 0x000fea0003800000 */
.L_x_176:
[----:B------:R-:W-:-:S03]  /*8b20*/  UMOV UR8, 0xffffffff ;  /* 0xffffffff00087882 */ /* 0x000fc60000000000 */
[----:B------:R-:W-:Y:S05]  /*8b30*/  BRA.DIV UR8, `(.L_x_197) ;  /* 0x0000000e08607947 */ /* 0x000fea000b800000 */
[----:B-----5:R-:W-:-:S13]  /*8b40*/  ELECT P6, URZ, PT ;  /* 0x00000000003f782f */ /* 0x020fda00038c0000 */
.L_x_238:
[----:B------:R-:W-:Y:S04]  /*8b50*/  BSSY B0, `(.L_x_198) ;  /* 0x000004e000007945 */ /* 0x000fe80003800000 */
[----:B------:R-:W-:Y:S05]  /*8b60*/  @!P6 BRA `(.L_x_199) ;  /* 0x000000040030e947 */ /* 0x000fea0003800000 */
[----:B------:R-:W-:-:S04]  /*8b70*/  ULOP3.LUT UR8, UR36, 0x2, URZ, 0xfc, !UPT ;  /* 0x0000000224087892 */ /* 0x000fc8000f8efc3f */
[----:B------:R-:W-:-:S06]  /*8b80*/  UISETP.NE.AND UP0, UPT, UR8, 0x3, UPT ;  /* 0x000000030800788c */ /* 0x000fcc000bf05270 */
[----:B------:R-:W-:-:S13]  /*8b90*/  PLOP3.LUT P0, PT, PT, PT, UP0, 0x80, 0x0 ;  /* 0x000000000000781c */ /* 0x000fda0003f0f008 */
[----:B------:R-:W-:Y:S05]  /*8ba0*/  @!P0 BRA `(.L_x_200) ;  /* 0x0000000000048947 */ /* 0x000fea0003800000 */
[----:B------:R-:W-:Y:S01]  /*8bb0*/  BPT.TRAP 0x1 ;  /* 0x000000040000795c */ /* 0x000fe20000300000 */
.L_x_200:
[----:B------:R-:W-:Y:S01]  /*8bc0*/  IMAD.U32 R3, RZ, RZ, UR13 ;  /* 0x0000000dff037e24 */ /* 0x000fe2000f8e00ff */
[----:B------:R-:W-:-:S03]  /*8bd0*/  SHF.L.U32 R0, R10, 0x1f, RZ ;  /* 0x0000001f0a007819 */ /* 0x000fc600000006ff */
[----:B------:R-:W-:-:S04]  /*8be0*/  VIADD R3, R3, 0x34450 ;  /* 0x0003445003037836 */ /* 0x000fc80000000000 */
[C---:B------:R-:W-:Y:S02]  /*8bf0*/  IMAD R7, R8.reuse, 0x8, R3 ;  /* 0x0000000808077824 */ /* 0x040fe400078e0203 */
[----:B------:R-:W-:Y:S02]  /*8c00*/  VIADD R8, R8, 0x1 ;  /* 0x0000000108087836 */ /* 0x000fe40000000000 */
[----:B------:R-:W2:Y:S03]  /*8c10*/  SYNCS.PHASECHK.TRANS64.TRYWAIT P0, [R7+URZ], R0 ;  /* 0x00000000070075a7 */ /* 0x000ea6000800017f */
[----:B------:R-:W-:-:S04]  /*8c20*/  ISETP.NE.AND P1, PT, R8, 0x8, PT ;  /* 0x000000080800780c */ /* 0x000fc80003f25270 */
[----:B------:R-:W-:Y:S02]  /*8c30*/  SEL R5, RZ, 0x1, P1 ;  /* 0x00000001ff057807 */ /* 0x000fe40000800000 */
[----:B------:R-:W-:Y:S02]  /*8c40*/  SEL R8, R8, RZ, P1 ;  /* 0x000000ff08087207 */ /* 0x000fe40000800000 */
[----:B------:R-:W-:-:S03]  /*8c50*/  LOP3.LUT R5, R10, R5, RZ, 0x3c, !PT ;  /* 0x000000050a057212 */ /* 0x000fc600078e3cff */
[----:B------:R-:W-:Y:S01]  /*8c60*/  IMAD R9, R8, 0x8, R3 ;  /* 0x0000000808097824 */ /* 0x000fe200078e0203 */
[----:B------:R-:W-:Y:S01]  /*8c70*/  SHF.L.U32 R4, R5, 0x1f, RZ ;  /* 0x0000001f05047819 */ /* 0x000fe200000006ff */
[----:B--2---:R-:W-:Y:S06]  /*8c80*/  @!P0 BRA `(.L_x_201) ;  /* 0x0000000c002c8947 */ /* 0x004fec0003800000 */
.L_x_239:
[----:B------:R-:W3:Y:S01]  /*8c90*/  SYNCS.PHASECHK.TRANS64.TRYWAIT P0, [R9+URZ], R4 ;  /* 0x00000004090075a7 */ /* 0x000ee2000800017f */
[----:B--2---:R-:W-:-:S05]  /*8ca0*/  VIADD R0, R8, 0x1 ;  /* 0x0000000108007836 */ /* 0x004fca0000000000 */
[----:B------:R-:W-:-:S04]  /*8cb0*/  ISETP.NE.AND P1, PT, R0, 0x8, PT ;  /* 0x000000080000780c */ /* 0x000fc80003f25270 */
[----:B------:R-:W-:Y:S02]  /*8cc0*/  SEL R2, RZ, 0x1, P1 ;  /* 0x00000001ff027807 */ /* 0x000fe40000800000 */
[----:B------:R-:W-:Y:S02]  /*8cd0*/  SEL R0, R0, RZ, P1 ;  /* 0x000000ff00007207 */ /* 0x000fe40000800000 */
[----:B------:R-:W-:-:S03]  /*8ce0*/  LOP3.LUT R7, R5, R2, RZ, 0x3c, !PT ;  /* 0x0000000205077212 */ /* 0x000fc600078e3cff */
[----:B------:R-:W-:Y:S01]  /*8cf0*/  IMAD R6, R0, 0x8, R3 ;  /* 0x0000000800067824 */ /* 0x000fe200078e0203 */
[----:B------:R-:W-:Y:S01]  /*8d00*/  SHF.L.U32 R5, R7, 0x1f, RZ ;  /* 0x0000001f07057819 */ /* 0x000fe200000006ff */
[----:B---3--:R-:W-:Y:S06]  /*8d10*/  @!P0 BRA `(.L_x_202) ;  /* 0x0000000c001c8947 */ /* 0x008fec0003800000 */
.L_x_240:
[----:B------:R-:W3:Y:S01]  /*8d20*/  SYNCS.PHASECHK.TRANS64.TRYWAIT P0, [R6+URZ], R5 ;  /* 0x00000005060075a7 */ /* 0x000ee2000800017f */
[----:B------:R-:W-:-:S05]  /*8d30*/  VIADD R0, R0, 0x1 ;  /* 0x0000000100007836 */ /* 0x000fca0000000000 */
[----:B------:R-:W-:-:S04]  /*8d40*/  ISETP.NE.AND P1, PT, R0, 0x8, PT ;  /* 0x000000080000780c */ /* 0x000fc80003f25270 */
[----:B------:R-:W-:Y:S02]  /*8d50*/  SEL R2, RZ, 0x1, P1 ;  /* 0x00000001ff027807 */ /* 0x000fe40000800000 */
[----:B------:R-:W-:Y:S02]  /*8d60*/  SEL R0, R0, RZ, P1 ;  /* 0x000000ff00007207 */ /* 0x000fe40000800000 */
[----:B------:R-:W-:-:S03]  /*8d70*/  LOP3.LUT R7, R7, R2, RZ, 0x3c, !PT ;  /* 0x0000000207077212 */ /* 0x000fc600078e3cff */
[----:B--2---:R-:W-:Y:S01]  /*8d80*/  IMAD R9, R0, 0x8, R3 ;  /* 0x0000000800097824 */ /* 0x004fe200078e0203 */
[----:B------:R-:W-:Y:S01]  /*8d90*/  SHF.L.U32 R4, R7, 0x1f, RZ ;  /* 0x0000001f07047819 */ /* 0x000fe200000006ff */
[----:B---3--:R-:W-:Y:S06]  /*8da0*/  @!P0 BRA `(.L_x_203) ;  /* 0x0000000c000c8947 */ /* 0x008fec0003800000 */
.L_x_241:
        /* <DEDUP_REMOVED lines=9> */
.L_x_242:
        /* <DEDUP_REMOVED lines=9> */
.L_x_243:
        /* <DEDUP_REMOVED lines=9> */
.L_x_244:
[----:B------:R-:W3:Y:S01]  /*8f60*/  SYNCS.PHASECHK.TRANS64.TRYWAIT P0, [R6+URZ], R5 ;  /* 0x00000005060075a7 */ /* 0x000ee2000800017f */
[----:B------:R-:W-:-:S05]  /*8f70*/  VIADD R0, R0, 0x1 ;  /* 0x0000000100007836 */ /* 0x000fca0000000000 */
[----:B------:R-:W-:-:S04]  /*8f80*/  ISETP.NE.AND P1, PT, R0, 0x8, PT ;  /* 0x000000080000780c */ /* 0x000fc80003f25270 */
[----:B------:R-:W-:Y:S02]  /*8f90*/  SEL R2, RZ, 0x1, P1 ;  /* 0x00000001ff027807 */ /* 0x000fe40000800000 */
[----:B------:R-:W-:Y:S02]  /*8fa0*/  SEL R0, R0, RZ, P1 ;  /* 0x000000ff00007207 */ /* 0x000fe40000800000 */
[----:B------:R-:W-:Y:S01]  /*8fb0*/  LOP3.LUT R2, R7, R2, RZ, 0x3c, !PT ;  /* 0x0000000207027212 */ /* 0x000fe200078e3cff */
[----:B---3--:R-:W-:Y:S06]  /*8fc0*/  @!P0 BRA `(.L_x_207) ;  /* 0x0000000800d48947 */ /* 0x008fec0003800000 */
.L_x_245:
[----:B------:R-:W-:Y:S01]  /*8fd0*/  IMAD R3, R0, 0x8, R3 ;  /* 0x0000000800037824 */ /* 0x000fe200078e0203 */
[----:B------:R-:W-:-:S07]  /*8fe0*/  SHF.L.U32 R0, R2, 0x1f, RZ ;  /* 0x0000001f02007819 */ /* 0x000fce00000006ff */
.L_x_208:
[----:B----4-:R4:W1:Y:S02]  /*8ff0*/  SYNCS.PHASECHK.TRANS64.TRYWAIT P0, [R3+URZ], R0 ;  /* 0x00000000030075a7 */ /* 0x010864000800017f */
[----:B-1----:R-:W-:Y:S05]  /*9000*/  @!P0 NANOSLEEP.SYNCS 0x989680 ;  /* 0x009896800000895d */ /* 0x002fea0003900000 */
[----:B------:R-:W1:Y:S02]  /*9010*/  @!P0 SYNCS.PHASECHK.TRANS64 P0, [R3+URZ], R0 ;  /* 0x00000000030085a7 */ /* 0x000e64000800007f */
[----:B-1----:R-:W-:Y:S05]  /*9020*/  @!P0 BRA `(.L_x_208) ;  /* 0xfffffffc00f08947 */ /* 0x002fea000383ffff */
.L_x_199:
[----:B------:R-:W-:Y:S05]  /*9030*/  BSYNC B0 ;  /* 0x0000000000007941 */ /* 0x000fea0003800000 */
.L_x_198:
[----:B------:R-:W-:Y:S05]  /*9040*/  EXIT ;  /* 0x000000000000794d */ /* 0x000fea0003800000 */
.L_x_61:
[----:B-1----:R-:W-:-:S04]  /*9050*/  IMAD.U32 R7, RZ, RZ, UR52 ;  /* 0x00000034ff077e24 */ /* 0x002fc8000f8e00ff */
[----:B------:R1:W2:Y:S03]  /*9060*/  SYNCS.PHASECHK.TRANS64.TRYWAIT P0, [R7+URZ+-0x8], R6 ;  /* 0xfffff806070075a7 */ /* 0x0002a6000800017f */
[----:B--2---:R-:W-:Y:S05]  /*9070*/  @!P0 NANOSLEEP.SYNCS 0x989680 ;  /* 0x009896800000895d */ /* 0x004fea0003900000 */
[----:B------:R-:W2:Y:S02]  /*9080*/  @!P0 SYNCS.PHASECHK.TRANS64 P0, [R7+URZ+-0x8], R6 ;  /* 0xfffff806070085a7 */ /* 0x000ea4000800007f */
[----:B--2---:R-:W-:Y:S05]  /*9090*/  @!P0 BRA `(.L_x_61) ;  /* 0xfffffffc00ec8947 */ /* 0x004fea000383ffff */
[----:B------:R-:W-:Y:S05]  /*90a0*/  BRA `(.L_x_209) ;  /* 0xffffff9000d47947 */ /* 0x000fea000383ffff */
.L_x_66:
[----:B-1----:R-:W-:-:S04]  /*90b0*/  IMAD.U32 R6, RZ, RZ, UR4 ;  /* 0x00000004ff067e24 */ /* 0x002fc8000f8e00ff */
[----:B------:R1:W3:Y:S03]  /*90c0*/  SYNCS.PHASECHK.TRANS64.TRYWAIT P0, [R6+URZ+0x34410], R5 ;  /* 0x03441005060075a7 */ /* 0x0002e6000800017f */
[----:B---3--:R-:W-:Y:S05]  /*90d0*/  @!P0 NANOSLEEP.SYNCS 0x989680 ;  /* 0x009896800000895d */ /* 0x008fea0003900000 */
[----:B------:R-:W3:Y:S02]  /*90e0*/  @!P0 SYNCS.PHASECHK.TRANS64 P0, [R6+URZ+0x34410], R5 ;  /* 0x03441005060085a7 */ /* 0x000ee4000800007f */
[----:B---3--:R-:W-:Y:S05]  /*90f0*/  @!P0 BRA `(.L_x_66) ;  /* 0xfffffffc00ec8947 */ /* 0x008fea000383ffff */
[----:B------:R-:W-:Y:S05]  /*9100*/  BRA `(.L_x_65) ;  /* 0xffffff94007c7947 */ /* 0x000fea000383ffff */
.L_x_71:
[----:B--2---:R-:W-:-:S04]  /*9110*/  IMAD.U32 R8, RZ, RZ, UR4 ;  /* 0x00000004ff087e24 */ /* 0x004fc8000f8e00ff */
[----:B------:R2:W3:Y:S03]  /*9120*/  SYNCS.PHASECHK.TRANS64.TRYWAIT P0, [R8+URZ+0x34410], R7 ;  /* 0x03441007080075a7 */ /* 0x0004e6000800017f */
[----:B---3--:R-:W-:Y:S05]  /*9130*/  @!P0 NANOSLEEP.SYNCS 0x989680 ;  /* 0x009896800000895d */ /* 0x008fea0003900000 */
[----:B------:R-:W3:Y:S02]  /*9140*/  @!P0 SYNCS.PHASECHK.TRANS64 P0, [R8+URZ+0x34410], R7 ;  /* 0x03441007080085a7 */ /* 0x000ee4000800007f */
[----:B---3--:R-:W-:Y:S05]  /*9150*/  @!P0 BRA `(.L_x_71) ;  /* 0xfffffffc00ec8947 */ /* 0x008fea000383ffff */
[----:B------:R-:W-:Y:S05]  /*9160*/  BRA `(.L_x_70) ;  /* 0xffffff9800587947 */ /* 0x000fea000383ffff */
.L_x_77:
[----:B-1----:R-:W-:-:S04]  /*9170*/  IMAD.U32 R6, RZ, RZ, UR52 ;  /* 0x00000034ff067e24 */ /* 0x002fc8000f8e00ff */
[----:B------:R1:W3:Y:S03]  /*9180*/  SYNCS.PHASECHK.TRANS64.TRYWAIT P0, [R6+URZ+0x8], R5 ;  /* 0x00000805060075a7 */ /* 0x0002e6000800017f */
[----:B---3--:R-:W-:Y:S05]  /*9190*/  @!P0 NANOSLEEP.SYNCS 0x989680 ;  /* 0x009896800000895d */ /* 0x008fea0003900000 */
[----:B------:R-:W3:Y:S02]  /*91a0*/  @!P0 SYNCS.PHASECHK.TRANS64 P0, [R6+URZ+0x8], R5 ;  /* 0x00000805060085a7 */ /* 0x000ee4000800007f */
[----:B---3--:R-:W-:Y:S05]  /*91b0*/  @!P0 BRA `(.L_x_77) ;  /* 0xfffffffc00ec8947 */ /* 0x008fea000383ffff */
[----:B------:R-:W-:Y:S05]  /*91c0*/  BRA `(.L_x_210) ;  /* 0xffffff9c00847947 */ /* 0x000fea000383ffff */
.L_x_87:
[----:B------:R-:W-:-:S07]  /*91d0*/  IMAD.MOV.U32 R15, RZ, RZ, -0x1 ;  /* 0xffffffffff0f7424 */ /* 0x000fce00078e00ff */
[----:B--2--5:R-:W-:Y:S05]  /*91e0*/  WARPSYNC.COLLECTIVE R15, `(.L_x_211) ;  /* 0x000000000f0c7348 */ /* 0x024fea0003c00000 */
[----:B------:R-:W-:Y:S02]  /*91f0*/  ELECT P6, UR62, PT ;  /* 0x00000000003e782f */ /* 0x000fe400038c0000 */
[----:B------:R-:W-:Y:S01]  /*9200*/  MOV R14, UR62 ;  /* 0x0000003e000e7c02 */ /* 0x000fe20008000f00 */
[----:B--2--5:R-:W-:Y:S10]  /*9210*/  ENDCOLLECTIVE ;  /* 0x000000000000791b */ /* 0x024ff40003800000 */
.L_x_211:
[----:B------:R-:W-:Y:S05]  /*9220*/  BRA `(.L_x_212) ;  /* 0xffffffa400047947 */ /* 0x000fea000383ffff */
.L_x_89:
[----:B-1----:R-:W-:-:S04]  /*9230*/  IMAD.U32 R5, RZ, RZ, UR49 ;  /* 0x00000031ff057e24 */ /* 0x002fc8000f8e00ff */
[----:B------:R1:W3:Y:S03]  /*9240*/  SYNCS.PHASECHK.TRANS64.TRYWAIT P3, [R5+URZ+0x34490], R12 ;  /* 0x0344900c050075a7 */ /* 0x0002e6000806017f */
[----:B---3--:R-:W-:Y:S05]  /*9250*/  @!P3 NANOSLEEP.SYNCS 0x989680 ;  /* 0x009896800000b95d */ /* 0x008fea0003900000 */
[----:B------:R-:W3:Y:S02]  /*9260*/  @!P3 SYNCS.PHASECHK.TRANS64 P3, [R5+URZ+0x34490], R12 ;  /* 0x0344900c0500b5a7 */ /* 0x000ee4000806007f */
[----:B---3--:R-:W-:Y:S05]  /*9270*/  @!P3 BRA `(.L_x_89) ;  /* 0xfffffffc00ecb947 */ /* 0x008fea000383ffff */
[----:B------:R-:W-:Y:S05]  /*9280*/  BRA `(.L_x_213) ;  /* 0xffffffa4002c7947 */ /* 0x000fea000383ffff */
.L_x_95:
[----:B--2---:R-:W-:-:S04]  /*9290*/  IMAD.U32 R15, RZ, RZ, UR49 ;  /* 0x00000031ff0f7e24 */ /* 0x004fc8000f8e00ff */
[----:B------:R2:W3:Y:S03]  /*92a0*/  SYNCS.PHASECHK.TRANS64.TRYWAIT P3, [R15+URZ+0x34498], R12 ;  /* 0x0344980c0f0075a7 */ /* 0x0004e6000806017f */
[----:B---3--:R-:W-:Y:S05]  /*92b0*/  @!P3 NANOSLEEP.SYNCS 0x989680 ;  /* 0x009896800000b95d */ /* 0x008fea0003900000 */
[----:B------:R-:W3:Y:S02]  /*92c0*/  @!P3 SYNCS.PHASECHK.TRANS64 P3, [R15+URZ+0x34498], R12 ;  /* 0x0344980c0f00b5a7 */ /* 0x000ee4000806007f */
[----:B---3--:R-:W-:Y:S05]  /*92d0*/  @!P3 BRA `(.L_x_95) ;  /* 0xfffffffc00ecb947 */ /* 0x008fea000383ffff */
[----:B------:R-:W-:Y:S05]  /*92e0*/  BRA `(.L_x_214) ;  /* 0xffffffa800707947 */ /* 0x000fea000383ffff */
.L_x_100:
[----:B--2---:R-:W-:-:S04]  /*92f0*/  IMAD.U32 R15, RZ, RZ, UR49 ;  /* 0x00000031ff0f7e24 */ /* 0x004fc8000f8e00ff */
[----:B------:R2:W3:Y:S03]  /*9300*/  SYNCS.PHASECHK.TRANS64.TRYWAIT P3, [R15+URZ+0x344a0], R12 ;  /* 0x0344a00c0f0075a7 */ /* 0x0004e6000806017f */
[----:B---3--:R-:W-:Y:S05]  /*9310*/  @!P3 NANOSLEEP.SYNCS 0x989680 ;  /* 0x009896800000b95d */ /* 0x008fea0003900000 */
[----:B------:R-:W3:Y:S02]  /*9320*/  @!P3 SYNCS.PHASECHK.TRANS64 P3, [R15+URZ+0x344a0], R12 ;  /* 0x0344a00c0f00b5a7 */ /* 0x000ee4000806007f */
[----:B---3--:R-:W-:Y:S05]  /*9330*/  @!P3 BRA `(.L_x_100) ;  /* 0xfffffffc00ecb947 */ /* 0x008fea000383ffff */
[----:B------:R-:W-:Y:S05]  /*9340*/  BRA `(.L_x_215) ;  /* 0xffffffac00c07947 */ /* 0x000fea000383ffff */
.L_x_105:
[----:B--2---:R-:W-:-:S04]  /*9350*/  IMAD.U32 R15, RZ, RZ, UR49 ;  /* 0x00000031ff0f7e24 */ /* 0x004fc8000f8e00ff */
[----:B------:R2:W3:Y:S03]  /*9360*/  SYNCS.PHASECHK.TRANS64.TRYWAIT P3, [R15+URZ+0x344a8], R12 ;  /* 0x0344a80c0f0075a7 */ /* 0x0004e6000806017f */
[----:B---3--:R-:W-:Y:S05]  /*9370*/  @!P3 NANOSLEEP.SYNCS 0x989680 ;  /* 0x009896800000b95d */ /* 0x008fea0003900000 */
[----:B------:R-:W3:Y:S02]  /*9380*/  @!P3 SYNCS.PHASECHK.TRANS64 P3, [R15+URZ+0x344a8], R12 ;  /* 0x0344a80c0f00b5a7 */ /* 0x000ee4000806007f */
[----:B---3--:R-:W-:Y:S05]  /*9390*/  @!P3 BRA `(.L_x_105) ;  /* 0xfffffffc00ecb947 */ /* 0x008fea000383ffff */
[----:B------:R-:W-:Y:S05]  /*93a0*/  BRA `(.L_x_216) ;  /* 0xffffffb400107947 */ /* 0x000fea000383ffff */
.L_x_126:
[----:B-1----:R-:W-:-:S04]  /*93b0*/  IMAD.U32 R5, RZ, RZ, UR4 ;  /* 0x00000004ff057e24 */ /* 0x002fc8000f8e00ff */
[----:B------:R1:W2:Y:S03]  /*93c0*/  SYNCS.PHASECHK.TRANS64.TRYWAIT P0, [R5+URZ+0x344d8], R6 ;  /* 0x0344d806050075a7 */ /* 0x0002a6000800017f */
[----:B--2---:R-:W-:Y:S05]  /*93d0*/  @!P0 NANOSLEEP.SYNCS 0x989680 ;  /* 0x009896800000895d */ /* 0x004fea0003900000 */
[----:B------:R-:W2:Y:S02]  /*93e0*/  @!P0 SYNCS.PHASECHK.TRANS64 P0, [R5+URZ+0x344d8], R6 ;  /* 0x0344d806050085a7 */ /* 0x000ea4000800007f */
[----:B--2---:R-:W-:Y:S05]  /*93f0*/  @!P0 BRA `(.L_x_126) ;  /* 0xfffffffc00ec8947 */ /* 0x004fea000383ffff */
[----:B------:R-:W-:Y:S05]  /*9400*/  BRA `(.L_x_217) ;  /* 0xffffffcc00ac7947 */ /* 0x000fea000383ffff */
.L_x_134:
[----:B-1----:R-:W-:-:S04]  /*9410*/  IMAD.U32 R3, RZ, RZ, UR4 ;  /* 0x00000004ff037e24 */ /* 0x002fc8000f8e00ff */
[----:B------:R1:W2:Y:S03]  /*9420*/  SYNCS.PHASECHK.TRANS64.TRYWAIT P1, [R3+URZ+0x344b0], R0 ;  /* 0x0344b000030075a7 */ /* 0x0002a6000802017f */
[----:B--2---:R-:W-:Y:S05]  /*9430*/  @!P1 NANOSLEEP.SYNCS 0x989680 ;  /* 0x009896800000995d */ /* 0x004fea0003900000 */
[----:B------:R-:W2:Y:S02]  /*9440*/  @!P1 SYNCS.PHASECHK.TRANS64 P1, [R3+URZ+0x344b0], R0 ;  /* 0x0344b000030095a7 */ /* 0x000ea4000802007f */
[----:B--2---:R-:W-:Y:S05]  /*9450*/  @!P1 BRA `(.L_x_134) ;  /* 0xfffffffc00ec9947 */ /* 0x004fea000383ffff */
[----:B------:R-:W-:Y:S05]  /*9460*/  BRA `(.L_x_218) ;  /* 0xffffffd400f07947 */ /* 0x000fea000383ffff */
.L_x_140:
[----:B-12---:R-:W-:-:S04]  /*9470*/  IMAD.U32 R3, RZ, RZ, UR4 ;  /* 0x00000004ff037e24 */ /* 0x006fc8000f8e00ff */
[----:B------:R1:W2:Y:S03]  /*9480*/  SYNCS.PHASECHK.TRANS64.TRYWAIT P1, [R3+URZ+0x344b8], R0 ;  /* 0x0344b800030075a7 */ /* 0x0002a6000802017f */
[----:B--2---:R-:W-:Y:S05]  /*9490*/  @!P1 NANOSLEEP.SYNCS 0x989680 ;  /* 0x009896800000995d */ /* 0x004fea0003900000 */
[----:B------:R-:W2:Y:S02]  /*94a0*/  @!P1 SYNCS.PHASECHK.TRANS64 P1, [R3+URZ+0x344b8], R0 ;  /* 0x0344b800030095a7 */ /* 0x000ea4000802007f */
[----:B--2---:R-:W-:Y:S05]  /*94b0*/  @!P1 BRA `(.L_x_140) ;  /* 0xfffffffc00ec9947 */ /* 0x004fea000383ffff */
[----:B------:R-:W-:Y:S05]  /*94c0*/  BRA `(.L_x_219) ;  /* 0xffffffd800347947 */ /* 0x000fea000383ffff */
.L_x_146:
[----:B-123--:R-:W-:-:S04]  /*94d0*/  IMAD.U32 R3, RZ, RZ, UR4 ;  /* 0x00000004ff037e24 */ /* 0x00efc8000f8e00ff */
[----:B------:R1:W2:Y:S03]  /*94e0*/  SYNCS.PHASECHK.TRANS64.TRYWAIT P1, [R3+URZ+0x344c0], R0 ;  /* 0x0344c000030075a7 */ /* 0x0002a6000802017f */
[----:B--2---:R-:W-:Y:S05]  /*94f0*/  @!P1 NANOSLEEP.SYNCS 0x989680 ;  /* 0x009896800000995d */ /* 0x004fea0003900000 */
[----:B------:R-:W2:Y:S02]  /*9500*/  @!P1 SYNCS.PHASECHK.TRANS64 P1, [R3+URZ+0x344c0], R0 ;  /* 0x0344c000030095a7 */ /* 0x000ea4000802007f */
[----:B--2---:R-:W-:Y:S05]  /*9510*/  @!P1 BRA `(.L_x_146) ;  /* 0xfffffffc00ec9947 */ /* 0x004fea000383ffff */
[----:B------:R-:W-:Y:S05]  /*9520*/  BRA `(.L_x_220) ;  /* 0xffffffd800807947 */ /* 0x000fea000383ffff */
.L_x_152:
[----:B-1234-:R-:W-:-:S04]  /*9530*/  IMAD.U32 R3, RZ, RZ, UR4 ;  /* 0x00000004ff037e24 */ /* 0x01efc8000f8e00ff */
[----:B------:R1:W2:Y:S03]  /*9540*/  SYNCS.PHASECHK.TRANS64.TRYWAIT P1, [R3+URZ+0x344c8], R0 ;  /* 0x0344c800030075a7 */ /* 0x0002a6000802017f */
[----:B--2---:R-:W-:Y:S05]  /*9550*/  @!P1 NANOSLEEP.SYNCS 0x989680 ;  /* 0x009896800000995d */ /* 0x004fea0003900000 */
[----:B------:R-:W2:Y:S02]  /*9560*/  @!P1 SYNCS.PHASECHK.TRANS64 P1, [R3+URZ+0x344c8], R0 ;  /* 0x0344c800030095a7 */ /* 0x000ea4000802007f */
[----:B--2---:R-:W-:Y:S05]  /*9570*/  @!P1 BRA `(.L_x_152) ;  /* 0xfffffffc00ec9947 */ /* 0x004fea000383ffff */
[----:B------:R-:W-:Y:S05]  /*9580*/  BRA `(.L_x_221) ;  /* 0xffffffd800cc7947 */ /* 0x000fea000383ffff */
.L_x_166:
[----:B-1----:R-:W-:-:S04]  /*9590*/  IMAD.U32 R3, RZ, RZ, UR4 ;  /* 0x00000004ff037e24 */ /* 0x002fc8000f8e00ff */
[----:B------:R1:W2:Y:S03]  /*95a0*/  SYNCS.PHASECHK.TRANS64.TRYWAIT P0, [R3+URZ+0x344b0], R0 ;  /* 0x0344b000030075a7 */ /* 0x0002a6000800017f */
[----:B--2---:R-:W-:Y:S05]  /*95b0*/  @!P0 NANOSLEEP.SYNCS 0x989680 ;  /* 0x009896800000895d */ /* 0x004fea0003900000 */
[----:B------:R-:W2:Y:S02]  /*95c0*/  @!P0 SYNCS.PHASECHK.TRANS64 P0, [R3+URZ+0x344b0], R0 ;  /* 0x0344b000030085a7 */ /* 0x000ea4000800007f */
[----:B--2---:R-:W-:Y:S05]  /*95d0*/  @!P0 BRA `(.L_x_166) ;  /* 0xfffffffc00ec8947 */ /* 0x004fea000383ffff */
[----:B------:R-:W-:Y:S05]  /*95e0*/  BRA `(.L_x_222) ;  /* 0xffffffdc00b07947 */ /* 0x000fea000383ffff */
.L_x_168:
[----:B-1----:R-:W-:-:S04]  /*95f0*/  IMAD.U32 R3, RZ, RZ, UR4 ;  /* 0x00000004ff037e24 */ /* 0x002fc8000f8e00ff */
[----:B------:R1:W2:Y:S03]  /*9600*/  SYNCS.PHASECHK.TRANS64.TRYWAIT P0, [R3+URZ+0x344b8], R0 ;  /* 0x0344b800030075a7 */ /* 0x0002a6000800017f */
[----:B--2---:R-:W-:Y:S05]  /*9610*/  @!P0 NANOSLEEP.SYNCS 0x989680 ;  /* 0x009896800000895d */ /* 0x004fea0003900000 */
[----:B------:R-:W2:Y:S02]  /*9620*/  @!P0 SYNCS.PHASECHK.TRANS64 P0, [R3+URZ+0x344b8], R0 ;  /* 0x0344b800030085a7 */ /* 0x000ea4000800007f */
[----:B--2---:R-:W-:Y:S05]  /*9630*/  @!P0 BRA `(.L_x_168) ;  /* 0xfffffffc00ec8947 */ /* 0x004fea000383ffff */
[----:B------:R-:W-:Y:S05]  /*9640*/  BRA `(.L_x_223) ;  /* 0xffffffdc00a87947 */ /* 0x000fea000383ffff */
.L_x_170:
[----:B-1----:R-:W-:-:S04]  /*9650*/  IMAD.U32 R3, RZ, RZ, UR4 ;  /* 0x00000004ff037e24 */ /* 0x002fc8000f8e00ff */
[----:B------:R1:W2:Y:S03]  /*9660*/  SYNCS.PHASECHK.TRANS64.TRYWAIT P0, [R3+URZ+0x344c0], R0 ;  /* 0x0344c000030075a7 */ /* 0x0002a6000800017f */
[----:B--2---:R-:W-:Y:S05]  /*9670*/  @!P0 NANOSLEEP.SYNCS 0x989680 ;  /* 0x009896800000895d */ /* 0x004fea0003900000 */
[----:B------:R-:W2:Y:S02]  /*9680*/  @!P0 SYNCS.PHASECHK.TRANS64 P0, [R3+URZ+0x344c0], R0 ;  /* 0x0344c000030085a7 */ /* 0x000ea4000800007f */
[----:B--2---:R-:W-:Y:S05]  /*9690*/  @!P0 BRA `(.L_x_170) ;  /* 0xfffffffc00ec8947 */ /* 0x004fea000383ffff */
[----:B------:R-:W-:Y:S05]  /*96a0*/  BRA `(.L_x_224) ;  /* 0xffffffdc00a07947 */ /* 0x000fea000383ffff */
.L_x_179:
[----:B------:R-:W-:Y:S01]  /*96b0*/  BSSY B1, `(.L_x_225) ;  /* 0x0000006000017945 */ /* 0x000fe20003800000 */
[----:B------:R-:W-:-:S07]  /*96c0*/  IMAD.MOV.U32 R15, RZ, RZ, -0x1 ;  /* 0xffffffffff0f7424 */ /* 0x000fce00078e00ff */
[----:B-----5:R-:W-:Y:S05]  /*96d0*/  WARPSYNC.COLLECTIVE R15, `(.L_x_226) ;  /* 0x000000000f0c7348 */ /* 0x020fea0003c00000 */
[----:B-----5:R-:W-:Y:S02]  /*96e0*/  ELECT P6, UR62, PT ;  /* 0x00000000003e782f */ /* 0x020fe400038c0000 */
[----:B------:R-:W-:Y:S01]  /*96f0*/  MOV R14, UR62 ;  /* 0x0000003e000e7c02 */ /* 0x000fe20008000f00 */
[----:B------:R-:W-:Y:S10]  /*9700*/  ENDCOLLECTIVE ;  /* 0x000000000000791b */ /* 0x000ff40003800000 */
.L_x_226:
[----:B------:R-:W-:Y:S05]  /*9710*/  BSYNC B1 ;  /* 0x0000000000017941 */ /* 0x000fea0003800000 */
.L_x_225:
[----:B------:R-:W-:Y:S05]  /*9720*/  BRA `(.L_x_227) ;  /* 0xffffffe400cc7947 */ /* 0x000fea000383ffff */
.L_x_182:
[----:B--2---:R2:W3:Y:S02]  /*9730*/  SYNCS.PHASECHK.TRANS64.TRYWAIT P3, [R15+URZ+0x34450], R6 ;  /* 0x034450060f0075a7 */ /* 0x0044e4000806017f */
[----:B---3--:R-:W-:Y:S05]  /*9740*/  @!P3 NANOSLEEP.SYNCS 0x989680 ;  /* 0x009896800000b95d */ /* 0x008fea0003900000 */
[----:B------:R-:W3:Y:S02]  /*9750*/  @!P3 SYNCS.PHASECHK.TRANS64 P3, [R15+URZ+0x34450], R6 ;  /* 0x034450060f00b5a7 */ /* 0x000ee4000806007f */
[----:B---3--:R-:W-:Y:S05]  /*9760*/  @!P3 BRA `(.L_x_182) ;  /* 0xfffffffc00f0b947 */ /* 0x008fea000383ffff */
[----:B------:R-:W-:Y:S05]  /*9770*/  BRA `(.L_x_228) ;  /* 0xffffffe400f47947 */ /* 0x000fea000383ffff */
.L_x_191:
[----:B------:R-:W-:Y:S01]  /*9780*/  BSSY B1, `(.L_x_229) ;  /* 0x0000006000017945 */ /* 0x000fe20003800000 */
[----:B------:R-:W-:-:S07]  /*9790*/  IMAD.MOV.U32 R15, RZ, RZ, -0x1 ;  /* 0xffffffffff0f7424 */ /* 0x000fce00078e00ff */
[----:B------:R-:W-:Y:S05]  /*97a0*/  WARPSYNC.COLLECTIVE R15, `(.L_x_230) ;  /* 0x000000000f0c7348 */ /* 0x000fea0003c00000 */
[----:B------:R-:W-:Y:S02]  /*97b0*/  ELECT P6, UR62, PT ;  /* 0x00000000003e782f */ /* 0x000fe400038c0000 */
[----:B------:R-:W-:Y:S01]  /*97c0*/  MOV R14, UR62 ;  /* 0x0000003e000e7c02 */ /* 0x000fe20008000f00 */
[----:B------:R-:W-:Y:S10]  /*97d0*/  ENDCOLLECTIVE ;  /* 0x000000000000791b */ /* 0x000ff40003800000 */
.L_x_230:
[----:B------:R-:W-:Y:S05]  /*97e0*/  BSYNC B1 ;  /* 0x0000000000017941 */ /* 0x000fea0003800000 */
.L_x_229:
[----:B------:R-:W-:Y:S05]  /*97f0*/  BRA `(.L_x_231) ;  /* 0xfffffff0003c7947 */ /* 0x000fea000383ffff */
.L_x_194:
[----:B------:R-:W-:Y:S01]  /*9800*/  BSSY B1, `(.L_x_232) ;  /* 0x0000005000017945 */ /* 0x000fe20003800000 */
[----:B------:R-:W-:-:S07]  /*9810*/  IMAD.MOV.U32 R15, RZ, RZ, -0x1 ;  /* 0xffffffffff0f7424 */ /* 0x000fce00078e00ff */
[----:B-1----:R-:W-:Y:S05]  /*9820*/  WARPSYNC.COLLECTIVE R15, `(.L_x_233) ;  /* 0x000000000f087348 */ /* 0x002fea0003c00000 */
[----:B------:R-:W-:Y:S01]  /*9830*/  NOP ;  /* 0x0000000000007918 */ /* 0x000fe20000000000 */
[----:B-1----:R-:W-:Y:S01]  /*9840*/  ENDCOLLECTIVE ;  /* 0x000000000000791b */ /* 0x002fe20003800000 */
.L_x_233:
[----:B------:R-:W-:Y:S05]  /*9850*/  BSYNC B1 ;  /* 0x0000000000017941 */ /* 0x000fea0003800000 */
.L_x_232:
[----:B------:R-:W-:-:S07]  /*9860*/  IMAD.MOV.U32 R15, RZ, RZ, -0x1 ;  /* 0xffffffffff0f7424 */ /* 0x000fce00078e00ff */
[----:B------:R-:W-:Y:S05]  /*9870*/  WARPSYNC.COLLECTIVE R15, `(.L_x_234) ;  /* 0x000000000f0c7348 */ /* 0x000fea0003c00000 */
[----:B------:R-:W-:Y:S02]  /*9880*/  ELECT P6, UR62, PT ;  /* 0x00000000003e782f */ /* 0x000fe400038c0000 */
[----:B------:R-:W-:Y:S01]  /*9890*/  MOV R14, UR62 ;  /* 0x0000003e000e7c02 */ /* 0x000fe20008000f00 */
[----:B------:R-:W-:Y:S10]  /*98a0*/  ENDCOLLECTIVE ;  /* 0x000000000000791b */ /* 0x000ff40003800000 */
.L_x_234:
[----:B------:R-:W-:Y:S05]  /*98b0*/  BRA `(.L_x_235) ;  /* 0xfffffff000487947 */ /* 0x000fea000383ffff */
.L_x_197:
[----:B------:R-:W-:Y:S01]  /*98c0*/  BSSY B0, `(.L_x_236) ;  /* 0x0000006000007945 */ /* 0x000fe20003800000 */
[----:B------:R-:W-:-:S07]  /*98d0*/  IMAD.MOV.U32 R15, RZ, RZ, -0x1 ;  /* 0xffffffffff0f7424 */ /* 0x000fce00078e00ff */
[----:B-1---5:R-:W-:Y:S05]  /*98e0*/  WARPSYNC.COLLECTIVE R15, `(.L_x_237) ;  /* 0x000000000f0c7348 */ /* 0x022fea0003c00000 */
[----:B-----5:R-:W-:Y:S02]  /*98f0*/  ELECT P6, UR62, PT ;  /* 0x00000000003e782f */ /* 0x020fe400038c0000 */
[----:B-1----:R-:W-:Y:S01]  /*9900*/  MOV R14, UR62 ;  /* 0x0000003e000e7c02 */ /* 0x002fe20008000f00 */
[----:B------:R-:W-:Y:S10]  /*9910*/  ENDCOLLECTIVE ;  /* 0x000000000000791b */ /* 0x000ff40003800000 */
.L_x_237:
[----:B------:R-:W-:Y:S05]  /*9920*/  BSYNC B0 ;  /* 0x0000000000007941 */ /* 0x000fea0003800000 */
.L_x_236:
[----:B------:R-:W-:Y:S05]  /*9930*/  BRA `(.L_x_238) ;  /* 0xfffffff000847947 */ /* 0x000fea000383ffff */
.L_x_201:
[----:B--2---:R2:W3:Y:S02]  /*9940*/  SYNCS.PHASECHK.TRANS64.TRYWAIT P0, [R7+URZ], R0 ;  /* 0x00000000070075a7 */ /* 0x0044e4000800017f */
[----:B---3--:R-:W-:Y:S05]  /*9950*/  @!P0 NANOSLEEP.SYNCS 0x989680 ;  /* 0x009896800000895d */ /* 0x008fea0003900000 */
[----:B------:R-:W3:Y:S02]  /*9960*/  @!P0 SYNCS.PHASECHK.TRANS64 P0, [R7+URZ], R0 ;  /* 0x00000000070085a7 */ /* 0x000ee4000800007f */
[----:B---3--:R-:W-:Y:S05]  /*9970*/  @!P0 BRA `(.L_x_201) ;  /* 0xfffffffc00f08947 */ /* 0x008fea000383ffff */
[----:B------:R-:W-:Y:S05]  /*9980*/  BRA `(.L_x_239) ;  /* 0xfffffff000c07947 */ /* 0x000fea000383ffff */
.L_x_202:
[----:B--2---:R2:W3:Y:S02]  /*9990*/  SYNCS.PHASECHK.TRANS64.TRYWAIT P0, [R9+URZ], R4 ;  /* 0x00000004090075a7 */ /* 0x0044e4000800017f */
[----:B---3--:R-:W-:Y:S05]  /*99a0*/  @!P0 NANOSLEEP.SYNCS 0x989680 ;  /* 0x009896800000895d */ /* 0x008fea0003900000 */
[----:B------:R-:W3:Y:S02]  /*99b0*/  @!P0 SYNCS.PHASECHK.TRANS64 P0, [R9+URZ], R4 ;  /* 0x00000004090085a7 */ /* 0x000ee4000800007f */
[----:B---3--:R-:W-:Y:S05]  /*99c0*/  @!P0 BRA `(.L_x_202) ;  /* 0xfffffffc00f08947 */ /* 0x008fea000383ffff */
[----:B------:R-:W-:Y:S05]  /*99d0*/  BRA `(.L_x_240) ;  /* 0xfffffff000d07947 */ /* 0x000fea000383ffff */
.L_x_203:
[----:B--2---:R2:W3:Y:S02]  /*99e0*/  SYNCS.PHASECHK.TRANS64.TRYWAIT P0, [R6+URZ], R5 ;  /* 0x00000005060075a7 */ /* 0x0044e4000800017f */
[----:B---3--:R-:W-:Y:S05]  /*99f0*/  @!P0 NANOSLEEP.SYNCS 0x989680 ;  /* 0x009896800000895d */ /* 0x008fea0003900000 */
[----:B------:R-:W3:Y:S02]  /*9a00*/  @!P0 SYNCS.PHASECHK.TRANS64 P0, [R6+URZ], R5 ;  /* 0x00000005060085a7 */ /* 0x000ee4000800007f */
[----:B---3--:R-:W-:Y:S05]  /*9a10*/  @!P0 BRA `(.L_x_203) ;  /* 0xfffffffc00f08947 */ /* 0x008fea000383ffff */
[----:B------:R-:W-:Y:S05]  /*9a20*/  BRA `(.L_x_241) ;  /* 0xfffffff000e07947 */ /* 0x000fea000383ffff */
.L_x_204:
[----:B--2---:R2:W3:Y:S02]  /*9a30*/  SYNCS.PHASECHK.TRANS64.TRYWAIT P0, [R9+URZ], R4 ;  /* 0x00000004090075a7 */ /* 0x0044e4000800017f */
[----:B---3--:R-:W-:Y:S05]  /*9a40*/  @!P0 NANOSLEEP.SYNCS 0x989680 ;  /* 0x009896800000895d */ /* 0x008fea0003900000 */
[----:B------:R-:W3:Y:S02]  /*9a50*/  @!P0 SYNCS.PHASECHK.TRANS64 P0, [R9+URZ], R4 ;  /* 0x00000004090085a7 */ /* 0x000ee4000800007f */
[----:B---3--:R-:W-:Y:S05]  /*9a60*/  @!P0 BRA `(.L_x_204) ;  /* 0xfffffffc00f08947 */ /* 0x008fea000383ffff */
[----:B------:R-:W-:Y:S05]  /*9a70*/  BRA `(.L_x_242) ;  /* 0xfffffff000f07947 */ /* 0x000fea000383ffff */
.L_x_205:
[----:B--2---:R2:W3:Y:S02]  /*9a80*/  SYNCS.PHASECHK.TRANS64.TRYWAIT P0, [R6+URZ], R5 ;  /* 0x00000005060075a7 */ /* 0x0044e4000800017f */
[----:B---3--:R-:W-:Y:S05]  /*9a90*/  @!P0 NANOSLEEP.SYNCS 0x989680 ;  /* 0x009896800000895d */ /* 0x008fea0003900000 */
[----:B------:R-:W3:Y:S02]  /*9aa0*/  @!P0 SYNCS.PHASECHK.TRANS64 P0, [R6+URZ], R5 ;  /* 0x00000005060085a7 */ /* 0x000ee4000800007f */
[----:B---3--:R-:W-:Y:S05]  /*9ab0*/  @!P0 BRA `(.L_x_205) ;  /* 0xfffffffc00f08947 */ /* 0x008fea000383ffff */
[----:B------:R-:W-:Y:S05]  /*9ac0*/  BRA `(.L_x_243) ;  /* 0xfffffff400007947 */ /* 0x000fea000383ffff */
.L_x_206:
[----:B--2---:R2:W3:Y:S02]  /*9ad0*/  SYNCS.PHASECHK.TRANS64.TRYWAIT P0, [R9+URZ], R4 ;  /* 0x00000004090075a7 */ /* 0x0044e4000800017f */
[----:B---3--:R-:W-:Y:S05]  /*9ae0*/  @!P0 NANOSLEEP.SYNCS 0x989680 ;  /* 0x009896800000895d */ /* 0x008fea0003900000 */
[----:B------:R-:W3:Y:S02]  /*9af0*/  @!P0 SYNCS.PHASECHK.TRANS64 P0, [R9+URZ], R4 ;  /* 0x00000004090085a7 */ /* 0x000ee4000800007f */
[----:B---3--:R-:W-:Y:S05]  /*9b00*/  @!P0 BRA `(.L_x_206) ;  /* 0xfffffffc00f08947 */ /* 0x008fea000383ffff */
[----:B------:R-:W-:Y:S05]  /*9b10*/  BRA `(.L_x_244) ;  /* 0xfffffff400107947 */ /* 0x000fea000383ffff */
.L_x_207:
[----:B---3--:R3:W4:Y:S02]  /*9b20*/  SYNCS.PHASECHK.TRANS64.TRYWAIT P0, [R6+URZ], R5 ;  /* 0x00000005060075a7 */ /* 0x008724000800017f */
[----:B----4-:R-:W-:Y:S05]  /*9b30*/  @!P0 NANOSLEEP.SYNCS 0x989680 ;  /* 0x009896800000895d */ /* 0x010fea0003900000 */
[----:B------:R-:W4:Y:S02]  /*9b40*/  @!P0 SYNCS.PHASECHK.TRANS64 P0, [R6+URZ], R5 ;  /* 0x00000005060085a7 */ /* 0x000f24000800007f */
[----:B----4-:R-:W-:Y:S05]  /*9b50*/  @!P0 BRA `(.L_x_207) ;  /* 0xfffffffc00f08947 */ /* 0x010fea000383ffff */
[----:B------:R-:W-:Y:S05]  /*9b60*/  BRA `(.L_x_245) ;  /* 0xfffffff400187947 */ /* 0x000fea000383ffff */
.L_x_246:
        /* <DEDUP_REMOVED lines=9> */
.L_x_490:


//--------------------- .text._ZN7cutlass13device_kernelINS_4gemm6kernel13GemmUniversalINS1_17ArrayProblemShapeIN4cute5tupleIJiiiiEEEEENS1_10collective13CollectiveMmaINS1_39MainloopSm90ArrayTmaGmmaWarpSpecializedILi4ENS6_IJNS5_1CILi1EEENSC_ILi2EEESD_EEENS1_43KernelPtrArrayTmaWarpSpecializedCooperativeEEENS6_IJNSC_ILi256EEENSC_ILi128EEENSC_ILi64EEEEEENS_6half_tENS6_IJlSD_lEEESM_SN_NS5_8TiledMMAINS5_8MMA_AtomIJNS5_4SM904GMMA26MMA_64x128x16_F32F16F16_SSILNSR_5MajorE0ELST_0ELNSR_7ScaleInE1ELSU_1EEEEEENS5_6LayoutINS6_IJSE_SD_SD_EEENS6_IJSD_NSC_ILi0EEESZ_EEEEENS6_IJNS5_10UnderscoreES12_S12_EEEEENS5_23SM90_TMA_LOAD_MULTICASTENS5_14ComposedLayoutINS5_7SwizzleILi3ELi4ELi3EEENS5_18smem_ptr_flag_bitsILi16EEENSX_INS6_IJNSC_ILi8EEESK_EEENS6_IJSK_SD_EEEEEEEvNS5_8identityENS5_13SM90_TMA_LOADES1F_vS1G_EENS_8epilogue10collective18CollectiveEpilogueINS1J_30Sm90PtrArrayTmaWarpSpecializedILi4ELi2ELi16ELb1ELb0ELi2EEEJSL_NS6_IJSJ_NSC_ILi32EEEEEESM_NS6_IJSD_llEEESM_S1Q_NS1J_6fusion15FusionCallbacksIS1N_NS1R_17LinearCombinationISM_fSM_fLNS_15FloatRoundStyleE2EEESL_S1P_JEEES1H_NS16_IS18_S1A_NSX_INS6_IJSK_S1B_EEENS6_IJSD_SK_EEEEEEENS5_17SM75_U16x8_LDSM_TENS5_14SM90_TMA_STOREES20_NS5_17SM90_U16x8_STSM_TENS5_9Copy_AtomIJNS5_17SM90_U32x4_STSM_NESM_EEEvEEEvvEEEEvNT_6ParamsE --------------------------
	.section	.text._ZN7cutlass13device_kernelINS_4gemm6kernel13GemmUniversalINS1_17ArrayProblemShapeIN4cute5tupleIJiiiiEEEEENS1_10collective13CollectiveMmaINS1_39MainloopSm90ArrayTmaGmmaWarpSpecializedILi4ENS6_IJNS5_1CILi1EEENSC_ILi2EEESD_EEENS1_43KernelPtrArrayTmaWarpSpecializedCooperativeEEENS6_IJNSC_ILi256EEENSC_ILi128EEENSC_ILi64EEEEEENS_6half_tENS6_IJlSD_lEEESM_SN_NS5_8TiledMMAINS5_8MMA_AtomIJNS5_4SM904GMMA26MMA_64x128x16_F32F16F16_SSILNSR_5MajorE0ELST_0ELNSR_7ScaleInE1ELSU_1EEEEEENS5_6LayoutINS6_IJSE_SD_SD_EEENS6_IJSD_NSC_ILi0EEESZ_EEEEENS6_IJNS5_10UnderscoreES12_S12_EEEEENS5_23SM90_TMA_LOAD_MULTICASTENS5_14ComposedLayoutINS5_7SwizzleILi3ELi4ELi3EEENS5_18smem_ptr_flag_bitsILi16EEENSX_INS6_IJNSC_ILi8EEESK_EEENS6_IJSK_SD_EEEEEEEvNS5_8identityENS5_13SM90_TMA_LOADES1F_vS1G_EENS_8epilogue10collective18CollectiveEpilogueINS1J_30Sm90PtrArrayTmaWarpSpecializedILi4ELi2ELi16ELb1ELb0ELi2EEEJSL_NS6_IJSJ_NSC_ILi32EEEEEESM_NS6_IJSD_llEEESM_S1Q_NS1J_6fusion15FusionCallbacksIS1N_NS1R_17LinearCombinationISM_fSM_fLNS_15FloatRoundStyleE2EEESL_S1P_JEEES1H_NS16_IS18_S1A_NSX_INS6_IJSK_S1B_EEENS6_IJSD_SK_EEEEEEENS5_17SM75_U16x8_LDSM_TENS5_14SM90_TMA_STOREES20_NS5_17SM90_U16x8_STSM_TENS5_9Copy_AtomIJNS5_17SM90_U32x4_STSM_NESM_EEEvEEEvvEEEEvNT_6ParamsE,"ax",@progbits
	.align	128
.text._ZN7cutlass13device_kernelINS_4gemm6kernel13GemmUniversalINS1_17ArrayProblemShapeIN4cute5tupleIJiiiiEEEEENS1_10collective13CollectiveMmaINS1_39MainloopSm90ArrayTmaGmmaWarpSpecializedILi4ENS6_IJNS5_1CILi1EEENSC_ILi2EEESD_EEENS1_43KernelPtrArrayTmaWarpSpecializedCooperativeEEENS6_IJNSC_ILi256EEENSC_ILi128EEENSC_ILi64EEEEEENS_6half_tENS6_IJlSD_lEEESM_SN_NS5_8TiledMMAINS5_8MMA_AtomIJNS5_4SM904GMMA26MMA_64x128x16_F32F16F16_SSILNSR_5MajorE0ELST_0ELNSR_7ScaleInE1ELSU_1EEEEEENS5_6LayoutINS6_IJSE_SD_SD_EEENS6_IJSD_NSC_ILi0EEESZ_EEEEENS6_IJNS5_10UnderscoreES12_S12_EEEEENS5_23SM90_TMA_LOAD_MULTICASTENS5_14ComposedLayoutINS5_7SwizzleILi3ELi4ELi3EEENS5_18smem_ptr_flag_bitsILi16EEENSX_INS6_IJNSC_ILi8EEESK_EEENS6_IJSK_SD_EEEEEEEvNS5_8identityENS5_13SM90_TMA_LOADES1F_vS1G_EENS_8epilogue10collective18CollectiveEpilogueINS1J_30Sm90PtrArrayTmaWarpSpecializedILi4ELi2ELi16ELb1ELb0ELi2EEEJSL_NS6_IJSJ_NSC_ILi32EEEEEESM_NS6_IJSD_llEEESM_S1Q_NS1J_6fusion15FusionCallbacksIS1N_NS1R_17LinearCombinationISM_fSM_fLNS_15FloatRoundStyleE2EEESL_S1P_JEEES1H_NS16_IS18_S1A_NSX_INS6_IJSK_S1B_EEENS6_IJSD_SK_EEEEEEENS5_17SM75_U16x8_LDSM_TENS5_14SM90_TMA_STOREES20_NS5_17SM90_U16x8_STSM_TENS5_9Copy_AtomIJNS5_17SM90_U32x4_STSM_NESM_EEEvEEEvvEEEEvNT_6ParamsE:
        .type           _ZN7cutlass13device_kernelINS_4gemm6kernel13GemmUniversalINS1_17ArrayProblemShapeIN4cute5tupleIJiiiiEEEEENS1_10collective13CollectiveMmaINS1_39MainloopSm90ArrayTmaGmmaWarpSpecializedILi4ENS6_IJNS5_1CILi1EEENSC_ILi2EEESD_EEENS1_43KernelPtrArrayTmaWarpSpecializedCooperativeEEENS6_IJNSC_ILi256EEENSC_ILi128EEENSC_ILi64EEEEEENS_6half_tENS6_IJlSD_lEEESM_SN_NS5_8TiledMMAINS5_8MMA_AtomIJNS5_4SM904GMMA26MMA_64x128x16_F32F16F16_SSILNSR_5MajorE0ELST_0ELNSR_7ScaleInE1ELSU_1EEEEEENS5_6LayoutINS6_IJSE_SD_SD_EEENS6_IJSD_NSC_ILi0EEESZ_EEEEENS6_IJNS5_10UnderscoreES12_S12_EEEEENS5_23SM90_TMA_LOAD_MULTICASTENS5_14ComposedLayoutINS5_7SwizzleILi3ELi4ELi3EEENS5_18smem_ptr_flag_bitsILi16EEENSX_INS6_IJNSC_ILi8EEESK_EEENS6_IJSK_SD_EEEEEEEvNS5_8identityENS5_13SM90_TMA_LOADES1F_vS1G_EENS_8epilogue10collective18CollectiveEpilogueINS1J_30Sm90PtrArrayTmaWarpSpecializedILi4ELi2ELi16ELb1ELb0ELi2EEEJSL_NS6_IJSJ_NSC_ILi32EEEEEESM_NS6_IJSD_llEEESM_S1Q_NS1J_6fusion15FusionCallbacksIS1N_NS1R_17LinearCombinationISM_fSM_fLNS_15FloatRoundStyleE2EEESL_S1P_JEEES1H_NS16_IS18_S1A_NSX_INS6_IJSK_S1B_EEENS6_IJSD_SK_EEEEEEENS5_17SM75_U16x8_LDSM_TENS5_14SM90_TMA_STOREES20_NS5_17SM90_U16x8_STSM_TENS5_9Copy_AtomIJNS5_17SM90_U32x4_STSM_NESM_EEEvEEEvvEEEEvNT_6ParamsE,@function
        .size           _ZN7cutlass13device_kernelINS_4gemm6kernel13GemmUniversalINS1_17ArrayProblemShapeIN4cute5tupleIJiiiiEEEEENS1_10collective13CollectiveMmaINS1_39MainloopSm90ArrayTmaGmmaWarpSpecializedILi4ENS6_IJNS5_1CILi1EEENSC_ILi2EEESD_EEENS1_43KernelPtrArrayTmaWarpSpecializedCooperativeEEENS6_IJNSC_ILi256EEENSC_ILi128EEENSC_ILi64EEEEEENS_6half_tENS6_IJlSD_lEEESM_SN_NS5_8TiledMMAINS5_8MMA_AtomIJNS5_4SM904GMMA26MMA_64x128x16_F32F16F16_SSILNSR_5MajorE0ELST_0ELNSR_7ScaleInE1ELSU_1EEEEEENS5_6LayoutINS6_IJSE_SD_SD_EEENS6_IJSD_NSC_ILi0EEESZ_EEEEENS6_IJNS5_10UnderscoreES12_S12_EEEEENS5_23SM90_TMA_LOAD_MULTICASTENS5_14ComposedLayoutINS5_7SwizzleILi3ELi4ELi3EEENS5_18smem_ptr_flag_bitsILi16EEENSX_INS6_IJNSC_ILi8EEESK_EEENS6_IJSK_SD_EEEEEEEvNS5_8identityENS5_13SM90_TMA_LOADES1F_vS1G_EENS_8epilogue10collective18CollectiveEpilogueINS1J_30Sm90PtrArrayTmaWarpSpecializedILi4ELi2ELi16ELb1ELb0ELi2EEEJSL_NS6_IJSJ_NSC_ILi32EEEEEESM_NS6_IJSD_llEEESM_S1Q_NS1J_6fusion15FusionCallbacksIS1N_NS1R_17LinearCombinationISM_fSM_fLNS_15FloatRoundStyleE2EEESL_S1P_JEEES1H_NS16_IS18_S1A_NSX_INS6_IJSK_S1B_EEENS6_IJSD_SK_EEEEEEENS5_17SM75_U16x8_LDSM_TENS5_14SM90_TMA_STOREES20_NS5_17SM90_U16x8_STSM_TENS5_9Copy_AtomIJNS5_17SM90_U32x4_STSM_NESM_EEEvEEEvvEEEEvNT_6ParamsE,(.L_x_491 - _ZN7cutlass13device_kernelINS_4gemm6kernel13GemmUniversalINS1_17ArrayProblemShapeIN4cute5tupleIJiiiiEEEEENS1_10collective13CollectiveMmaINS1_39MainloopSm90ArrayTmaGmmaWarpSpecializedILi4ENS6_IJNS5_1CILi1EEENSC_ILi2EEESD_EEENS1_43KernelPtrArrayTmaWarpSpecializedCooperativeEEENS6_IJNSC_ILi256EEENSC_ILi128EEENSC_ILi64EEEEEENS_6half_tENS6_IJlSD_lEEESM_SN_NS5_8TiledMMAINS5_8MMA_AtomIJNS5_4SM904GMMA26MMA_64x128x16_F32F16F16_SSILNSR_5MajorE0ELST_0ELNSR_7ScaleInE1ELSU_1EEEEEENS5_6LayoutINS6_IJSE_SD_SD_EEENS6_IJSD_NSC_ILi0EEESZ_EEEEENS6_IJNS5_10UnderscoreES12_S12_EEEEENS5_23SM90_TMA_LOAD_MULTICASTENS5_14ComposedLayoutINS5_7SwizzleILi3ELi4ELi3EEENS5_18smem_ptr_flag_bitsILi16EEENSX_INS6_IJNSC_ILi8EEESK_EEENS6_IJSK_SD_EEEEEEEvNS5_8identityENS5_13SM90_TMA_LOADES1F_vS1G_EENS_8epilogue10collective18CollectiveEpilogueINS1J_30Sm90PtrArrayTmaWarpSpecializedILi4ELi2ELi16ELb1ELb0ELi2EEEJSL_NS6_IJSJ_NSC_ILi32EEEEEESM_NS6_IJSD_llEEESM_S1Q_NS1J_6fusion15FusionCallbacksIS1N_NS1R_17LinearCombinationISM_fSM_fLNS_15FloatRoundStyleE2EEESL_S1P_JEEES1H_NS16_IS18_S1A_NSX_INS6_IJSK_S1B_EEENS6_IJSD_SK_EEEEEEENS5_17SM75_U16x8_LDSM_TENS5_14SM90_TMA_STOREES20_NS5_17SM90_U16x8_STSM_TENS5_9Copy_AtomIJNS5_17SM90_U32x4_STSM_NESM_EEEvEEEvvEEEEvNT_6ParamsE)
        .other          _ZN7cutlass13device_kernelINS_4gemm6kernel13GemmUniversalINS1_17ArrayProblemShapeIN4cute5tupleIJiiiiEEEEENS1_10collective13CollectiveMmaINS1_39MainloopSm90ArrayTmaGmmaWarpSpecializedILi4ENS6_IJNS5_1CILi1EEENSC_ILi2EEESD_EEENS1_43KernelPtrArrayTmaWarpSpecializedCooperativeEEENS6_IJNSC_ILi256EEENSC_ILi128EEENSC_ILi64EEEEEENS_6half_tENS6_IJlSD_lEEESM_SN_NS5_8TiledMMAINS5_8MMA_AtomIJNS5_4SM904GMMA26MMA_64x128x16_F32F16F16_SSILNSR_5MajorE0ELST_0ELNSR_7ScaleInE1ELSU_1EEEEEENS5_6LayoutINS6_IJSE_SD_SD_EEENS6_IJSD_NSC_ILi0EEESZ_EEEEENS6_IJNS5_10UnderscoreES12_S12_EEEEENS5_23SM90_TMA_LOAD_MULTICASTENS5_14ComposedLayoutINS5_7SwizzleILi3ELi4ELi3EEENS5_18smem_ptr_flag_bitsILi16EEENSX_INS6_IJNSC_ILi8EEESK_EEENS6_IJSK_SD_EEEEEEEvNS5_8identityENS5_13SM90_TMA_LOADES1F_vS1G_EENS_8epilogue10collective18CollectiveEpilogueINS1J_30Sm90PtrArrayTmaWarpSpecializedILi4ELi2ELi16ELb1ELb0ELi2EEEJSL_NS6_IJSJ_NSC_ILi32EEEEEESM_NS6_IJSD_llEEESM_S1Q_NS1J_6fusion15FusionCallbacksIS1N_NS1R_17LinearCombinationISM_fSM_fLNS_15FloatRoundStyleE2EEESL_S1P_JEEES1H_NS16_IS18_S1A_NSX_INS6_IJSK_S1B_EEENS6_IJSD_SK_EEEEEEENS5_17SM75_U16x8_LDSM_TENS5_14SM90_TMA_STOREES20_NS5_17SM90_U16x8_STSM_TENS5_9Copy_AtomIJNS5_17SM90_U32x4_STSM_NESM_EEEvEEEvvEEEEvNT_6ParamsE,@"STO_CUDA_ENTRY STV_DEFAULT"
_ZN7cutlass13device_kernelINS_4gemm6kernel13GemmUniversalINS1_17ArrayProblemShapeIN4cute5tupleIJiiiiEEEEENS1_10collective13CollectiveMmaINS1_39MainloopSm90ArrayTmaGmmaWarpSpecializedILi4ENS6_IJNS5_1CILi1EEENSC_ILi2EEESD_EEENS1_43KernelPtrArrayTmaWarpSpecializedCooperativeEEENS6_IJNSC_ILi256EEENSC_ILi128EEENSC_ILi64EEEEEENS_6half_tENS6_IJlSD_lEEESM_SN_NS5_8TiledMMAINS5_8MMA_AtomIJNS5_4SM904GMMA26MMA_64x128x16_F32F16F16_SSILNSR_5MajorE0ELST_0ELNSR_7ScaleInE1ELSU_1EEEEEENS5_6LayoutINS6_IJSE_SD_SD_EEENS6_IJSD_NSC_ILi0EEESZ_EEEEENS6_IJNS5_10UnderscoreES12_S12_EEEEENS5_23SM90_TMA_LOAD_MULTICASTENS5_14ComposedLayoutINS5_7SwizzleILi3ELi4ELi3EEENS5_18smem_ptr_flag_bitsILi16EEENSX_INS6_IJNSC_ILi8EEESK_EEENS6_IJSK_SD_EEEEEEEvNS5_8identityENS5_13SM90_TMA_LOADES1F_vS1G_EENS_8epilogue10collective18CollectiveEpilogueINS1J_30Sm90PtrArrayTmaWarpSpecializedILi4ELi2ELi16ELb1ELb0ELi2EEEJSL_NS6_IJSJ_NSC_ILi32EEEEEESM_NS6_IJSD_llEEESM_S1Q_NS1J_6fusion15FusionCallbacksIS1N_NS1R_17LinearCombinationISM_fSM_fLNS_15FloatRoundStyleE2EEESL_S1P_JEEES1H_NS16_IS18_S1A_NSX_INS6_IJSK_S1B_EEENS6_IJSD_SK_EEEEEEENS5_17SM75_U16x8_LDSM_TENS5_14SM90_TMA_STOREES20_NS5_17SM90_U16x8_STSM_TENS5_9Copy_AtomIJNS5_17SM90_U32x4_STSM_NESM_EEEvEEEvvEEEEvNT_6ParamsE:
[----:B------:R-:W1:Y:S02]  /*0000*/  LDC R1, c[0x0][0x28] ;  /* 0x00000a00ff017b82 */ /* 0x000e640000000800 */
[----:B-1----:R-:W-:Y:S01]  /*0010*/  VIADD R1, R1, 0xffffffe8 ;  /* 0xffffffe801017836 */ /* 0x002fe20000000000 */
[----:B------:R-:W1:Y:S02]  /*0020*/  S2R R11, SR_TID.X ;  /* 0x00000000000b7919 */ /* 0x000e640000002100 */
[----:B-1----:R-:W-:-:S05]  /*0030*/  SHF.R.U32.HI R4, RZ, 0x5, R11 ;  /* 0x00000005ff047819 */ /* 0x002fca000001160b */
[----:B------:R-:W1:Y:S02]  /*0040*/  SHFL.IDX PT, R0, R4, RZ, 0x1f ;  /* 0x00001fff04007589 */ /* 0x000e6400000e0000 */
[----:B-1----:R-:W-:Y:S02]  /*0050*/  R2UR UR10, R0 ;  /* 0x00000000000a72ca */ /* 0x002fe400000e0000 */
[----:B------:R-:W-:-:S05]  /*0060*/  SHF.R.U32.HI R0, RZ, 0x7, R11 ;  /* 0x00000007ff007819 */ /* 0x000fca000001160b */
[----:B------:R1:W2:Y:S06]  /*0070*/  SHFL.IDX PT, R2, R0, RZ, 0x1f ;  /* 0x00001fff00027589 */ /* 0x0002ac00000e0000 */
[----:B------:R-:W-:-:S13]  /*0080*/  ISETP.NE.AND P0, PT, RZ, UR10, PT ;  /* 0x0000000aff007c0c */ /* 0x000fda000bf05270 */
[----:B-1----:R-:W-:Y:S05]  /*0090*/  @P0 BRA `(.L_x_247) ;  /* 0x0000000000580947 */ /* 0x002fea0003800000 */
[----:B------:R-:W1:Y:S01]  /*00a0*/  S2UR UR8, SR_CgaCtaId ;  /* 0x00000000000879c3 */ /* 0x000e620000008800 */
[----:B------:R-:W-:Y:S01]  /*00b0*/  UMOV UR4, 0x400 ;  /* 0x0000040000047882 */ /* 0x000fe20000000000 */
[----:B------:R-:W-:Y:S01]  /*00c0*/  UMOV UR5, 0x1 ;  /* 0x0000000100057882 */ /* 0x000fe20000000000 */
[----:B------:R-:W-:Y:S01]  /*00d0*/  UMOV UR6, 0x4 ;  /* 0x0000000400067882 */ /* 0x000fe20000000000 */
[----:B------:R-:W-:Y:S01]  /*00e0*/  ELECT P0, URZ, PT ;  /* 0x00000000003f782f */ /* 0x000fe20003800000 */
        /* <DEDUP_REMOVED lines=8> */
[----:B-1----:R1:W3:Y:S01]  /*0170*/  SYNCS.EXCH.64 URZ, [UR8+0x38410], UR4 ;  /* 0x03841004083f75b2 */ /* 0x0022e20008000100 */
[----:B------:R1:W4:Y:S01]  /*0180*/  SYNCS.EXCH.64 URZ, [UR8+0x38430], UR6 ;  /* 0x03843006083f75b2 */ /* 0x0003220008000100 */
[----:B------:R1:W1:Y:S01]  /*0190*/  SYNCS.EXCH.64 URZ, [UR8+0x38418], UR4 ;  /* 0x03841804083f75b2 */ /* 0x0002620008000100 */
[----:B------:R1:W1:Y:S01]  /*01a0*/  SYNCS.EXCH.64 URZ, [UR8+0x38438], UR6 ;  /* 0x03843806083f75b2 */ /* 0x0002620008000100 */
[----:B------:R1:W1:Y:S01]  /*01b0*/  SYNCS.EXCH.64 URZ, [UR8+0x38420], UR4 ;  /* 0x03842004083f75b2 */ /* 0x0002620008000100 */
[----:B------:R1:W1:Y:S01]  /*01c0*/  SYNCS.EXCH.64 URZ, [UR8+0x38440], UR6 ;  /* 0x03844006083f75b2 */ /* 0x0002620008000100 */
[----:B------:R1:W1:Y:S01]  /*01d0*/  SYNCS.EXCH.64 URZ, [UR8+0x38428], UR4 ;  /* 0x03842804083f75b2 */ /* 0x0002620008000100 */
[----:B------:R1:W1:Y:S01]  /*01e0*/  SYNCS.EXCH.64 URZ, [UR8+0x38448], UR6 ;  /* 0x03844806083f75b2 */ /* 0x0002620008000100 */
[----:B------:R-:W-:Y:S01]  /*01f0*/  NOP ;  /* 0x0000000000007918 */ /* 0x000fe20000000000 */
.L_x_247:
[----:B------:R-:W5:Y:S01]  /*0200*/  SHFL.IDX PT, R0, R4, RZ, 0x1f ;  /* 0x00001fff04007589 */ /* 0x000f6200000e0000 */
[----:B------:R-:W-:Y:S01]  /*0210*/  NOP ;  /* 0x0000000000007918 */ /* 0x000fe20000000000 */
[----:B-----5:R-:W-:-:S13]  /*0220*/  ISETP.NE.AND P0, PT, R0, RZ, PT ;  /* 0x000000ff0000720c */ /* 0x020fda0003f05270 */
[----:B------:R-:W-:Y:S05]  /*0230*/  @P0 BRA `(.L_x_248) ;  /* 0x0000000000580947 */ /* 0x000fea0003800000 */
[----:B-1----:R-:W1:Y:S01]  /*0240*/  S2UR UR5, SR_CgaCtaId ;  /* 0x00000000000579c3 */ /* 0x002e620000008800 */
[----:B------:R-:W-:Y:S01]  /*0250*/  UMOV UR4, 0x400 ;  /* 0x0000040000047882 */ /* 0x000fe20000000000 */
[----:B------:R-:W-:Y:S01]  /*0260*/  UMOV UR6, 0x20 ;  /* 0x0000002000067882 */ /* 0x000fe20000000000 */
[----:B------:R-:W-:Y:S01]  /*0270*/  UMOV UR7, 0x100 ;  /* 0x0000010000077882 */ /* 0x000fe20000000000 */
[----:B------:R-:W-:Y:S01]  /*0280*/  ELECT P0, URZ, PT ;  /* 0x00000000003f782f */ /* 0x000fe20003800000 */
[----:B-1----:R-:W-:Y:S02]  /*0290*/  ULEA UR8, UR5, UR4, 0x18 ;  /* 0x0000000405087291 */ /* 0x002fe4000f8ec03f */
[----:B------:R-:W-:-:S04]  /*02a0*/  UIADD3 UR4, -UR6, 0x100000, URZ ;  /* 0x0010000006047890 */ /* 0x000fc8000fffe13f */
[----:B------:R-:W-:Y:S02]  /*02b0*/  USHF.L.U32 UR5, UR4, 0xb, URZ ;  /* 0x0000000b04057899 */ /* 0x000fe4000800063f */
[----:B------:R-:W-:Y:S02]  /*02c0*/  USHF.L.U32 UR4, UR4, 0x1, URZ ;  /* 0x0000000104047899 */ /* 0x000fe4000800063f */
[----:B------:R-:W-:-:S04]  /*02d0*/  UIADD3 UR6, -UR7, 0x100000, URZ ;  /* 0x0010000007067890 */ /* 0x000fc8000fffe13f */
[----:B------:R-:W-:Y:S02]  /*02e0*/  USHF.L.U32 UR7, UR6, 0xb, URZ ;  /* 0x0000000b06077899 */ /* 0x000fe4000800063f */
[----:B------:R-:W-:Y:S01]  /*02f0*/  USHF.L.U32 UR6, UR6, 0x1, URZ ;  /* 0x0000000106067899 */ /* 0x000fe2000800063f */
[----:B------:R-:W1:Y:S03]  /*0300*/  FENCE.VIEW.ASYNC.S ;  /* 0x00000000000073c6 */ /* 0x000e660000000000 */
[----:B-1----:R1:W1:Y:S08]  /*0310*/  SYNCS.EXCH.64 URZ, [UR8+0x38450], UR4 ;  /* 0x03845004083f75b2 */ /* 0x0022700008000100 */
        /* <DEDUP_REMOVED lines=8> */
.L_x_248:
[----:B------:R-:W5:Y:S01]  /*03a0*/  S2UR UR22, SR_CTAID.X ;  /* 0x00000000001679c3 */ /* 0x000f620000002500 */
[----:B------:R-:W3:Y:S01]  /*03b0*/  SHFL.IDX PT, R3, R4, RZ, 0x1f ;  /* 0x00001fff04037589 */ /* 0x000ee200000e0000 */
[----:B-1----:R-:W-:Y:S01]  /*03c0*/  ULDC UR4, c[0x0][0x150] ;  /* 0x0000540000047ab9 */ /* 0x002fe20000000800 */
[----:B------:R-:W-:Y:S01]  /*03d0*/  ULDC UR5, c[0x0][0x904] ;  /* 0x0002410000057ab9 */ /* 0x000fe20000000800 */
[----:B--2---:R-:W-:Y:S01]  /*03e0*/  R2UR UR14, R2 ;  /* 0x00000000020e72ca */ /* 0x004fe200000e0000 */
[----:B------:R-:W-:Y:S01]  /*03f0*/  UISETP.NE.AND UP3, UPT, UR5, 0x1, UPT ;  /* 0x000000010500788c */ /* 0x000fe2000bf65270 */
[----:B------:R-:W-:Y:S02]  /*0400*/  SHF.R.S32.HI R8, RZ, 0x1f, R11 ;  /* 0x0000001fff087819 */ /* 0x000fe4000001140b */
[----:B------:R-:W-:Y:S01]  /*0410*/  ELECT P0, URZ, PT ;  /* 0x00000000003f782f */ /* 0x000fe20003800000 */
[----:B------:R-:W1:Y:S01]  /*0420*/  S2UR UR11, SR_CTAID.Y ;  /* 0x00000000000b79c3 */ /* 0x000e620000002600 */
[----:B------:R-:W-:Y:S01]  /*0430*/  ULDC UR16, c[0x0][0x154] ;  /* 0x0000550000107ab9 */ /* 0x000fe20000000800 */
[----:B------:R-:W-:Y:S01]  /*0440*/  ULDC UR17, c[0x0][0x144] ;  /* 0x0000510000117ab9 */ /* 0x000fe20000000800 */
[----:B------:R-:W-:Y:S01]  /*0450*/  UMOV UR21, 0x20 ;  /* 0x0000002000157882 */ /* 0x000fe20000000000 */
[----:B------:R-:W-:Y:S01]  /*0460*/  UP2UR UR39, UPR, URZ, 0x8 ;  /* 0x000000083f277883 */ /* 0x000fe20008000000 */
[----:B------:R-:W-:Y:S01]  /*0470*/  PLOP3.LUT P1, PT, PT, PT, UP3, 0x80, 0x0 ;  /* 0x000000000000781c */ /* 0x000fe20003f2f038 */
[----:B------:R-:W-:Y:S01]  /*0480*/  ULDC UR18, c[0x0][0x148] ;  /* 0x0000520000127ab9 */ /* 0x000fe20000000800 */
[----:B------:R-:W-:Y:S01]  /*0490*/  NOP ;  /* 0x0000000000007918 */ /* 0x000fe20000000000 */
[----:B------:R-:W-:Y:S01]  /*04a0*/  @UP3 ULDC UR8, c[0x0][0x10] ;  /* 0x0000040000083ab9 */ /* 0x000fe20000000800 */
[----:B------:R-:W-:Y:S01]  /*04b0*/  @UP3 UMOV UR5, URZ ;  /* 0x0000003f00053c82 */ /* 0x000fe20008000000 */
[----:B------:R-:W-:Y:S01]  /*04c0*/  @UP3 UMOV UR6, URZ ;  /* 0x0000003f00063c82 */ /* 0x000fe20008000000 */
[----:B------:R-:W-:Y:S01]  /*04d0*/  @!UP3 ULDC UR7, c[0x0][0xc] ;  /* 0x000003000007bab9 */ /* 0x000fe20000000800 */
[----:B------:R-:W-:Y:S01]  /*04e0*/  ULDC UR24, c[0x0][0xc] ;  /* 0x0000030000187ab9 */ /* 0x000fe20000000800 */
[----:B------:R-:W-:Y:S01]  /*04f0*/  ULDC UR12, c[0x0][0x10] ;  /* 0x00000400000c7ab9 */ /* 0x000fe20000000800 */
[----:B------:R-:W2:Y:S01]  /*0500*/  LDC R6, c[0x0][0x140] ;  /* 0x00005000ff067b82 */ /* 0x000ea20000000800 */
[----:B------:R-:W-:Y:S01]  /*0510*/  UISETP.NE.AND UP0, UPT, UR14, URZ, UPT ;  /* 0x0000003f0e00728c */ /* 0x000fe2000bf05270 */
[----:B-----5:R-:W-:Y:S01]  /*0520*/  I2FP.F32.U32 R0, UR22 ;  /* 0x0000001600007c45 */ /* 0x020fe20008201000 */
[----:B------:R-:W-:Y:S01]  /*0530*/  UIADD3 UR15, UR14, -0x1, URZ ;  /* 0xffffffff0e0f7890 */ /* 0x000fe2000fffe03f */
[----:B---3--:R-:W-:-:S02]  /*0540*/  ISETP.NE.OR P0, PT, R3, RZ, !P0 ;  /* 0x000000ff0300720c */ /* 0x008fc40004705670 */
[----:B------:R-:W-:Y:S01]  /*0550*/  MOV R22, UR24 ;  /* 0x0000001800167c02 */ /* 0x000fe20008000f00 */
[----:B------:R-:W-:Y:S01]  /*0560*/  FMUL R0, R0, UR4 ;  /* 0x0000000400007c20 */ /* 0x000fe20008400000 */
[----:B------:R-:W-:Y:S01]  /*0570*/  UISETP.GE.U32.AND UP1, UPT, UR15, 0x2, UPT ;  /* 0x000000020f00788c */ /* 0x000fe2000bf26070 */
[----:B-1----:R-:W-:Y:S02]  /*0580*/  @UP3 UMOV UR23, UR11 ;  /* 0x0000000b00173c82 */ /* 0x002fe40008000000 */
[----:B------:R1:W3:Y:S01]  /*0590*/  F2I.U32.TRUNC.NTZ R2, R0 ;  /* 0x0000000000027305 */ /* 0x0002e2000020f000 */
[----:B------:R-:W-:Y:S01]  /*05a0*/  @UP3 UMOV UR4, UR23 ;  /* 0x0000001700043c82 */ /* 0x000fe20008000000 */
[----:B------:R-:W-:Y:S01]  /*05b0*/  @!UP3 UMOV UR23, UR11 ;  /* 0x0000000b0017bc82 */ /* 0x000fe20008000000 */
[----:B------:R-:W-:Y:S01]  /*05c0*/  USHF.R.S32.HI UR11, URZ, 0x1f, UR10 ;  /* 0x0000001f3f0b7899 */ /* 0x000fe2000801140a */
[----:B------:R-:W-:Y:S01]  /*05d0*/  IMAD.U32 R19, RZ, RZ, UR23 ;  /* 0x00000017ff137e24 */ /* 0x000fe2000f8e00ff */
[----:B------:R-:W-:Y:S01]  /*05e0*/  @UP3 UIMAD.WIDE.U32 UR8, UR22, UR8, UR4 ;  /* 0x00000008160832a5 */ /* 0x000fe2000f8e0004 */
[----:B------:R-:W-:-:S02]  /*05f0*/  VOTEU.ALL UP2, P0 ;  /* 0x00000000003f7886 */ /* 0x000fc40000040000 */
[----:B------:R-:W-:Y:S01]  /*0600*/  UMOV UR4, UR22 ;  /* 0x0000001600047c82 */ /* 0x000fe20008000000 */
[----:B-1----:R-:W-:Y:S01]  /*0610*/  LEA.HI R0, R8, R11, RZ, 0x7 ;  /* 0x0000000b08007211 */ /* 0x002fe200078f38ff */
[----:B------:R-:W-:Y:S01]  /*0620*/  UMOV UR5, URZ ;  /* 0x0000003f00057c82 */ /* 0x000fe20008000000 */
[----:B------:R-:W-:Y:S01]  /*0630*/  ULEA.HI UR11, UR11, UR10, URZ, 0x2 ;  /* 0x0000000a0b0b7291 */ /* 0x000fe2000f8f103f */
[----:B------:R-:W1:Y:S01]  /*0640*/  @!UP2 S2UR UR20, SR_CgaCtaId ;  /* 0x000000000014a9c3 */ /* 0x000e620000008800 */
[----:B------:R-:W-:Y:S01]  /*0650*/  LOP3.LUT R0, R0, 0xffffff80, RZ, 0xc0, !PT ;  /* 0xffffff8000007812 */ /* 0x000fe200078ec0ff */
[----:B------:R-:W-:Y:S01]  /*0660*/  @UP3 UIADD3 UR19, UR9, UR6, URZ ;  /* 0x0000000609133290 */ /* 0x000fe2000fffe03f */
[----:B---3--:R-:W-:Y:S01]  /*0670*/  R2UR UR13, R2 ;  /* 0x00000000020d72ca */ /* 0x008fe200000e0000 */
[----:B------:R-:W-:Y:S02]  /*0680*/  @!UP3 UIMAD.WIDE.U32 UR6, UR7, UR23, UR4 ;  /* 0x000000170706b2a5 */ /* 0x000fe4000f8e0004 */
[----:B------:R-:W-:Y:S01]  /*0690*/  I2FP.F32.U32 R2, UR23 ;  /* 0x0000001700027c45 */ /* 0x000fe20008201000 */
[----:B------:R-:W-:Y:S01]  /*06a0*/  IMAD.IADD R0, R11, 0x1, -R0 ;  /* 0x000000010b007824 */ /* 0x000fe200078e0a00 */
[----:B------:R-:W-:Y:S01]  /*06b0*/  ULOP3.LUT UR5, UR11, 0xfffffffc, URZ, 0xc0, !UPT ;  /* 0xfffffffc0b057892 */ /* 0x000fe2000f8ec03f */
[----:B--2---:R-:W-:Y:S01]  /*06c0*/  ISETP.EQ.U32.AND P3, PT, R6, 0x1, PT ;  /* 0x000000010600780c */ /* 0x004fe20003f62070 */
[----:B------:R-:W-:Y:S01]  /*06d0*/  ULOP3.LUT UR11, UR11, 0x3ffffffc, URZ, 0xc0, !UPT ;  /* 0x3ffffffc0b0b7892 */ /* 0x000fe2000f8ec03f */
[----:B------:R-:W-:Y:S01]  /*06e0*/  FMUL R5, R2, UR16 ;  /* 0x0000001002057c20 */ /* 0x000fe20008400000 */
[----:B------:R-:W-:Y:S01]  /*06f0*/  SHF.R.S32.HI R3, RZ, 0x1f, R0 ;  /* 0x0000001fff037819 */ /* 0x000fe20000011400 */
[----:B------:R-:W-:Y:S01]  /*0700*/  ULDC UR16, c[0x0][0x14] ;  /* 0x0000050000107ab9 */ /* 0x000fe20000000800 */
[----:B------:R-:W-:Y:S01]  /*0710*/  UIADD3 UR11, UR10, -UR11, URZ ;  /* 0x8000000b0a0b7290 */ /* 0x000fe2000fffe03f */
[----:B------:R-:W-:Y:S01]  /*0720*/  LOP3.LUT P2, RZ, R0, 0x7, RZ, 0xc0, !PT ;  /* 0x0000000700ff7812 */ /* 0x000fe2000784c0ff */
[----:B------:R-:W-:Y:S01]  /*0730*/  VOTEU.ALL UP3, P0 ;  /* 0x00000000003f7886 */ /* 0x000fe20000060000 */
[----:B------:R-:W2:Y:S01]  /*0740*/  F2I.U32.TRUNC.NTZ R5, R5 ;  /* 0x0000000500057305 */ /* 0x000ea2000020f000 */
[----:B------:R-:W-:Y:S01]  /*0750*/  LEA.HI R3, R3, R0, RZ, 0x3 ;  /* 0x0000000003037211 */ /* 0x000fe200078f18ff */
[----:B------:R-:W-:Y:S01]  /*0760*/  UIADD3 UR4, -UR13, URZ, URZ ;  /* 0x0000003f0d047290 */ /* 0x000fe2000fffe13f */
[----:B------:R-:W-:Y:S01]  /*0770*/  IMAD.U32 R13, RZ, RZ, UR7 ;  /* 0x00000007ff0d7e24 */ /* 0x000fe2000f8e00ff */
[----:B------:R-:W-:Y:S01]  /*0780*/  UIMAD.WIDE.U32 UR12, UR24, UR12, URZ ;  /* 0x0000000c180c72a5 */ /* 0x000fe2000f8e003f */
[--C-:B------:R-:W-:Y:S01]  /*0790*/  SHF.R.S32.HI R2, RZ, 0x3, R3.reuse ;  /* 0x00000003ff027819 */ /* 0x100fe20000011403 */
[----:B------:R-:W-:Y:S01]  /*07a0*/  UIMAD UR4, UR17, UR4, UR22 ;  /* 0x00000004110472a4 */ /* 0x000fe2000f8e0216 */
[----:B------:R-:W-:Y:S01]  /*07b0*/  SHF.R.S32.HI R3, RZ, 0x1f, R3 ;  /* 0x0000001fff037819 */ /* 0x000fe20000011403 */
[----:B------:R-:W-:Y:S01]  /*07c0*/  UIMAD.WIDE.U32 UR46, UR12, UR16, URZ ;  /* 0x000000100c2e72a5 */ /* 0x000fe2000f8e003f */
[----:B------:R-:W-:Y:S01]  /*07d0*/  IMAD.U32 R6, RZ, RZ, UR6 ;  /* 0x00000006ff067e24 */ /* 0x000fe2000f8e00ff */
[----:B------:R-:W-:Y:S01]  /*07e0*/  UIADD3 UR22, UR10, -UR5, URZ ;  /* 0x800000050a167290 */ /* 0x000fe2000fffe03f */
[----:B------:R-:W-:Y:S01]  /*07f0*/  LEA.HI R3, R3, R2, RZ, 0x2 ;  /* 0x0000000203037211 */ /* 0x000fe200078f10ff */
[----:B------:R-:W-:Y:S01]  /*0800*/  VOTEU.ALL UP4, P0 ;  /* 0x00000000003f7886 */ /* 0x000fe20000080000 */
[----:B------:R-:W-:Y:S01]  /*0810*/  @!UP2 UMOV UR5, 0x400 ;  /* 0x000004000005a882 */ /* 0x000fe20000000000 */
[----:B------:R-:W-:Y:S01]  /*0820*/  UIMAD UR60, UR13, UR16, URZ ;  /* 0x000000100d3c72a4 */ /* 0x000fe2000f8e023f */
[----:B--2---:R-:W-:Y:S01]  /*0830*/  R2UR UR12, R5 ;  /* 0x00000000050c72ca */ /* 0x004fe200000e0000 */
[----:B-1----:R-:W-:Y:S01]  /*0840*/  @!UP2 ULEA UR5, UR20, UR5, 0x18 ;  /* 0x000000051405a291 */ /* 0x002fe2000f8ec03f */
[----:B------:R-:W-:Y:S01]  /*0850*/  LOP3.LUT R3, R3, 0xfffffffc, RZ, 0xc0, !PT ;  /* 0xfffffffc03037812 */ /* 0x000fe200078ec0ff */
[----:B------:R-:W-:Y:S01]  /*0860*/  IMAD.U32 R18, RZ, RZ, UR22 ;  /* 0x00000016ff127e24 */ /* 0x000fe2000f8e00ff */
[----:B------:R-:W-:Y:S01]  /*0870*/  MOV R5, UR11 ;  /* 0x0000000b00057c02 */ /* 0x000fe20008000f00 */
[----:B------:R-:W-:-:S04]  /*0880*/  @!UP2 UIADD3 UR10, -UR21, 0x100000, URZ ;  /* 0x00100000150aa890 */ /* 0x000fc8000fffe13f */
[----:B------:R-:W-:Y:S02]  /*0890*/  @!UP2 USHF.L.U32 UR11, UR10, 0xb, URZ ;  /* 0x0000000b0a0ba899 */ /* 0x000fe4000800063f */
[----:B------:R-:W-:Y:S01]  /*08a0*/  @!UP2 USHF.L.U32 UR10, UR10, 0x1, URZ ;  /* 0x000000010a0aa899 */ /* 0x000fe2000800063f */
[----:B------:R-:W-:Y:S01]  /*08b0*/  @P1 MOV R16, UR19 ;  /* 0x0000001300101c02 */ /* 0x000fe20008000f00 */
[----:B------:R-:W-:Y:S01]  /*08c0*/  IMAD.IADD R0, R2, 0x1, -R3 ;  /* 0x0000000102007824 */ /* 0x000fe200078e0a03 */
[----:B------:R-:W-:Y:S01]  /*08d0*/  MOV R3, UR9 ;  /* 0x0000000900037c02 */ /* 0x000fe20008000f00 */
[----:B------:R-:W-:Y:S01]  /*08e0*/  IMAD.U32 R2, RZ, RZ, UR8 ;  /* 0x00000008ff027e24 */ /* 0x000fe2000f8e00ff */
[----:B------:R-:W-:Y:S01]  /*08f0*/  UISETP.LT.U32.AND UP2, UPT, UR22, 0x2, !UP0 ;  /* 0x000000021600788c */ /* 0x000fe2000c741070 */
[----:B------:R-:W-:Y:S01]  /*0900*/  IMAD R0, R5, 0x4, R0 ;  /* 0x0000000405007824 */ /* 0x000fe200078e0200 */
[----:B------:R-:W-:Y:S01]  /*0910*/  UIADD3 UR60, UR47, UR60, URZ ;  /* 0x0000003c2f3c7290 */ /* 0x000fe2000fffe03f */
[----:B------:R-:W-:Y:S01]  /*0920*/  IMAD.U32 R7, RZ, RZ, UR7 ;  /* 0x00000007ff077e24 */ /* 0x000fe2000f8e00ff */
[----:B------:R-:W-:Y:S01]  /*0930*/  UIADD3 UR9, -UR12, URZ, URZ ;  /* 0x0000003f0c097290 */ /* 0x000fe2000fffe13f */
[C---:B------:R-:W-:Y:S01]  /*0940*/  IMAD.SHL.U32 R3, R0.reuse, 0x4, RZ ;  /* 0x0000000400037824 */ /* 0x040fe200078e00ff */
[----:B------:R-:W-:Y:S01]  /*0950*/  USEL UR38, URZ, 0x1, !UP2 ;  /* 0x000000013f267887 */ /* 0x000fe2000d000000 */
[----:B------:R-:W1:Y:S02]  /*0960*/  FENCE.VIEW.ASYNC.S ;  /* 0x00000000000073c6 */ /* 0x000e640000000000 */
[----:B-1----:R-:W1:Y:S01]  /*0970*/  @!UP3 SYNCS.EXCH.64 URZ, [UR5+0x38490], UR10 ;  /* 0x0384900a053fb5b2 */ /* 0x002e620008000100 */
[----:B------:R-:W-:Y:S01]  /*0980*/  UIMAD UR8, UR18, UR9, UR23 ;  /* 0x00000009120872a4 */ /* 0x000fe2000f8e0217 */
[----:B------:R-:W-:Y:S01]  /*0990*/  MOV R12, UR6 ;  /* 0x00000006000c7c02 */ /* 0x000fe20008000f00 */
[----:B------:R-:W-:Y:S01]  /*09a0*/  UISETP.EQ.AND UP3, UPT, UR22, 0x2, !UP0 ;  /* 0x000000021600788c */ /* 0x000fe2000c762270 */
[----:B------:R-:W-:Y:S01]  /*09b0*/  LOP3.LUT R154, R0, 0xc, R3, 0x78, !PT ;  /* 0x0000000c009a7812 */ /* 0x000fe200078e7803 */
[----:B------:R-:W-:Y:S01]  /*09c0*/  USEL UR38, UR38, 0x2, UP1 ;  /* 0x0000000226267887 */ /* 0x000fe20008800000 */
[----:B------:R-:W-:Y:S01]  /*09d0*/  @!P1 IMAD.MOV.U32 R2, RZ, RZ, R6 ;  /* 0x000000ffff029224 */ /* 0x000fe200078e0006 */
[----:B------:R-:W-:Y:S01]  /*09e0*/  @!P1 MOV R16, R13 ;  /* 0x0000000d00109202 */ /* 0x000fe20000000f00 */
[----:B------:R-:W-:Y:S01]  /*09f0*/  IMAD.MOV.U32 R3, RZ, RZ, -0x1 ;  /* 0xffffffffff037424 */ /* 0x000fe200078e00ff */
[----:B------:R-:W-:-:S02]  /*0a00*/  ISETP.NE.AND P4, PT, R154, UR8, PT ;  /* 0x000000089a007c0c */ /* 0x000fc4000bf85270 */
[----:B------:R-:W-:Y:S02]  /*0a10*/  ISETP.LT.U32.AND P0, PT, R154, 0x2, !P2 ;  /* 0x000000029a00780c */ /* 0x000fe40005701070 */
[----:B------:R-:W-:Y:S01]  /*0a20*/  ISETP.EQ.OR P2, PT, RZ, UR4, !P4 ;  /* 0x00000004ff007c0c */ /* 0x000fe2000e742670 */
[----:B------:R2:W3:Y:S03]  /*0a30*/  @!UP4 SYNCS.EXCH.64 URZ, [UR5+0x38498], UR10 ;  /* 0x0384980a053fc5b2 */ /* 0x0004e60008000100 */
[----:B------:R-:W-:Y:S01]  /*0a40*/  PLOP3.LUT P0, PT, P0, P2, PT, 0x80, 0x0 ;  /* 0x000000000000781c */ /* 0x000fe20000705070 */
[----:B------:R-:W-:-:S03]  /*0a50*/  NOP ;  /* 0x0000000000007918 */ /* 0x000fc60000000000 */
[----:B------:R-:W-:Y:S01]  /*0a60*/  P2R R157, PR, RZ, 0x1 ;  /* 0x00000001ff9d7803 */ /* 0x000fe20000000000 */
[----:B--2---:R-:W-:-:S04]  /*0a70*/  USEL UR5, URZ, 0x1, !UP3 ;  /* 0x000000013f057887 */ /* 0x004fc8000d800000 */
[----:B------:R-:W-:-:S06]  /*0a80*/  USEL UR5, UR5, 0x2, UP1 ;  /* 0x0000000205057887 */ /* 0x000fcc0008800000 */
[----:B------:R-:W-:Y:S01]  /*0a90*/  IMAD.U32 R23, RZ, RZ, UR5 ;  /* 0x00000005ff177e24 */ /* 0x000fe2000f8e00ff */
[----:B-1----:R-:W-:Y:S06]  /*0aa0*/  @!P3 BRA `(.L_x_249) ;  /* 0x000000000008b947 */ /* 0x002fec0003800000 */
[----:B---34-:R-:W-:Y:S01]  /*0ab0*/  UCGABAR_ARV ;  /* 0x00000000000079c7 */ /* 0x018fe20008000000 */
[----:B------:R-:W-:Y:S05]  /*0ac0*/  BRA `(.L_x_250) ;  /* 0x0000000000047947 */ /* 0x000fea0003800000 */
.L_x_249:
[----:B---34-:R-:W-:Y:S01]  /*0ad0*/  NOP ;  /* 0x0000000000007918 */ /* 0x018fe20000000000 */
.L_x_250:
[----:B------:R-:W-:Y:S05]  /*0ae0*/  @!P3 BRA `(.L_x_251) ;  /* 0x00000000000cb947 */ /* 0x000fea0003800000 */
[----:B------:R-:W-:Y:S01]  /*0af0*/  UCGABAR_WAIT ;  /* 0x0000000000007dc7 */ /* 0x000fe20008000000 */
[----:B------:R-:W-:Y:S01]  /*0b00*/  CCTL.IVALL ;  /* 0x00000000ff00798f */ /* 0x000fe20002000000 */
[----:B------:R-:W-:Y:S05]  /*0b10*/  BRA `(.L_x_252) ;  /* 0x0000000000047947 */ /* 0x000fea0003800000 */
.L_x_251:
[----:B------:R-:W-:Y:S06]  /*0b20*/  BAR.SYNC.DEFER_BLOCKING 0x0 ;  /* 0x0000000000007b1d */ /* 0x000fec0000010000 */
.L_x_252:
[----:B------:R-:W-:Y:S01]  /*0b30*/  ULDC.64 UR6, c[0x0][0x8f8] ;  /* 0x00023e0000067ab9 */ /* 0x000fe20000000a00 */
[----:B------:R-:W-:Y:S01]  /*0b40*/  PRMT R5, RZ, 0x7610, R5 ;  /* 0x00007610ff057816 */ /* 0x000fe20000000005 */
[----:B------:R-:W-:Y:S01]  /*0b50*/  IMAD.MOV.U32 R17, RZ, RZ, -0x1 ;  /* 0xffffffffff117424 */ /* 0x000fe200078e00ff */
[----:B------:R-:W-:Y:S02]  /*0b60*/  ISETP.GE.U32.AND P0, PT, R2, UR6, PT ;  /* 0x0000000602007c0c */ /* 0x000fe4000bf06070 */
[----:B------:R-:W-:Y:S02]  /*0b70*/  MOV R0, 0xffffffff ;  /* 0xffffffff00007802 */ /* 0x000fe40000000f00 */
[----:B------:R-:W-:-:S13]  /*0b80*/  ISETP.GE.U32.AND.EX P0, PT, R16, UR7, PT, P0 ;  /* 0x0000000710007c0c */ /* 0x000fda000bf06100 */
[----:B------:R-:W-:Y:S05]  /*0b90*/  @P0 BRA `(.L_x_253) ;  /* 0x0000000400580947 */ /* 0x000fea0003800000 */
[----:B------:R-:W-:Y:S01]  /*0ba0*/  ULDC.64 UR16, c[0x0][0x8d0] ;  /* 0x0002340000107ab9 */ /* 0x000fe20000000a00 */
[C---:B------:R-:W-:Y:S01]  /*0bb0*/  R2UR UR20, R2.reuse ;  /* 0x00000000021472ca */ /* 0x040fe200000e0000 */
[----:B------:R-:W-:Y:S01]  /*0bc0*/  ULDC UR19, c[0x0][0x8d8] ;  /* 0x0002360000137ab9 */ /* 0x000fe20000000800 */
[----:B------:R-:W-:Y:S02]  /*0bd0*/  ISETP.NE.U32.AND P0, PT, RZ, UR16, PT ;  /* 0x00000010ff007c0c */ /* 0x000fe4000bf05070 */
[----:B------:R-:W-:Y:S02]  /*0be0*/  R2UR UR6, R2 ;  /* 0x00000000020672ca */ /* 0x000fe400000e0000 */
[----:B------:R-:W-:Y:S02]  /*0bf0*/  ISETP.NE.AND.EX P0, PT, RZ, UR17, PT, P0 ;  /* 0x00000011ff007c0c */ /* 0x000fe4000bf05300 */
[----:B------:R-:W-:-:S11]  /*0c00*/  R2UR UR8, R16 ;  /* 0x00000000100872ca */ /* 0x000fd600000e0000 */
[----:B------:R-:W-:Y:S05]  /*0c10*/  @!P0 BRA `(.L_x_254) ;  /* 0x0000000000348947 */ /* 0x000fea0003800000 */
        /* <DEDUP_REMOVED lines=12> */
[----:B------:R-:W-:-:S05]  /*0ce0*/  UMOV UR8, UR7 ;  /* 0x0000000700087c82 */ /* 0x000fca0008000000 */
.L_x_254:
[----:B------:R-:W-:Y:S01]  /*0cf0*/  USHF.R.U64 UR5, UR6, UR19, UR8 ;  /* 0x0000001306057299 */ /* 0x000fe20008001208 */
[----:B------:R-:W-:Y:S01]  /*0d00*/  R2UR UR7, R16 ;  /* 0x00000000100772ca */ /* 0x000fe200000e0000 */
[----:B------:R-:W-:Y:S01]  /*0d10*/  USHF.R.U32.HI UR6, URZ, UR19, UR8 ;  /* 0x000000133f067299 */ /* 0x000fe20008011608 */
[----:B------:R-:W-:Y:S01]  /*0d20*/  R2UR UR16, R19 ;  /* 0x00000000131072ca */ /* 0x000fe200000e0000 */
[----:B------:R-:W-:Y:S01]  /*0d30*/  UIADD3 UR10, UP1, URZ, -UR5, URZ ;  /* 0x800000053f0a7290 */ /* 0x000fe2000ff3e03f */
[----:B------:R-:W-:Y:S01]  /*0d40*/  ULDC.64 UR12, c[0x0][0x8c8] ;  /* 0x00023200000c7ab9 */ /* 0x000fe20000000a00 */
[----:B------:R-:W-:Y:S02]  /*0d50*/  ULDC UR11, c[0x0][0x8c0] ;  /* 0x00023000000b7ab9 */ /* 0x000fe40000000800 */
[----:B------:R-:W-:Y:S02]  /*0d60*/  UIADD3.X UR6, URZ, ~UR6, URZ, UP1, !UPT ;  /* 0x800000063f067290 */ /* 0x000fe40008ffe43f */
[----:B------:R-:W-:-:S02]  /*0d70*/  UISETP.NE.AND UP2, UPT, UR39, URZ, UPT ;  /* 0x0000003f2700728c */ /* 0x000fc4000bf45270 */
[----:B------:R-:W-:Y:S01]  /*0d80*/  UIMAD UR8, UR6, UR12, URZ ;  /* 0x0000000c060872a4 */ /* 0x000fe2000f8e023f */
[----:B------:R-:W-:Y:S02]  /*0d90*/  ULDC UR21, c[0x0][0x900] ;  /* 0x0002400000157ab9 */ /* 0x000fe40000000800 */
[----:B------:R-:W-:Y:S01]  /*0da0*/  UMOV UR6, UR20 ;  /* 0x0000001400067c82 */ /* 0x000fe20008000000 */
[----:B------:R-:W-:Y:S01]  /*0db0*/  ULDC UR22, c[0x0][0x8f0] ;  /* 0x00023c0000167ab9 */ /* 0x000fe20000000800 */
[----:B------:R-:W-:Y:S02]  /*0dc0*/  UIMAD.WIDE.U32 UR6, UR10, UR12, UR6 ;  /* 0x0000000c0a0672a5 */ /* 0x000fe4000f8e0006 */
[----:B------:R-:W-:Y:S01]  /*0dd0*/  UIMAD UR10, UR10, UR13, UR8 ;  /* 0x0000000d0a0a72a4 */ /* 0x000fe2000f8e0208 */
[----:B------:R-:W-:Y:S01]  /*0de0*/  ULDC UR12, c[0x0][0x8b0] ;  /* 0x00022c00000c7ab9 */ /* 0x000fe20000000800 */
[----:B------:R-:W-:Y:S02]  /*0df0*/  @UP2 UIMAD UR4, UR18, UR9, UR16 ;  /* 0x00000009120422a4 */ /* 0x000fe4000f8e0210 */
[----:B------:R-:W-:Y:S01]  /*0e00*/  UIADD3 UR10, UR7, UR10, URZ ;  /* 0x0000000a070a7290 */ /* 0x000fe2000fffe03f */
[----:B------:R-:W-:Y:S01]  /*0e10*/  UMOV UR9, 0xffffffff ;  /* 0xffffffff00097882 */ /* 0x000fe20000000000 */
[----:B------:R-:W-:-:S02]  /*0e20*/  ULDC UR8, c[0x0][0x8a8] ;  /* 0x00022a0000087ab9 */ /* 0x000fc40000000800 */
[----:B------:R-:W-:Y:S02]  /*0e30*/  USHF.R.U64 UR20, UR6, UR11, UR10 ;  /* 0x0000000b06147299 */ /* 0x000fe4000800120a */
[----:B------:R-:W-:Y:S01]  /*0e40*/  USHF.R.U32.HI UR10, URZ, UR11, UR10 ;  /* 0x0000000b3f0a7299 */ /* 0x000fe2000801160a */
[----:B------:R-:W-:Y:S01]  /*0e50*/  ULDC.64 UR6, c[0x0][0x8e8] ;  /* 0x00023a0000067ab9 */ /* 0x000fe20000000a00 */
[----:B------:R-:W-:Y:S01]  /*0e60*/  USHF.L.U32 UR9, UR9, UR21, URZ ;  /* 0x0000001509097299 */ /* 0x000fe2000800063f */
[----:B------:R-:W-:Y:S01]  /*0e70*/  ISETP.NE.U32.AND P0, PT, RZ, UR6, PT ;  /* 0x00000006ff007c0c */ /* 0x000fe2000bf05070 */
[----:B------:R-:W-:Y:S02]  /*0e80*/  USHF.R.U64 UR25, UR20, UR12, UR10 ;  /* 0x0000000c14197299 */ /* 0x000fe4000800120a */
[----:B------:R-:W-:Y:S01]  /*0e90*/  USHF.R.U32.HI UR10, URZ, UR12, UR10 ;  /* 0x0000000c3f0a7299 */ /* 0x000fe2000801160a */
[----:B------:R-:W-:Y:S01]  /*0ea0*/  ISETP.NE.AND.EX P0, PT, RZ, UR7, PT, P0 ;  /* 0x00000007ff007c0c */ /* 0x000fe2000bf05300 */
[----:B------:R-:W-:-:S02]  /*0eb0*/  UIADD3 UR19, UR8, -0x1, URZ ;  /* 0xffffffff08137890 */ /* 0x000fc4000fffe03f */
[----:B------:R-:W-:Y:S02]  /*0ec0*/  USHF.R.U64 UR26, UR25, UR21, UR10 ;  /* 0x00000015191a7299 */ /* 0x000fe4000800120a */
[----:B------:R-:W-:Y:S02]  /*0ed0*/  USHF.R.U32.HI UR11, URZ, UR21, UR10 ;  /* 0x000000153f0b7299 */ /* 0x000fe4000801160a */
[----:B------:R-:W-:Y:S01]  /*0ee0*/  ULOP3.LUT UR9, URZ, UR9, URZ, 0x33, !UPT ;  /* 0x000000093f097292 */ /* 0x000fe2000f8e333f */
[----:B------:R-:W-:Y:S01]  /*0ef0*/  ULDC UR23, c[0x0][0x8e0] ;  /* 0x0002380000177ab9 */ /* 0x000fe20000000800 */
[----:B------:R-:W-:Y:S01]  /*0f00*/  UMOV UR24, 0x1 ;  /* 0x0000000100187882 */ /* 0x000fe20000000000 */
[----:B------:R-:W-:-:S03]  /*0f10*/  UMOV UR10, UR26 ;  /* 0x0000001a000a7c82 */ /* 0x000fc60008000000 */
        /* <DEDUP_REMOVED lines=13> */
.L_x_255:
[----:B------:R-:W-:Y:S01]  /*0ff0*/  USHF.R.U64 UR7, UR10, UR22, UR11 ;  /* 0x000000160a077299 */ /* 0x000fe2000800120b */
[----:B------:R-:W-:Y:S01]  /*1000*/  IMAD.MOV.U32 R5, RZ, RZ, 0x1 ;  /* 0x00000001ff057424 */ /* 0x000fe200078e00ff */
[----:B------:R-:W-:Y:S01]  /*1010*/  USHF.L.U32 UR6, UR24, UR21, URZ ;  /* 0x0000001518067299 */ /* 0x000fe2000800063f */
[----:B------:R-:W-:Y:S01]  /*1020*/  MOV R17, UR5 ;  /* 0x0000000500117c02 */ /* 0x000fe20008000f00 */
[----:B------:R-:W-:Y:S02]  /*1030*/  ULOP3.LUT UR9, UR25, UR9, URZ, 0xc0, !UPT ;  /* 0x0000000919097292 */ /* 0x000fe4000f8ec03f */
[----:B------:R-:W-:Y:S02]  /*1040*/  UIADD3 UR10, -UR7, URZ, URZ ;  /* 0x0000003f070a7290 */ /* 0x000fe4000fffe13f */
[----:B------:R-:W-:Y:S02]  /*1050*/  UIMAD UR9, UR6, UR7, UR9 ;  /* 0x00000007060972a4 */ /* 0x000fe4000f8e0209 */
[----:B------:R-:W-:-:S02]  /*1060*/  ULOP3.LUT UR19, UR20, UR19, URZ, 0xc0, !UPT ;  /* 0x0000001314137292 */ /* 0x000fc4000f8ec03f */
[----:B------:R-:W-:Y:S01]  /*1070*/  UIMAD UR6, UR10, UR23, UR26 ;  /* 0x000000170a0672a4 */ /* 0x000fe2000f8e021a */
[----:B------:R-:W-:Y:S01]  /*1080*/  ULDC UR7, c[0x0][0x8b8] ;  /* 0x00022e0000077ab9 */ /* 0x000fe20000000800 */
[----:B------:R-:W-:Y:S02]  /*1090*/  UISETP.NE.AND UP1, UPT, UR39, URZ, UPT ;  /* 0x0000003f2700728c */ /* 0x000fe4000bf25270 */
[----:B------:R-:W-:Y:S02]  /*10a0*/  UIMAD UR4, UR9, UR7, UR4 ;  /* 0x00000007090472a4 */ /* 0x000fe4000f8e0204 */
[----:B------:R-:W-:-:S04]  /*10b0*/  UIMAD UR6, UR6, UR8, UR19 ;  /* 0x00000008060672a4 */ /* 0x000fc8000f8e0213 */
[----:B------:R-:W-:Y:S02]  /*10c0*/  USEL UR7, UR6, UR4, !UP1 ;  /* 0x0000000406077287 */ /* 0x000fe4000c800000 */
[----:B------:R-:W-:-:S04]  /*10d0*/  USEL UR4, UR4, UR6, !UP1 ;  /* 0x0000000604047287 */ /* 0x000fc8000c800000 */
[----:B------:R-:W-:Y:S02]  /*10e0*/  IMAD.U32 R0, RZ, RZ, UR7 ;  /* 0x00000007ff007e24 */ /* 0x000fe4000f8e00ff */
[----:B------:R-:W-:-:S07]  /*10f0*/  IMAD.U32 R3, RZ, RZ, UR4 ;  /* 0x00000004ff037e24 */ /* 0x000fce000f8e00ff */
.L_x_253:
[----:B------:R-:W-:-:S13]  /*1100*/  LOP3.LUT P0, RZ, R5, 0xff, RZ, 0xc0, !PT ;  /* 0x000000ff05ff7812 */ /* 0x000fda000780c0ff */
[----:B------:R-:W-:Y:S05]  /*1110*/  @!P0 EXIT ;  /* 0x000000000000894d */ /* 0x000fea0003800000 */
[----:B------:R-:W-:Y:S01]  /*1120*/  PLOP3.LUT P0, PT, PT, PT, UP0, 0x80, 0x0 ;  /* 0x000000000000781c */ /* 0x000fe20003f0f008 */
[----:B------:R-:W1:Y:S01]  /*1130*/  S2UR UR57, SR_CgaCtaId ;  /* 0x00000000003979c3 */ /* 0x000e620000008800 */
[----:B------:R-:W-:-:S11]  /*1140*/  ULDC.64 UR58, c[0x0][0x208] ;  /* 0x00008200003a7ab9 */ /* 0x000fd60000000a00 */
[----:B------:R-:W-:Y:S05]  /*1150*/  @!P0 BRA `(.L_x_256) ;  /* 0x0000005800f88947 */ /* 0x000fea0003800000 */
[----:B------:R-:W-:-:S06]  /*1160*/  UISETP.GT.U32.AND UP0, UPT, UR15, 0x1, UPT ;  /* 0x000000010f00788c */ /* 0x000fcc000bf04070 */
[----:B------:R-:W-:-:S13]  /*1170*/  PLOP3.LUT P0, PT, PT, PT, UP0, 0x80, 0x0 ;  /* 0x000000000000781c */ /* 0x000fda0003f0f008 */
[----:B-1----:R-:W-:Y:S05]  /*1180*/  @P0 EXIT ;  /* 0x000000000000094d */ /* 0x002fea0003800000 */
.L_x_257:
[----:B------:R-:W-:-:S08]  /*1190*/  NOP ;  /* 0x0000000000007918 */ /* 0x000fd00000000000 */
[----:B------:R-:W1:Y:S02]  /*11a0*/  USETMAXREG.TRY_ALLOC.CTAPOOL UP0, 0xe8 ;  /* 0x000000e8000079c8 */ /* 0x000e640008000600 */
[----:B-1----:R-:W-:-:S13]  /*11b0*/  PLOP3.LUT P0, PT, PT, PT, UP0, 0x80, 0x0 ;  /* 0x000000000000781c */ /* 0x002fda0003f0f008 */
[----:B------:R-:W-:Y:S05]  /*11c0*/  @!P0 BRA `(.L_x_257) ;  /* 0xfffffffc00f08947 */ /* 0x000fea000383ffff */
[----:B------:R-:W1:Y:S01]  /*11d0*/  SHFL.IDX PT, R4, R4, RZ, 0x1f ;  /* 0x00001fff04047589 */ /* 0x000e6200000e0000 */
[----:B------:R-:W-:Y:S01]  /*11e0*/  S2UR UR6, SR_CTAID.X ;  /* 0x00000000000679c3 */ /* 0x000fe20000002500 */
[----:B------:R-:W-:Y:S01]  /*11f0*/  R2UR UR5, R22 ;  /* 0x00000000160572ca */ /* 0x000fe200000e0000 */
[----:B------:R-:W-:Y:S01]  /*1200*/  UMOV UR36, URZ ;  /* 0x0000003f00247c82 */ /* 0x000fe20008000000 */
[----:B------:R-:W-:-:S05]  /*1210*/  UMOV UR37, URZ ;  /* 0x0000003f00257c82 */ /* 0x000fca0008000000 */
[----:B------:R-:W2:Y:S01]  /*1220*/  S2UR UR4, SR_CTAID.Y ;  /* 0x00000000000479c3 */ /* 0x000ea20000002600 */
[----:B-1----:R-:W-:-:S05]  /*1230*/  LOP3.LUT P0, RZ, R4, 0x3, RZ, 0xc0, !PT ;  /* 0x0000000304ff7812 */ /* 0x002fca000780c0ff */
[----:B--2---:R-:W-:-:S08]  /*1240*/  UIMAD UR4, UR4, UR5, UR6 ;  /* 0x00000005040472a4 */ /* 0x004fd0000f8e0206 */
[----:B------:R-:W-:Y:S05]  /*1250*/  @P0 BRA `(.L_x_258) ;  /* 0x0000000000a40947 */ /* 0x000fea0003800000 */
        /* <DEDUP_REMOVED lines=33> */
.L_x_260:
[----:B------:R-:W-:Y:S05]  /*1470*/  BSYNC B0 ;  /* 0x0000000000007941 */ /* 0x000fea0003800000 */
.L_x_259:
[----:B------:R-:W-:Y:S01]  /*1480*/  UISETP.NE.AND UP0, UPT, UR14, 0x1, UPT ;  /* 0x000000010e00788c */ /* 0x000fe2000bf05270 */
[----:B------:R-:W-:Y:S01]  /*1490*/  NOP ;  /* 0x0000000000007918 */ /* 0x000fe20000000000 */
[----:B------:R-:W-:Y:S01]  /*14a0*/  ULDC UR5, c[0x0][0x884] ;  /* 0x0002210000057ab9 */ /* 0x000fe20000000800 */
[----:B------:R-:W-:Y:S01]  /*14b0*/  ULDC.64 UR36, c[0x0][0x800] ;  /* 0x0002000000247ab9 */ /* 0x000fe20000000a00 */
[----:B------:R-:W-:-:S04]  /*14c0*/  USEL UR5, UR5, URZ, UP0 ;  /* 0x0000003f05057287 */ /* 0x000fc80008000000 */
[----:B------:R-:W-:-:S04]  /*14d0*/  UIADD3 UR5, UR4, UR5, URZ ;  /* 0x0000000504057290 */ /* 0x000fc8000fffe03f */
[----:B------:R-:W-:-:S12]  /*14e0*/  UIMAD.WIDE UR36, UR5, 0x80, UR36 ;  /* 0x00000080052478a5 */ /* 0x000fd8000f8e0224 */
.L_x_258:
[----:B------:R-:W-:-:S13]  /*14f0*/  R2UR UR4, R18 ;  /* 0x00000000120472ca */ /* 0x000fda00000e0000 */
[----:B------:R-:W-:-:S13]  /*1500*/  ISETP.NE.AND P0, PT, RZ, UR4, PT ;  /* 0x00000004ff007c0c */ /* 0x000fda000bf05270 */
[----:B------:R-:W-:Y:S05]  /*1510*/  @P0 BRA `(.L_x_261) ;  /* 0x0000000000880947 */ /* 0x000fea0003800000 */
[----:B------:R-:W-:-:S13]  /*1520*/  ELECT P0, URZ, PT ;  /* 0x00000000003f782f */ /* 0x000fda0003800000 */
[----:B--2---:R-:W1:Y:S02]  /*1530*/  @P0 LDC.64 R4, c[0x0][0x820] ;  /* 0x00020800ff040b82 */ /* 0x004e640000000a00 */
[----:B-1----:R-:W-:-:S06]  /*1540*/  @P0 IMAD.WIDE R4, R17, 0x8, R4 ;  /* 0x0000000811040825 */ /* 0x002fcc00078e0204 */
[----:B------:R-:W2:Y:S01]  /*1550*/  @P0 LDG.E.64 R4, desc[UR58][R4.64] ;  /* 0x0000003a04040981 */ /* 0x000ea2000c1e1b00 */
[----:B------:R-:W1:Y:S01]  /*1560*/  S2UR UR5, SR_CgaCtaId ;  /* 0x00000000000579c3 */ /* 0x000e620000008800 */
[----:B------:R-:W-:Y:S01]  /*1570*/  MOV R6, UR14 ;  /* 0x0000000e00067c02 */ /* 0x000fe20008000f00 */
[----:B------:R-:W-:Y:S01]  /*1580*/  UMOV UR4, 0x400 ;  /* 0x0000040000047882 */ /* 0x000fe20000000000 */
[----:B------:R-:W-:Y:S02]  /*1590*/  BSSY B0, `(.L_x_262) ;  /* 0x000000c000007945 */ /* 0x000fe40003800000 */
        /* <DEDUP_REMOVED lines=11> */
.L_x_263:
[----:B------:R-:W-:Y:S05]  /*1650*/  BSYNC B0 ;  /* 0x0000000000007941 */ /* 0x000fea0003800000 */
.L_x_262:
[----:B------:R-:W2:Y:S01]  /*1660*/  S2UR UR5, SR_CgaCtaId ;  /* 0x00000000000579c3 */ /* 0x000ea20000008800 */
[----:B-1----:R-:W1:Y:S01]  /*1670*/  S2R R4, SR_LANEID ;  /* 0x0000000000047919 */ /* 0x002e620000000000 */
[----:B------:R-:W-:Y:S01]  /*1680*/  UISETP.NE.AND UP0, UPT, UR14, 0x1, UPT ;  /* 0x000000010e00788c */ /* 0x000fe2000bf05270 */
[----:B------:R-:W-:Y:S02]  /*1690*/  UMOV UR4, 0x400 ;  /* 0x0000040000047882 */ /* 0x000fe40000000000 */
[----:B--2---:R-:W-:-:S04]  /*16a0*/  ULEA UR4, UR5, UR4, 0x18 ;  /* 0x0000000405047291 */ /* 0x004fc8000f8ec03f */
[----:B------:R-:W-:-:S04]  /*16b0*/  UIADD3 UR5, UR4, 0x80, URZ ;  /* 0x0000008004057890 */ /* 0x000fc8000fffe03f */
[----:B------:R-:W-:Y:S01]  /*16c0*/  @!UP0 UIADD3 UR5, UR4, URZ, URZ ;  /* 0x0000003f04058290 */ /* 0x000fe2000fffe03f */
[----:B-1----:R-:W-:-:S05]  /*16d0*/  SHF.L.U32 R4, R4, 0x2, RZ ;  /* 0x0000000204047819 */ /* 0x002fca00000006ff */
[----:B------:R-:W-:-:S05]  /*16e0*/  IMAD.U32 R5, RZ, RZ, UR5 ;  /* 0x00000005ff057e24 */ /* 0x000fca000f8e00ff */
[C---:B------:R-:W-:Y:S02]  /*16f0*/  IADD3 R6, R4.reuse, 0x38680, R5 ;  /* 0x0003868004067810 */ /* 0x040fe40007ffe005 */
[----:B------:R-:W-:-:S03]  /*1700*/  IADD3 R4, P0, R4, UR36, RZ ;  /* 0x0000002404047c10 */ /* 0x000fc6000ff1e0ff */
[----:B------:R-:W1:Y:S02]  /*1710*/  LDS R7, [R6] ;  /* 0x0000000006077984 */ /* 0x000e640000000800 */
[----:B------:R-:W-:-:S05]  /*1720*/  IMAD.X R5, RZ, RZ, UR37, P0 ;  /* 0x00000025ff057e24 */ /* 0x000fca00080e06ff */
[----:B-1----:R1:W5:Y:S03]  /*1730*/  ATOMG.E.EXCH.STRONG.GPU PT, RZ, [R4], R7 ;  /* 0x0000000704ff73a8 */ /* 0x00236600041ee100 */
.L_x_261:
[-C--:B------:R-:W-:Y:S01]  /*1740*/  LEA.HI R8, R8, R11.reuse, RZ, 0x8 ;  /* 0x0000000b08087211 */ /* 0x080fe200078f40ff */
[----:B------:R-:W3:Y:S01]  /*1750*/  S2UR UR54, SR_CgaCtaId ;  /* 0x00000000003679c3 */ /* 0x000ee20000008800 */
[----:B------:R-:W-:Y:S01]  /*1760*/  R2UR UR5, R23 ;  /* 0x00000000170572ca */ /* 0x000fe200000e0000 */
[----:B------:R-:W-:Y:S01]  /*1770*/  UISETP.NE.AND UP0, UPT, UR14, 0x1, UPT ;  /* 0x000000010e00788c */ /* 0x000fe2000bf05270 */
[----:B------:R-:W-:Y:S01]  /*1780*/  LOP3.LUT R8, R8, 0xffffff00, RZ, 0xc0, !PT ;  /* 0xffffff0008087812 */ /* 0x000fe200078ec0ff */
[----:B------:R-:W-:Y:S01]  /*1790*/  ULDC UR4, c[0x0][0x28c] ;  /* 0x0000a30000047ab9 */ /* 0x000fe20000000800 */
[----:B------:R-:W-:Y:S01]  /*17a0*/  UMOV UR45, 0x400 ;  /* 0x00000400002d7882 */ /* 0x000fe20000000000 */
[----:B------:R-:W-:Y:S01]  /*17b0*/  UIADD3 UR4, UR4, 0x3f, URZ ;  /* 0x0000003f04047890 */ /* 0x000fe2000fffe03f */
[----:B------:R-:W-:Y:S01]  /*17c0*/  IADD3 R8, -R8, R11, RZ ;  /* 0x0000000b08087210 */ /* 0x000fe20007ffe1ff */
[----:B------:R-:W-:Y:S01]  /*17d0*/  ULOP3.LUT UR44, UR38, 0x1, URZ, 0xfc, !UPT ;  /* 0x00000001262c7892 */ /* 0x000fe2000f8efc3f */
[----:B------:R-:W-:-:S02]  /*17e0*/  UMOV UR40, URZ ;  /* 0x0000003f00287c82 */ /* 0x000fc40008000000 */
[----:B-12---:R-:W-:Y:S01]  /*17f0*/  SHF.R.S32.HI R5, RZ, 0x1f, R8 ;  /* 0x0000001fff057819 */ /* 0x006fe20000011408 */
[----:B------:R-:W-:Y:S01]  /*1800*/  IMAD.SHL.U32 R6, R8, 0x40, RZ ;  /* 0x0000004008067824 */ /* 0x000fe200078e00ff */
[----:B------:R-:W-:Y:S01]  /*1810*/  UMOV UR41, URZ ;  /* 0x0000003f00297c82 */ /* 0x000fe20008000000 */
[----:B------:R-:W-:Y:S01]  /*1820*/  ULOP3.LUT UR55, UR5, 0x1, URZ, 0xfc, !UPT ;  /* 0x0000000105377892 */ /* 0x000fe2000f8efc3f */
[CC--:B------:R-:W-:Y:S01]  /*1830*/  LEA.HI R4, R5.reuse, R8.reuse, RZ, 0x5 ;  /* 0x0000000805047211 */ /* 0x0c0fe200078f28ff */
[----:B------:R-:W-:Y:S01]  /*1840*/  USHF.R.S32.HI UR5, URZ, 0x1f, UR4 ;  /* 0x0000001f3f057899 */ /* 0x000fe20008011404 */
[----:B------:R-:W-:Y:S01]  /*1850*/  LOP3.LUT R6, R6, 0x40, RZ, 0xc0, !PT ;  /* 0x0000004006067812 */ /* 0x000fe200078ec0ff */
[----:B------:R-:W-:Y:S01]  /*1860*/  VIADD R158, R8, 0x1f ;  /* 0x0000001f089e7836 */ /* 0x000fe20000000000 */
[----:B------:R-:W-:Y:S01]  /*1870*/  SHF.R.U32.HI R7, RZ, 0x1, R4 ;  /* 0x00000001ff077819 */ /* 0x000fe20000011604 */
[----:B------:R-:W-:Y:S01]  /*1880*/  ULEA.HI UR5, UR5, UR4, URZ, 0x6 ;  /* 0x0000000405057291 */ /* 0x000fe2000f8f303f */
[CC--:B------:R-:W-:Y:S01]  /*1890*/  LEA.HI R4, R5.reuse, R8.reuse, RZ, 0x3 ;  /* 0x0000000805047211 */ /* 0x0c0fe200078f18ff */
[----:B------:R-:W-:Y:S01]  /*18a0*/  UMOV UR42, URZ ;  /* 0x0000003f002a7c82 */ /* 0x000fe20008000000 */
[----:B------:R-:W-:Y:S01]  /*18b0*/  LOP3.LUT R7, R6, 0x30, R7, 0xf8, !PT ;  /* 0x0000003006077812 */ /* 0x000fe200078ef807 */
[----:B---3--:R-:W-:Y:S01]  /*18c0*/  ULEA UR45, UR54, UR45, 0x18 ;  /* 0x0000002d362d7291 */ /* 0x008fe2000f8ec03f */
[-C--:B------:R-:W-:Y:S01]  /*18d0*/  LEA.HI R9, R5, R8.reuse, RZ, 0x4 ;  /* 0x0000000805097211 */ /* 0x080fe200078f20ff */
[----:B------:R-:W-:Y:S01]  /*18e0*/  USHF.R.S32.HI UR52, URZ, 0x6, UR5 ;  /* 0x000000063f347899 */ /* 0x000fe20008011405 */
[----:B------:R-:W-:Y:S01]  /*18f0*/  LOP3.LUT R10, R7, 0x8, R4, 0xf8, !PT ;  /* 0x00000008070a7812 */ /* 0x000fe200078ef804 */
[----:B------:R-:W-:Y:S01]  /*1900*/  UIADD3 UR53, UR45, 0x80, URZ ;  /* 0x000000802d357890 */ /* 0x000fe2000fffe03f */
[-C--:B------:R-:W-:Y:S01]  /*1910*/  LEA.HI R4, R8, R8.reuse, RZ, 0x1 ;  /* 0x0000000808047211 */ /* 0x080fe200078f08ff */
[----:B------:R-:W-:Y:S01]  /*1920*/  @!UP0 UIADD3 UR53, UR45, URZ, URZ ;  /* 0x0000003f2d358290 */ /* 0x000fe2000fffe03f */
[----:B------:R-:W-:Y:S01]  /*1930*/  SHF.R.S32.HI R12, RZ, 0x4, R9 ;  /* 0x00000004ff0c7819 */ /* 0x000fe20000011409 */
[----:B------:R-:W-:Y:S01]  /*1940*/  UMOV UR43, URZ ;  /* 0x0000003f002b7c82 */ /* 0x000fe20008000000 */
[----:B------:R-:W-:Y:S01]  /*1950*/  LEA.HI R155, R5, R8, RZ, 0x7 ;  /* 0x00000008059b7211 */ /* 0x000fe200078f38ff */
[----:B------:R-:W-:Y:S01]  /*1960*/  IMAD.SHL.U32 R4, R4, 0x40, RZ ;  /* 0x0000004004047824 */ /* 0x000fe200078e00ff */
[----:B------:R-:W-:Y:S01]  /*1970*/  LEA.HI R9, R9, R12, RZ, 0x1 ;  /* 0x0000000c09097211 */ /* 0x000fe200078f08ff */
[----:B------:R-:W-:Y:S01]  /*1980*/  UIADD3 UR53, UR53, 0x38680, URZ ;  /* 0x0003868035357890 */ /* 0x000fe2000fffe03f */
[----:B------:R-:W-:-:S02]  /*1990*/  SHF.R.S32.HI R155, RZ, 0x7, R155 ;  /* 0x00000007ff9b7819 */ /* 0x000fc4000001149b */
[----:B------:R-:W-:Y:S01]  /*19a0*/  LOP3.LUT R7, R4, 0x180, RZ, 0xc0, !PT ;  /* 0x0000018004077812 */ /* 0x000fe200078ec0ff */
[----:B------:R-:W-:Y:S01]  /*19b0*/  IMAD.MOV.U32 R4, RZ, RZ, 0x1 ;  /* 0x00000001ff047424 */ /* 0x000fe200078e00ff */
[----:B------:R-:W-:Y:S02]  /*19c0*/  LOP3.LUT R9, R9, 0x7ffffe, RZ, 0xc0, !PT ;  /* 0x007ffffe09097812 */ /* 0x000fe400078ec0ff */
[----:B------:R-:W-:Y:S02]  /*19d0*/  LOP3.LUT R6, R7, R6, RZ, 0xfc, !PT ;  /* 0x0000000607067212 */ /* 0x000fe400078efcff */
[----:B------:R-:W-:Y:S02]  /*19e0*/  IADD3 R12, R12, -R9, RZ ;  /* 0x800000090c0c7210 */ /* 0x000fe40007ffe0ff */
[----:B------:R-:W-:-:S03]  /*19f0*/  SHF.R.U32.HI R6, RZ, 0x3, R6 ;  /* 0x00000003ff067819 */ /* 0x000fc60000011606 */
[----:B------:R-:W-:Y:S01]  /*1a00*/  IMAD R5, R155, 0x4, R12 ;  /* 0x000000049b057824 */ /* 0x000fe200078e020c */
[----:B------:R-:W-:-:S04]  /*1a10*/  LOP3.LUT R6, R6, R10, R7, 0x1e, !PT ;  /* 0x0000000a06067212 */ /* 0x000fc800078e1e07 */
[----:B------:R-:W-:-:S07]  /*1a20*/  LEA R156, R5, R6, 0x9 ;  /* 0x00000006059c7211 */ /* 0x000fce00078e48ff */
.L_x_340:
[----:B-1---5:R-:W1:Y:S01]  /*1a30*/  SHFL.IDX PT, R7, R155, RZ, 0x1f ;  /* 0x00001fff9b077589 */ /* 0x022e6200000e0000 */
[----:B------:R-:W2:Y:S01]  /*1a40*/  LDC R6, c[0x0][0x28c] ;  /* 0x0000a300ff067b82 */ /* 0x000ea20000000800 */
[----:B------:R-:W-:Y:S01]  /*1a50*/  UMOV UR6, UR42 ;  /* 0x0000002a00067c82 */ /* 0x000fe20008000000 */
[----:B------:R-:W-:Y:S01]  /*1a60*/  IMAD.U32 R5, RZ, RZ, UR43 ;  /* 0x0000002bff057e24 */ /* 0x000fe2000f8e00ff */
        /* <DEDUP_REMOVED lines=20> */
[----:B-1----:R-:W-:Y:S02]  /*1bb0*/  R2UR UR4, R7 ;  /* 0x00000000070472ca */ /* 0x002fe400000e0000 */
[----:B------:R-:W-:-:S02]  /*1bc0*/  CS2R R126, SRZ ;  /* 0x00000000007e7805 */ /* 0x000fc4000001ff00 */
[----:B--2---:R-:W-:Y:S02]  /*1bd0*/  ISETP.GE.AND P0, PT, R6, 0x1, PT ;  /* 0x000000010600780c */ /* 0x004fe40003f06270 */
        /* <DEDUP_REMOVED lines=9> */
[----:B------:R-:W-:Y:S01]  /*1c70*/  CS2R R146, SRZ ;  /* 0x0000000000927805 */ /* 0x000fe2000001ff00 */
[----:B------:R-:W-:Y:S01]  /*1c80*/  ULEA.HI UR5, UR4, UR4, URZ, 0x1 ;  /* 0x0000000404057291 */ /* 0x000fe2000f8f083f */
[----:B------:R-:W-:-:S02]  /*1c90*/  CS2R R148, SRZ ;  /* 0x0000000000947805 */ /* 0x000fc4000001ff00 */
[----:B------:R-:W-:Y:S02]  /*1ca0*/  CS2R R150, SRZ ;  /* 0x0000000000967805 */ /* 0x000fe4000001ff00 */
[----:B------:R-:W-:Y:S01]  /*1cb0*/  CS2R R24, SRZ ;  /* 0x0000000000187805 */ /* 0x000fe2000001ff00 */
[----:B------:R-:W-:Y:S01]  /*1cc0*/  ULOP3.LUT UR5, UR5, 0x1e, URZ, 0xc0, !UPT ;  /* 0x0000001e05057892 */ /* 0x000fe2000f8ec03f */
[----:B------:R-:W-:Y:S02]  /*1cd0*/  CS2R R26, SRZ ;  /* 0x00000000001a7805 */ /* 0x000fe4000001ff00 */
[----:B------:R-:W-:Y:S02]  /*1ce0*/  CS2R R28, SRZ ;  /* 0x00000000001c7805 */ /* 0x000fe4000001ff00 */
[----:B------:R-:W-:Y:S01]  /*1cf0*/  CS2R R30, SRZ ;  /* 0x00000000001e7805 */ /* 0x000fe2000001ff00 */
[----:B------:R-:W-:Y:S01]  /*1d00*/  UIADD3 UR5, UR4, -UR5, URZ ;  /* 0x8000000504057290 */ /* 0x000fe2000fffe03f */
[----:B------:R-:W-:-:S02]  /*1d10*/  CS2R R32, SRZ ;  /* 0x0000000000207805 */ /* 0x000fc4000001ff00 */
[----:B------:R-:W-:Y:S02]  /*1d20*/  CS2R R34, SRZ ;  /* 0x0000000000227805 */ /* 0x000fe4000001ff00 */
[----:B------:R-:W-:Y:S01]  /*1d30*/  CS2R R36, SRZ ;  /* 0x0000000000247805 */ /* 0x000fe2000001ff00 */
[----:B------:R-:W-:Y:S01]  /*1d40*/  ULEA UR5, UR5, UR45, 0xd ;  /* 0x0000002d05057291 */ /* 0x000fe2000f8e683f */
[----:B------:R-:W-:Y:S02]  /*1d50*/  CS2R R38, SRZ ;  /* 0x0000000000267805 */ /* 0x000fe4000001ff00 */
[----:B------:R-:W-:Y:S02]  /*1d60*/  CS2R R40, SRZ ;  /* 0x0000000000287805 */ /* 0x000fe4000001ff00 */
[----:B------:R-:W-:Y:S01]  /*1d70*/  CS2R R42, SRZ ;  /* 0x00000000002a7805 */ /* 0x000fe2000001ff00 */
[----:B------:R-:W-:Y:S01]  /*1d80*/  USHF.R.U32.HI UR4, URZ, 0x4, UR5 ;  /* 0x000000043f047899 */ /* 0x000fe20008011605 */
[----:B------:R-:W-:-:S02]  /*1d90*/  CS2R R44, SRZ ;  /* 0x00000000002c7805 */ /* 0x000fc4000001ff00 */
[----:B------:R-:W-:Y:S01]  /*1da0*/  CS2R R46, SRZ ;  /* 0x00000000002e7805 */ /* 0x000fe2000001ff00 */
[----:B------:R-:W-:Y:S01]  /*1db0*/  UMOV UR5, URZ ;  /* 0x0000003f00057c82 */ /* 0x000fe20008000000 */
[----:B------:R-:W-:Y:S01]  /*1dc0*/  ULOP3.LUT UR4, UR4, 0x3fff, URZ, 0xc0, !UPT ;  /* 0x00003fff04047892 */ /* 0x000fe2000f8ec03f */
        /* <DEDUP_REMOVED lines=18> */
[----:B------:R-:W-:Y:S01]  /*1ef0*/  CS2R R84, SRZ ;  /* 0x0000000000547805 */ /* 0x000fe2000001ff00 */
[----:B------:R-:W-:Y:S06]  /*1f00*/  @!P0 BRA `(.L_x_264) ;  /* 0x00000004002c8947 */ /* 0x000fec0003800000 */
[----:B------:R-:W-:-:S06]  /*1f10*/  UISETP.NE.AND UP0, UPT, UR44, 0x3, UPT ;  /* 0x000000032c00788c */ /* 0x000fcc000bf05270 */
[----:B------:R-:W-:-:S13]  /*1f20*/  PLOP3.LUT P1, PT, PT, PT, UP0, 0x80, 0x0 ;  /* 0x000000000000781c */ /* 0x000fda0003f2f008 */
[----:B------:R-:W-:Y:S05]  /*1f30*/  @!P1 BRA `(.L_x_265) ;  /* 0x0000000000049947 */ /* 0x000fea0003800000 */
[----:B------:R-:W-:Y:S01]  /*1f40*/  BPT.TRAP 0x1 ;  /* 0x000000040000795c */ /* 0x000fe20000300000 */
.L_x_265:
[----:B------:R-:W-:Y:S01]  /*1f50*/  ULEA UR5, UR42, UR45, 0x3 ;  /* 0x0000002d2a057291 */ /* 0x000fe2000f8e183f */
[----:B------:R-:W-:-:S04]  /*1f60*/  MOV R5, UR43 ;  /* 0x0000002b00057c02 */ /* 0x000fc80008000f00 */
[----:B------:R-:W-:-:S04]  /*1f70*/  SHF.L.U32 R5, R5, 0x1f, RZ ;  /* 0x0000001f05057819 */ /* 0x000fc800000006ff */
[----:B------:R1:W2:Y:S01]  /*1f80*/  SYNCS.PHASECHK.TRANS64.TRYWAIT P0, [UR5+0x38410], R5 ;  /* 0x03841005ff0075a7 */ /* 0x0002a20008000145 */
[----:B------:R-:W-:Y:S05]  /*1f90*/  @!P1 BRA `(.L_x_266) ;  /* 0x0000000000049947 */ /* 0x000fea0003800000 */
[----:B------:R-:W-:Y:S01]  /*1fa0*/  BPT.TRAP 0x1 ;  /* 0x000000040000795c */ /* 0x000fe20000300000 */
.L_x_266:
[----:B--2---:R-:W-:Y:S05]  /*1fb0*/  @P0 BRA `(.L_x_267) ;  /* 0x0000000000080947 */ /* 0x004fea0003800000 */
[----:B------:R-:W2:Y:S02]  /*1fc0*/  SYNCS.PHASECHK.TRANS64.TRYWAIT P0, [UR5+0x38410], R5 ;  /* 0x03841005ff0075a7 */ /* 0x000ea40008000145 */
[----:B--2---:R-:W-:Y:S05]  /*1fd0*/  @!P0 BRA `(.L_x_268) ;  /* 0x0000008400608947 */ /* 0x004fea0003800000 */
.L_x_267:
[----:B------:R-:W-:Y:S01]  /*1fe0*/  UIADD3 UR5, UR45, 0x20000, URZ ;  /* 0x000200002d057890 */ /* 0x000fe2000fffe03f */
[----:B------:R-:W-:Y:S01]  /*1ff0*/  WARPGROUP.ARRIVE ;  /* 0x00000000000079c5 */ /* 0x000fe20000000000 */
[----:B------:R-:W-:Y:S02]  /*2000*/  ULOP3.LUT UR7, UR4, 0x10000, URZ, 0xfc, !UPT ;  /* 0x0001000004077892 */ /* 0x000fe4000f8efc3f */
[----:B------:R-:W-:Y:S01]  /*2010*/  USHF.R.U32.HI UR5, URZ, 0x4, UR5 ;  /* 0x000000043f057899 */ /* 0x000fe20008011605 */
[----:B------:R-:W-:Y:S01]  /*2020*/  UMOV UR9, 0x40000040 ;  /* 0x4000004000097882 */ /* 0x000fe20000000000 */
[----:B------:R-:W-:Y:S02]  /*2030*/  UMOV UR11, 0x40000040 ;  /* 0x40000040000b7882 */ /* 0x000fe40000000000 */
[----:B------:R-:W-:-:S04]  /*2040*/  ULOP3.LUT UR5, UR5, 0x3fff, URZ, 0xc0, !UPT ;  /* 0x00003fff05057892 */ /* 0x000fc8000f8ec03f */
[----:B------:R-:W-:Y:S02]  /*2050*/  ULOP3.LUT UR6, UR5, 0x10000, URZ, 0xfc, !UPT ;  /* 0x0001000005067892 */ /* 0x000fe4000f8efc3f */
[----:B------:R-:W-:Y:S02]  /*2060*/  ULEA UR5, UR42, UR7, 0xb ;  /* 0x000000072a057291 */ /* 0x000fe4000f8e583f */
[----:B------:R-:W-:-:S05]  /*2070*/  ULEA UR6, UR42, UR6, 0xa ;  /* 0x000000062a067291 */ /* 0x000fca000f8e503f */
[----:B------:R-:W-:Y:S02]  /*2080*/  UMOV UR8, UR5 ;  /* 0x0000000500087c82 */ /* 0x000fe40008000000 */
[----:B------:R-:W-:Y:S02]  /*2090*/  UMOV UR10, UR6 ;  /* 0x00000006000a7c82 */ /* 0x000fe40008000000 */
[----:B------:R-:W-:Y:S01]  /*20a0*/  HGMMA.64x128x16.F32 R88, gdesc[UR8], RZ, !UPT, gsb0 ;  /* 0x01e00000085879f0 */ /* 0x000fe2000c0008ff */
[----:B------:R-:W-:Y:S01]  /*20b0*/  UIADD3 UR8, UR5, 0x400, URZ ;  /* 0x0000040005087890 */ /* 0x000fe2000fffe03f */
[----:B------:R-:W-:Y:S01]  /*20c0*/  UMOV UR9, 0x40000040 ;  /* 0x4000004000097882 */ /* 0x000fe20000000000 */
[----:B------:R-:W-:Y:S02]  /*20d0*/  WARPGROUP.DEPBAR.LE gsb0, 0x0 ;  /* 0x00008000000079c5 */ /* 0x000fe40000010000 */
[----:B------:R-:W-:-:S07]  /*20e0*/  WARPGROUP.ARRIVE ;  /* 0x00000000000079c5 */ /* 0x000fce0000000000 */
        /* <DEDUP_REMOVED lines=8> */
[----:B------:R-:W-:Y:S01]  /*2170*/  UIADD3 UR8, UR5, 0x402, URZ ;  /* 0x0000040205087890 */ /* 0x000fe2000fffe03f */
[----:B------:R-:W-:Y:S01]  /*2180*/  UMOV UR9, 0x40000040 ;  /* 0x4000004000097882 */ /* 0x000fe20000000000 */
[----:B------:R-:W-:Y:S02]  /*2190*/  WARPGROUP.DEPBAR.LE gsb0, 0x0 ;  /* 0x00008000000079c5 */ /* 0x000fe40000010000 */
[----:B------:R-:W-:-:S07]  /*21a0*/  WARPGROUP.ARRIVE ;  /* 0x00000000000079c5 */ /* 0x000fce0000000000 */
        /* <DEDUP_REMOVED lines=17> */
[----:B------:R-:W-:-:S04]  /*22c0*/  UIADD3 UR6, UR42, 0x1, URZ ;  /* 0x000000012a067890 */ /* 0x000fc8000fffe03f */
[----:B------:R-:W-:-:S04]  /*22d0*/  UISETP.NE.AND UP0, UPT, UR6, 0x4, UPT ;  /* 0x000000040600788c */ /* 0x000fc8000bf05270 */
[----:B------:R-:W-:Y:S01]  /*22e0*/  USEL UR6, UR6, URZ, UP0 ;  /* 0x0000003f06067287 */ /* 0x000fe20008000000 */
[----:B------:R-:W-:Y:S02]  /*22f0*/  WARPGROUP.DEPBAR.LE gsb0, 0x0 ;  /* 0x00008000000079c5 */ /* 0x000fe40000010000 */
[----:B------:R-:W-:-:S06]  /*2300*/  WARPGROUP.ARRIVE ;  /* 0x00000000000079c5 */ /* 0x000fcc0000000000 */
[----:B------:R-:W-:Y:S01]  /*2310*/  HGMMA.64x128x16.F32 R88, gdesc[UR8], R88, gsb0 ;  /* 0x01e00000085879f0 */ /* 0x000fe20008000858 */
[----:B------:R-:W-:Y:S01]  /*2320*/  UIADD3 UR8, UR5, 0x406, URZ ;  /* 0x0000040605087890 */ /* 0x000fe2000fffe03f */
[----:B------:R-:W-:Y:S01]  /*2330*/  UMOV UR9, 0x40000040 ;  /* 0x4000004000097882 */ /* 0x000fe20000000000 */
[----:B------:R-:W-:-:S04]  /*2340*/  USEL UR5, URZ, 0x1, UP0 ;  /* 0x000000013f057887 */ /* 0x000fc80008000000 */
[----:B------:R-:W-:-:S06]  /*2350*/  ULOP3.LUT UR5, UR43, UR5, URZ, 0x3c, !UPT ;  /* 0x000000052b057292 */ /* 0x000fcc000f8e3c3f */
[----:B-12---:R-:W-:Y:S01]  /*2360*/  IMAD.U32 R5, RZ, RZ, UR5 ;  /* 0x00000005ff057e24 */ /* 0x006fe2000f8e00ff */
[----:B------:R-:W-:Y:S01]  /*2370*/  UMOV UR5, 0x1 ;  /* 0x0000000100057882 */ /* 0x000fe20000000000 */
[----:B------:R-:W-:Y:S02]  /*2380*/  WARPGROUP.DEPBAR.LE gsb0, 0x0 ;  /* 0x00008000000079c5 */ /* 0x000fe40000010000 */
[----:B------:R-:W-:-:S06]  /*2390*/  WARPGROUP.ARRIVE ;  /* 0x00000000000079c5 */ /* 0x000fcc0000000000 */
[----:B------:R-:W-:Y:S03]  /*23a0*/  HGMMA.64x128x16.F32 R24, gdesc[UR8], R24, gsb0 ;  /* 0x01e00000081879f0 */ /* 0x000fe60008000818 */
[----:B------:R-:W-:Y:S02]  /*23b0*/  WARPGROUP.DEPBAR.LE gsb0, 0x0 ;  /* 0x00008000000079c5 */ /* 0x000fe40000010000 */
.L_x_264:
[----:B------:R-:W-:-:S04]  /*23c0*/  UISETP.LT.AND UP0, UPT, UR52, 0x1, UPT ;  /* 0x000000013400788c */ /* 0x000fc8000bf01270 */
[----:B------:R-:W-:-:S04]  /*23d0*/  USEL UR7, UR52, 0x1, UP0 ;  /* 0x0000000134077887 */ /* 0x000fc80008000000 */
[----:B------:R-:W-:-:S04]  /*23e0*/  UIADD3 UR7, UR52, -UR7, URZ ;  /* 0x8000000734077290 */ /* 0x000fc8000fffe03f */
[----:B------:R-:W-:-:S06]  /*23f0*/  UISETP.GE.AND UP0, UPT, UR7, 0x1, UPT ;  /* 0x000000010700788c */ /* 0x000fcc000bf06270 */
[----:B------:R-:W-:-:S13]  /*2400*/  PLOP3.LUT P0, PT, PT, PT, UP0, 0x80, 0x0 ;  /* 0x000000000000781c */ /* 0x000fda0003f0f008 */
[----:B------:R-:W-:Y:S05]  /*2410*/  @!P0 BRA `(.L_x_269) ;  /* 0x0000000400708947 */ /* 0x000fea0003800000 */
[----:B------:R-:W-:Y:S01]  /*2420*/  IMAD.U32 R6, RZ, RZ, UR7 ;  /* 0x00000007ff067e24 */ /* 0x000fe2000f8e00ff */
[----:B------:R-:W-:-:S07]  /*2430*/  MOV R7, UR42 ;  /* 0x0000002a00077c02 */ /* 0x000fce0008000f00 */
.L_x_276:
[----:B------:R-:W-:-:S06]  /*2440*/  UISETP.NE.AND UP0, UPT, UR44, 0x3, UPT ;  /* 0x000000032c00788c */ /* 0x000fcc000bf05270 */
[----:B------:R-:W-:-:S13]  /*2450*/  PLOP3.LUT P1, PT, PT, PT, UP0, 0x80, 0x0 ;  /* 0x000000000000781c */ /* 0x000fda0003f2f008 */
[----:B------:R-:W-:Y:S05]  /*2460*/  @!P1 BRA `(.L_x_270) ;  /* 0x0000000000049947 */ /* 0x000fea0003800000 */
[----:B------:R-:W-:Y:S01]  /*2470*/  BPT.TRAP 0x1 ;  /* 0x000000040000795c */ /* 0x000fe20000300000 */
.L_x_270:
[----:B------:R-:W-:Y:S01]  /*2480*/  ULEA UR7, UR6, UR45, 0x3 ;  /* 0x0000002d06077291 */ /* 0x000fe2000f8e183f */
[----:B------:R-:W-:-:S08]  /*2490*/  SHF.L.U32 R8, R5, 0x1f, RZ ;  /* 0x0000001f05087819 */ /* 0x000fd000000006ff */
[----:B------:R1:W2:Y:S01]  /*24a0*/  SYNCS.PHASECHK.TRANS64.TRYWAIT P0, [UR7+0x38410], R8 ;  /* 0x03841008ff0075a7 */ /* 0x0002a20008000147 */
[----:B------:R-:W-:Y:S05]  /*24b0*/  @!P1 BRA `(.L_x_271) ;  /* 0x0000000000049947 */ /* 0x000fea0003800000 */
[----:B------:R-:W-:Y:S01]  /*24c0*/  BPT.TRAP 0x1 ;  /* 0x000000040000795c */ /* 0x000fe20000300000 */
.L_x_271:
[----:B--2---:R-:W-:Y:S05]  /*24d0*/  @P0 BRA `(.L_x_272) ;  /* 0x0000000000080947 */ /* 0x004fea0003800000 */
[----:B------:R-:W2:Y:S02]  /*24e0*/  SYNCS.PHASECHK.TRANS64.TRYWAIT P0, [UR7+0x38410], R8 ;  /* 0x03841008ff0075a7 */ /* 0x000ea40008000147 */
[----:B--2---:R-:W-:Y:S05]  /*24f0*/  @!P0 BRA `(.L_x_273) ;  /* 0x0000008000308947 */ /* 0x004fea0003800000 */
.L_x_272:
[----:B------:R-:W-:Y:S01]  /*2500*/  UIADD3 UR7, UR45, 0x20000, URZ ;  /* 0x000200002d077890 */ /* 0x000fe2000fffe03f */
[----:B------:R-:W-:Y:S01]  /*2510*/  WARPGROUP.ARRIVE ;  /* 0x00000000000079c5 */ /* 0x000fe20000000000 */
[----:B------:R-:W-:Y:S02]  /*2520*/  UISETP.NE.U32.AND UP0, UPT, UR5, URZ, UPT ;  /* 0x0000003f0500728c */ /* 0x000fe4000bf05070 */
[----:B------:R-:W-:Y:S01]  /*2530*/  USHF.R.U32.HI UR7, URZ, 0x4, UR7 ;  /* 0x000000043f077899 */ /* 0x000fe20008011607 */
[----:B------:R-:W-:Y:S01]  /*2540*/  UMOV UR9, 0x40000040 ;  /* 0x4000004000097882 */ /* 0x000fe20000000000 */
[----:B------:R-:W-:Y:S02]  /*2550*/  UMOV UR11, 0x40000040 ;  /* 0x40000040000b7882 */ /* 0x000fe40000000000 */
[----:B------:R-:W-:Y:S02]  /*2560*/  ULOP3.LUT UR8, UR7, 0x3fff, URZ, 0xc0, !UPT ;  /* 0x00003fff07087892 */ /* 0x000fe4000f8ec03f */
[----:B------:R-:W-:-:S02]  /*2570*/  ULOP3.LUT UR7, UR4, 0x10000, URZ, 0xfc, !UPT ;  /* 0x0001000004077892 */ /* 0x000fc4000f8efc3f */
[----:B------:R-:W-:Y:S02]  /*2580*/  ULOP3.LUT UR8, UR8, 0x10000, URZ, 0xfc, !UPT ;  /* 0x0001000008087892 */ /* 0x000fe4000f8efc3f */
[----:B------:R-:W-:Y:S02]  /*2590*/  ULEA UR7, UR6, UR7, 0xb ;  /* 0x0000000706077291 */ /* 0x000fe4000f8e583f */
[----:B------:R-:W-:-:S05]  /*25a0*/  ULEA UR12, UR6, UR8, 0xa ;  /* 0x00000008060c7291 */ /* 0x000fca000f8e503f */
[----:B------:R-:W-:Y:S02]  /*25b0*/  UMOV UR8, UR7 ;  /* 0x0000000700087c82 */ /* 0x000fe40008000000 */
[----:B------:R-:W-:Y:S02]  /*25c0*/  UMOV UR10, UR12 ;  /* 0x0000000c000a7c82 */ /* 0x000fe40008000000 */
[----:B------:R-:W-:Y:S01]  /*25d0*/  HGMMA.64x128x16.F32 R88, gdesc[UR8], R88, UP0, gsb0 ;  /* 0x01e00000085879f0 */ /* 0x000fe2000b800858 */
[----:B------:R-:W-:Y:S01]  /*25e0*/  UIADD3 UR8, UR7, 0x400, URZ ;  /* 0x0000040007087890 */ /* 0x000fe2000fffe03f */
[----:B------:R-:W-:Y:S01]  /*25f0*/  UMOV UR9, 0x40000040 ;  /* 0x4000004000097882 */ /* 0x000fe20000000000 */
[----:B------:R-:W-:Y:S02]  /*2600*/  WARPGROUP.DEPBAR.LE gsb0, 0x0 ;  /* 0x00008000000079c5 */ /* 0x000fe40000010000 */
[----:B------:R-:W-:-:S07]  /*2610*/  WARPGROUP.ARRIVE ;  /* 0x00000000000079c5 */ /* 0x000fce0000000000 */
        /* <DEDUP_REMOVED lines=36> */
[----:B------:R-:W-:Y:S03]  /*2860*/  HGMMA.64x128x16.F32 R24, gdesc[UR8], R24, UP0, gsb0 ;  /* 0x01e00000081879f0 */ /* 0x000fe6000b800818 */
[----:B------:R-:W-:Y:S02]  /*2870*/  WARPGROUP.DEPBAR.LE gsb0, 0x0 ;  /* 0x00008000000079c5 */ /* 0x000fe40000010000 */
[----:B------:R-:W-:Y:S05]  /*2880*/  @!P1 BRA `(.L_x_274) ;  /* 0x0000000000049947 */ /* 0x000fea0003800000 */
[----:B------:R-:W-:Y:S01]  /*2890*/  BPT.TRAP 0x1 ;  /* 0x000000040000795c */ /* 0x000fe20000300000 */
.L_x_274:
[----:B------:R-:W-:Y:S01]  /*28a0*/  ISETP.NE.AND P0, PT, R157, RZ, PT ;  /* 0x000000ff9d00720c */ /* 0x000fe20003f05270 */
[----:B------:R-:W-:-:S12]  /*28b0*/  UISETP.GT.U32.AND UP0, UPT, UR38, 0x1, UPT ;  /* 0x000000012600788c */ /* 0x000fd8000bf04070 */
[----:B-12---:R-:W-:-:S05]  /*28c0*/  @P0 LEA R8, R7, UR45, 0x3 ;  /* 0x0000002d07080c11 */ /* 0x006fca000f8e18ff */
[----:B------:R-:W-:-:S05]  /*28d0*/  @P0 VIADD R9, R8, 0x38430 ;  /* 0x0003843008090836 */ /* 0x000fca0000000000 */
[----:B------:R-:W-:-:S04]  /*28e0*/  @P0 PRMT R9, R154, 0x654, R9 ;  /* 0x000006549a090816 */ /* 0x000fc80000000009 */
[----:B------:R1:W-:Y:S01]  /*28f0*/  @P0 SYNCS.ARRIVE.TRANS64.RED.A1T0 RZ, [R9+URZ], RZ ;  /* 0x000000ff09ff09a7 */ /* 0x0003e2000810043f */
[----:B------:R-:W-:-:S13]  /*2900*/  PLOP3.LUT P0, PT, PT, PT, UP0, 0x80, 0x0 ;  /* 0x000000000000781c */ /* 0x000fda0003f0f008 */
[----:B-1----:R-:W-:Y:S05]  /*2910*/  @P0 BRA `(.L_x_275) ;  /* 0x0000000000040947 */ /* 0x002fea0003800000 */
[----:B------:R-:W-:Y:S01]  /*2920*/  BPT.TRAP 0x1 ;  /* 0x000000040000795c */ /* 0x000fe20000300000 */
.L_x_275:
[----:B------:R-:W-:Y:S01]  /*2930*/  UIADD3 UR6, UR6, 0x1, URZ ;  /* 0x0000000106067890 */ /* 0x000fe2000fffe03f */
[C---:B------:R-:W-:Y:S01]  /*2940*/  ISETP.GT.AND P1, PT, R6.reuse, 0x1, PT ;  /* 0x000000010600780c */ /* 0x040fe20003f24270 */
[----:B------:R-:W-:Y:S01]  /*2950*/  VIADD R7, R7, 0x1 ;  /* 0x0000000107077836 */ /* 0x000fe20000000000 */
[----:B------:R-:W-:Y:S01]  /*2960*/  IADD3 R6, R6, -0x1, RZ ;  /* 0xffffffff06067810 */ /* 0x000fe20007ffe0ff */
[----:B------:R-:W-:-:S03]  /*2970*/  UISETP.NE.AND UP0, UPT, UR6, 0x4, UPT ;  /* 0x000000040600788c */ /* 0x000fc6000bf05270 */
[C---:B------:R-:W-:Y:S01]  /*2980*/  ISETP.NE.AND P0, PT, R7.reuse, 0x4, PT ;  /* 0x000000040700780c */ /* 0x040fe20003f05270 */
[----:B------:R-:W-:Y:S02]  /*2990*/  USEL UR7, URZ, 0x1, UP0 ;  /* 0x000000013f077887 */ /* 0x000fe40008000000 */
[----:B------:R-:W-:Y:S01]  /*29a0*/  USEL UR6, UR6, URZ, UP0 ;  /* 0x0000003f06067287 */ /* 0x000fe20008000000 */
[----:B------:R-:W-:-:S03]  /*29b0*/  SEL R7, R7, RZ, P0 ;  /* 0x000000ff07077207 */ /* 0x000fc60000000000 */
[----:B------:R-:W-:Y:S01]  /*29c0*/  LOP3.LUT R5, R5, UR7, RZ, 0x3c, !PT ;  /* 0x0000000705057c12 */ /* 0x000fe2000f8e3cff */
[----:B------:R-:W-:Y:S07]  /*29d0*/  @P1 BRA `(.L_x_276) ;  /* 0xfffffff800981947 */ /* 0x000fee000383ffff */
.L_x_269:
[----:B------:R-:W1:Y:S02]  /*29e0*/  LDC R5, c[0x0][0x28c] ;  /* 0x0000a300ff057b82 */ /* 0x000e640000000800 */
[----:B-1----:R-:W-:-:S13]  /*29f0*/  ISETP.GE.AND P0, PT, R5, 0x1, PT ;  /* 0x000000010500780c */ /* 0x002fda0003f06270 */
[----:B------:R-:W-:Y:S05]  /*2a00*/  @!P0 BRA `(.L_x_277) ;  /* 0x0000000000508947 */ /* 0x000fea0003800000 */
[----:B------:R-:W-:-:S06]  /*2a10*/  UISETP.NE.AND UP0, UPT, UR44, 0x3, UPT ;  /* 0x000000032c00788c */ /* 0x000fcc000bf05270 */
[----:B------:R-:W-:-:S13]  /*2a20*/  PLOP3.LUT P0, PT, PT, PT, UP0, 0x80, 0x0 ;  /* 0x000000000000781c */ /* 0x000fda0003f0f008 */
[----:B------:R-:W-:Y:S05]  /*2a30*/  @!P0 BRA `(.L_x_278) ;  /* 0x0000000000048947 */ /* 0x000fea0003800000 */
[----:B------:R-:W-:Y:S01]  /*2a40*/  BPT.TRAP 0x1 ;  /* 0x000000040000795c */ /* 0x000fe20000300000 */
.L_x_278:
[----:B------:R-:W-:Y:S01]  /*2a50*/  ISETP.NE.AND P0, PT, R157, RZ, PT ;  /* 0x000000ff9d00720c */ /* 0x000fe20003f05270 */
[----:B------:R-:W-:Y:S01]  /*2a60*/  UISETP.LT.AND UP1, UPT, UR52, 0x1, UPT ;  /* 0x000000013400788c */ /* 0x000fe2000bf21270 */
[----:B------:R-:W-:-:S11]  /*2a70*/  MOV R6, UR45 ;  /* 0x0000002d00067c02 */ /* 0x000fd60008000f00 */
[----:B------:R-:W-:-:S05]  /*2a80*/  VOTEU.ANY UP0, P0 ;  /* 0x00000000003f7886 */ /* 0x000fca0000000100 */
[----:B------:R-:W-:-:S04]  /*2a90*/  @UP0 USEL UR4, UR52, 0x1, UP1 ;  /* 0x0000000134040887 */ /* 0x000fc80008800000 */
[----:B------:R-:W-:Y:S02]  /*2aa0*/  @UP0 UIADD3 UR4, UR42, UR52, -UR4 ;  /* 0x000000342a040290 */ /* 0x000fe4000fffe804 */
[----:B------:R-:W-:-:S04]  /*2ab0*/  UISETP.GT.U32.AND UP0, UPT, UR38, 0x1, UPT ;  /* 0x000000012600788c */ /* 0x000fc8000bf04070 */
[----:B------:R-:W-:-:S04]  /*2ac0*/  IMAD.U32 R5, RZ, RZ, UR4 ;  /* 0x00000004ff057e24 */ /* 0x000fc8000f8e00ff */
[----:B------:R-:W-:-:S05]  /*2ad0*/  @P0 IMAD.SHL.U32 R5, R5, 0x8, RZ ;  /* 0x0000000805050824 */ /* 0x000fca00078e00ff */
[----:B------:R-:W-:-:S04]  /*2ae0*/  @P0 LOP3.LUT R5, R5, 0x18, RZ, 0xc0, !PT ;  /* 0x0000001805050812 */ /* 0x000fc800078ec0ff */
[----:B------:R-:W-:-:S04]  /*2af0*/  @P0 IADD3 R5, R6, 0x38430, R5 ;  /* 0x0003843006050810 */ /* 0x000fc80007ffe005 */
[----:B------:R-:W-:-:S04]  /*2b00*/  @P0 PRMT R5, R154, 0x654, R5 ;  /* 0x000006549a050816 */ /* 0x000fc80000000005 */
[----:B------:R1:W-:Y:S01]  /*2b10*/  @P0 SYNCS.ARRIVE.TRANS64.RED.A1T0 RZ, [R5+URZ], RZ ;  /* 0x000000ff05ff09a7 */ /* 0x0003e2000810043f */
[----:B------:R-:W-:-:S13]  /*2b20*/  PLOP3.LUT P0, PT, PT, PT, UP0, 0x80, 0x0 ;  /* 0x000000000000781c */ /* 0x000fda0003f0f008 */
[----:B-1----:R-:W-:Y:S05]  /*2b30*/  @P0 BRA `(.L_x_277) ;  /* 0x0000000000040947 */ /* 0x002fea0003800000 */
[----:B------:R-:W-:Y:S01]  /*2b40*/  BPT.TRAP 0x1 ;  /* 0x000000040000795c */ /* 0x000fe20000300000 */
.L_x_277:
[----:B------:R-:W-:Y:S01]  /*2b50*/  R2UR UR49, R3 ;  /* 0x00000000033172ca */ /* 0x000fe200000e0000 */
[----:B------:R-:W-:Y:S01]  /*2b60*/  UIADD3 UR4, UR45, 0x30000, URZ ;  /* 0x000300002d047890 */ /* 0x000fe2000fffe03f */
[----:B------:R-:W-:Y:S02]  /*2b70*/  R2UR UR50, R0 ;  /* 0x00000000003272ca */ /* 0x000fe400000e0000 */
[----:B------:R-:W-:Y:S01]  /*2b80*/  LOP3.LUT P0, RZ, R4, 0xff, RZ, 0xc0, !PT ;  /* 0x000000ff04ff7812 */ /* 0x000fe2000780c0ff */
[----:B------:R-:W-:-:S06]  /*2b90*/  ULOP3.LUT UP0, URZ, UR4, 0x3ff, URZ, 0xc0, !UPT ;  /* 0x000003ff043f7892 */ /* 0x000fcc000f80c03f */
[----:B------:R-:W-:Y:S02]  /*2ba0*/  PLOP3.LUT P1, PT, PT, PT, UP0, 0x80, 0x0 ;  /* 0x000000000000781c */ /* 0x000fe40003f2f008 */
[----:B------:R-:W-:Y:S02]  /*2bb0*/  USHF.L.U32 UR49, UR49, 0x8, URZ ;  /* 0x0000000831317899 */ /* 0x000fe4000800063f */
[----:B------:R-:W-:Y:S02]  /*2bc0*/  USHF.L.U32 UR50, UR50, 0x7, URZ ;  /* 0x0000000732327899 */ /* 0x000fe4000800063f */
[----:B------:R-:W-:Y:S10]  /*2bd0*/  @!P0 BRA `(.L_x_279) ;  /* 0x00000000000c8947 */ /* 0x000ff40003800000 */
[----:B------:R-:W-:-:S04]  /*2be0*/  DEPBAR {5,4,3,2,1,0} ;  /* 0x0000003f0000791a */ /* 0x000fc80000000000 */
[----:B------:R1:W-:Y:S02]  /*2bf0*/  UTMACCTL.IV [UR36] ;  /* 0x00000000240079b9 */ /* 0x0003e40008000000 */
[----:B-1----:R-:W-:Y:S01]  /*2c00*/  NOP ;  /* 0x0000000000007918 */ /* 0x002fe20000000000 */
.L_x_279:
[----:B------:R-:W-:Y:S05]  /*2c10*/  @!P1 BRA `(.L_x_280) ;  /* 0x00000000007c9947 */ /* 0x000fea0003800000 */
[----:B------:R-:W-:Y:S01]  /*2c20*/  MOV R152, 0xb8 ;  /* 0x000000b800987802 */ /* 0x000fe20000000f00 */
[----:B------:R-:W-:Y:S01]  /*2c30*/  ULDC.64 UR4, c[0x4][0xa8] ;  /* 0x01002a0000047ab9 */ /* 0x000fe20000000a00 */
[----:B------:R-:W-:Y:S01]  /*2c40*/  ULDC.64 UR6, c[0x4][0x40] ;  /* 0x0100100000067ab9 */ /* 0x000fe20000000a00 */
[----:B------:R-:W-:Y:S01]  /*2c50*/  IMAD.U32 R4, RZ, RZ, UR4 ;  /* 0x00000004ff047e24 */ /* 0x000fe2000f8e00ff */
[----:B------:R1:W2:Y:S01]  /*2c60*/  LDC.64 R14, c[0x4][R152] ;  /* 0x01000000980e7b82 */ /* 0x0002a20000000a00 */
[----:B------:R-:W-:Y:S01]  /*2c70*/  IMAD.U32 R5, RZ, RZ, UR5 ;  /* 0x00000005ff057e24 */ /* 0x000fe2000f8e00ff */
[----:B------:R-:W-:Y:S01]  /*2c80*/  ULDC.64 UR4, c[0x4][0xb0] ;  /* 0x01002c0000047ab9 */ /* 0x000fe20000000a00 */
[----:B------:R-:W-:Y:S01]  /*2c90*/  IMAD.U32 R10, RZ, RZ, UR6 ;  /* 0x00000006ff0a7e24 */ /* 0x000fe2000f8e00ff */
[----:B------:R-:W-:Y:S01]  /*2ca0*/  MOV R6, UR4 ;  /* 0x0000000400067c02 */ /* 0x000fe20008000f00 */
[----:B------:R-:W-:Y:S01]  /*2cb0*/  IMAD.U32 R7, RZ, RZ, UR5 ;  /* 0x00000005ff077e24 */ /* 0x000fe2000f8e00ff */
[----:B------:R-:W-:Y:S01]  /*2cc0*/  MOV R11, UR7 ;  /* 0x00000007000b7c02 */ /* 0x000fe20008000f00 */
[----:B------:R-:W-:Y:S01]  /*2cd0*/  IMAD.MOV.U32 R8, RZ, RZ, 0x70 ;  /* 0x00000070ff087424 */ /* 0x000fe200078e00ff */
[----:B------:R-:W-:Y:S01]  /*2ce0*/  MOV R13, RZ ;  /* 0x000000ff000d7202 */ /* 0x000fe20000000f00 */
[----:B-1----:R-:W-:-:S07]  /*2cf0*/  IMAD.MOV.U32 R12, RZ, RZ, 0x1 ;  /* 0x00000001ff0c7424 */ /* 0x002fce00078e00ff */
[----:B------:R-:W-:-:S07]  /*2d00*/  LEPC R20, `(.L_x_281) ;  /* 0x000000001014794e */ /* 0x000fce0000000000 */
[----:B--2---:R-:W-:Y:S05]  /*2d10*/  CALL.ABS.NOINC R14 ;  /* 0x000000000e007343 */ /* 0x004fea0003c00000 */
.L_x_281:
[----:B------:R-:W1:Y:S01]  /*2d20*/  LDC.64 R152, c[0x4][R152] ;  /* 0x0100000098987b82 */ /* 0x000e620000000a00 */
[----:B------:R-:W-:Y:S01]  /*2d30*/  ULDC.64 UR4, c[0x4][0xa8] ;  /* 0x01002a0000047ab9 */ /* 0x000fe20000000a00 */
[----:B------:R-:W-:Y:S01]  /*2d40*/  ULDC.64 UR6, c[0x4][0x40] ;  /* 0x0100100000067ab9 */ /* 0x000fe20000000a00 */
[----:B------:R-:W-:Y:S01]  /*2d50*/  IMAD.U32 R4, RZ, RZ, UR4 ;  /* 0x00000004ff047e24 */ /* 0x000fe2000f8e00ff */
[----:B------:R-:W-:Y:S01]  /*2d60*/  MOV R11, UR7 ;  /* 0x00000007000b7c02 */ /* 0x000fe20008000f00 */
[----:B------:R-:W-:Y:S01]  /*2d70*/  IMAD.U32 R5, RZ, RZ, UR5 ;  /* 0x00000005ff057e24 */ /* 0x000fe2000f8e00ff */
[----:B------:R-:W-:Y:S01]  /*2d80*/  ULDC.64 UR4, c[0x4][0xb0] ;  /* 0x01002c0000047ab9 */ /* 0x000fe20000000a00 */
[----:B------:R-:W-:Y:S01]  /*2d90*/  IMAD.U32 R10, RZ, RZ, UR6 ;  /* 0x00000006ff0a7e24 */ /* 0x000fe2000f8e00ff */
[----:B------:R-:W-:Y:S01]  /*2da0*/  MOV R6, UR4 ;  /* 0x0000000400067c02 */ /* 0x000fe20008000f00 */
[----:B------:R-:W-:Y:S01]  /*2db0*/  IMAD.U32 R7, RZ, RZ, UR5 ;  /* 0x00000005ff077e24 */ /* 0x000fe2000f8e00ff */
[----:B------:R-:W-:Y:S01]  /*2dc0*/  MOV R13, RZ ;  /* 0x000000ff000d7202 */ /* 0x000fe20000000f00 */
[----:B------:R-:W-:-:S02]  /*2dd0*/  IMAD.MOV.U32 R8, RZ, RZ, 0x70 ;  /* 0x00000070ff087424 */ /* 0x000fc400078e00ff */
[----:B------:R-:W-:-:S07]  /*2de0*/  IMAD.MOV.U32 R12, RZ, RZ, 0x1 ;  /* 0x00000001ff0c7424 */ /* 0x000fce00078e00ff */
[----:B------:R-:W-:-:S07]  /*2df0*/  LEPC R20, `(.L_x_280) ;  /* 0x000000001014794e */ /* 0x000fce0000000000 */
[----:B-1----:R-:W-:Y:S05]  /*2e00*/  CALL.ABS.NOINC R152 ;  /* 0x0000000098007343 */ /* 0x002fea0003c00000 */
.L_x_280:
[----:B------:R-:W-:Y:S02]  /*2e10*/  ULDC.64 UR4, c[0x0][0x590] ;  /* 0x0001640000047ab9 */ /* 0x000fe40000000a00 */
[----:B------:R-:W-:-:S04]  /*2e20*/  ISETP.NE.U32.AND P0, PT, RZ, UR4, PT ;  /* 0x00000004ff007c0c */ /* 0x000fc8000bf05070 */
[----:B------:R-:W-:-:S13]  /*2e30*/  ISETP.NE.AND.EX P0, PT, RZ, UR5, PT, P0 ;  /* 0x00000005ff007c0c */ /* 0x000fda000bf05300 */
[----:B------:R-:W-:Y:S05]  /*2e40*/  @!P0 BRA `(.L_x_282) ;  /* 0x0000000000148947 */ /* 0x000fea0003800000 */
[----:B------:R-:W1:Y:S02]  /*2e50*/  LDC.64 R4, c[0x0][0x590] ;  /* 0x00016400ff047b82 */ /* 0x000e640000000a00 */
[----:B-1----:R-:W-:-:S06]  /*2e60*/  IMAD.WIDE R4, R17, 0x8, R4 ;  /* 0x0000000811047825 */ /* 0x002fcc00078e0204 */
[----:B------:R-:W2:Y:S04]  /*2e70*/  LDG.E.64 R4, desc[UR58][R4.64] ;  /* 0x0000003a04047981 */ /* 0x000ea8000c1e1b00 */
[----:B--2---:R1:W5:Y:S01]  /*2e80*/  LD.E R0, desc[UR58][R4.64] ;  /* 0x0000003a04007980 */ /* 0x004362000c101900 */
[----:B------:R-:W-:Y:S05]  /*2e90*/  BRA `(.L_x_283) ;  /* 0x00000000002c7947 */ /* 0x000fea0003800000 */
.L_x_282:
[----:B------:R-:W-:Y:S02]  /*2ea0*/  ULDC.64 UR4, c[0x0][0x588] ;  /* 0x0001620000047ab9 */ /* 0x000fe40000000a00 */
[----:B------:R-:W-:Y:S01]  /*2eb0*/  ISETP.NE.U32.AND P0, PT, RZ, UR4, PT ;  /* 0x00000004ff007c0c */ /* 0x000fe2000bf05070 */
[----:B------:R-:W-:Y:S02]  /*2ec0*/  ULDC UR4, c[0x0][0x580] ;  /* 0x0001600000047ab9 */ /* 0x000fe40000000800 */
[----:B------:R-:W-:Y:S01]  /*2ed0*/  IMAD.U32 R0, RZ, RZ, UR4 ;  /* 0x00000004ff007e24 */ /* 0x000fe2000f8e00ff */
[----:B------:R-:W-:-:S13]  /*2ee0*/  ISETP.NE.AND.EX P0, PT, RZ, UR5, PT, P0 ;  /* 0x00000005ff007c0c */ /* 0x000fda000bf05300 */
[----:B------:R-:W-:Y:S05]  /*2ef0*/  @!P0 BRA `(.L_x_283) ;  /* 0x0000000000148947 */ /* 0x000fea0003800000 */
[----:B------:R-:W1:Y:S01]  /*2f00*/  LDC.64 R4, c[0x0][0x588] ;  /* 0x00016200ff047b82 */ /* 0x000e620000000a00 */
[----:B------:R-:W-:Y:S02]  /*2f10*/  ULDC UR4, c[0x0][0x598] ;  /* 0x0001660000047ab9 */ /* 0x000fe40000000800 */
[----:B------:R-:W-:-:S04]  /*2f20*/  IMAD R3, R17, UR4, RZ ;  /* 0x0000000411037c24 */ /* 0x000fc8000f8e02ff */
[----:B-1----:R-:W-:-:S05]  /*2f30*/  IMAD.WIDE R4, R3, 0x4, R4 ;  /* 0x0000000403047825 */ /* 0x002fca00078e0204 */
[----:B------:R2:W5:Y:S02]  /*2f40*/  LDG.E R0, desc[UR58][R4.64] ;  /* 0x0000003a04007981 */ /* 0x000564000c1e1900 */
.L_x_283:
[----:B------:R-:W-:Y:S02]  /*2f50*/  ULDC.64 UR4, c[0x0][0x5b8] ;  /* 0x00016e0000047ab9 */ /* 0x000fe40000000a00 */
[----:B------:R-:W-:-:S04]  /*2f60*/  ISETP.NE.U32.AND P0, PT, RZ, UR4, PT ;  /* 0x00000004ff007c0c */ /* 0x000fc8000bf05070 */
[----:B------:R-:W-:-:S13]  /*2f70*/  ISETP.NE.AND.EX P0, PT, RZ, UR5, PT, P0 ;  /* 0x00000005ff007c0c */ /* 0x000fda000bf05300 */
[----:B------:R-:W-:Y:S05]  /*2f80*/  @!P0 BRA `(.L_x_284) ;  /* 0x0000000000148947 */ /* 0x000fea0003800000 */
[----:B-12---:R-:W1:Y:S02]  /*2f90*/  LDC.64 R4, c[0x0][0x5b8] ;  /* 0x00016e00ff047b82 */ /* 0x006e640000000a00 */
[----:B-1----:R-:W-:-:S06]  /*2fa0*/  IMAD.WIDE R4, R17, 0x8, R4 ;  /* 0x0000000811047825 */ /* 0x002fcc00078e0204 */
[----:B------:R-:W2:Y:S04]  /*2fb0*/  LDG.E.64 R4, desc[UR58][R4.64] ;  /* 0x0000003a04047981 */ /* 0x000ea8000c1e1b00 */
[----:B--2---:R4:W5:Y:S01]  /*2fc0*/  LD.E R3, desc[UR58][R4.64] ;  /* 0x0000003a04037980 */ /* 0x004962000c101900 */
[----:B------:R-:W-:Y:S05]  /*2fd0*/  BRA `(.L_x_285) ;  /* 0x00000000002c7947 */ /* 0x000fea0003800000 */
.L_x_284:
[----:B------:R-:W-:Y:S02]  /*2fe0*/  ULDC.64 UR4, c[0x0][0x5b0] ;  /* 0x00016c0000047ab9 */ /* 0x000fe40000000a00 */
[----:B------:R-:W-:Y:S01]  /*2ff0*/  ISETP.NE.U32.AND P0, PT, RZ, UR4, PT ;  /* 0x00000004ff007c0c */ /* 0x000fe2000bf05070 */
[----:B------:R-:W-:Y:S02]  /*3000*/  ULDC UR4, c[0x0][0x5a8] ;  /* 0x00016a0000047ab9 */ /* 0x000fe40000000800 */
[----:B------:R-:W-:Y:S01]  /*3010*/  IMAD.U32 R3, RZ, RZ, UR4 ;  /* 0x00000004ff037e24 */ /* 0x000fe2000f8e00ff */
[----:B------:R-:W-:-:S13]  /*3020*/  ISETP.NE.AND.EX P0, PT, RZ, UR5, PT, P0 ;  /* 0x00000005ff007c0c */ /* 0x000fda000bf05300 */
[----:B------:R-:W-:Y:S05]  /*3030*/  @!P0 BRA `(.L_x_285) ;  /* 0x0000000000148947 */ /* 0x000fea0003800000 */
[----:B-12---:R-:W1:Y:S01]  /*3040*/  LDC.64 R4, c[0x0][0x5b0] ;  /* 0x00016c00ff047b82 */ /* 0x006e620000000a00 */
[----:B------:R-:W-:Y:S02]  /*3050*/  ULDC UR4, c[0x0][0x5c0] ;  /* 0x0001700000047ab9 */ /* 0x000fe40000000800 */
[----:B------:R-:W-:-:S04]  /*3060*/  IMAD R3, R17, UR4, RZ ;  /* 0x0000000411037c24 */ /* 0x000fc8000f8e02ff */
[----:B-1----:R-:W-:-:S05]  /*3070*/  IMAD.WIDE R4, R3, 0x4, R4 ;  /* 0x0000000403047825 */ /* 0x002fca00078e0204 */
[----:B------:R3:W5:Y:S02]  /*3080*/  LDG.E R3, desc[UR58][R4.64] ;  /* 0x0000003a04037981 */ /* 0x000764000c1e1900 */
.L_x_285:
[----:B------:R-:W-:Y:S01]  /*3090*/  ISETP.GT.U32.AND P0, PT, R158, 0x3e, PT ;  /* 0x0000003e9e00780c */ /* 0x000fe20003f04070 */
[----:B------:R-:W-:Y:S01]  /*30a0*/  BSSY B0, `(.L_x_286) ;  /* 0x0000007000007945 */ /* 0x000fe20003800000 */
[----:B------:R-:W-:-:S11]  /*30b0*/  PRMT R8, RZ, 0x7610, R8 ;  /* 0x00007610ff087816 */ /* 0x000fd60000000008 */
[----:B------:R-:W-:Y:S05]  /*30c0*/  @P0 BRA `(.L_x_287) ;  /* 0x0000000000100947 */ /* 0x000fea0003800000 */
[----:B------:R-:W-:-:S03]  /*30d0*/  UMOV UR4, 0xffffffff ;  /* 0xffffffff00047882 */ /* 0x000fc60000000000 */
[----:B------:R-:W-:Y:S05]  /*30e0*/  BRA.DIV UR4, `(.L_x_288) ;  /* 0x00000076044c7947 */ /* 0x000fea000b800000 */
[----:B------:R-:W-:-:S13]  /*30f0*/  ELECT P0, URZ, PT ;  /* 0x00000000003f782f */ /* 0x000fda0003800000 */
.L_x_451:
[----:B------:R-:W-:-:S07]  /*3100*/  SEL R8, RZ, 0x1, !P0 ;  /* 0x00000001ff087807 */ /* 0x000fce0004000000 */
.L_x_287:
[----:B------:R-:W-:Y:S05]  /*3110*/  BSYNC B0 ;  /* 0x0000000000007941 */ /* 0x000fea0003800000 */
.L_x_286:
[----:B-1234-:R-:W-:-:S04]  /*3120*/  MOV R4, UR55 ;  /* 0x0000003700047c02 */ /* 0x01efc80008000f00 */
[----:B------:R-:W-:-:S13]  /*3130*/  ISETP.NE.AND P1, PT, R4, 0x3, PT ;  /* 0x000000030400780c */ /* 0x000fda0003f25270 */
[----:B------:R-:W-:Y:S05]  /*3140*/  @!P1 BRA `(.L_x_289) ;  /* 0x0000000000049947 */ /* 0x000fea0003800000 */
[----:B------:R-:W-:Y:S01]  /*3150*/  BPT.TRAP 0x1 ;  /* 0x000000040000795c */ /* 0x000fe20000300000 */
.L_x_289:
[----:B------:R-:W-:Y:S01]  /*3160*/  SHF.L.U32 R20, RZ, 0x1f, RZ ;  /* 0x0000001fff147819 */ /* 0x000fe200000006ff */
[----:B------:R-:W-:Y:S01]  /*3170*/  IMAD.MOV.U32 R7, RZ, RZ, RZ ;  /* 0x000000ffff077224 */ /* 0x000fe200078e00ff */
[----:B-----5:R-:W-:Y:S02]  /*3180*/  FSETP.NEU.AND P0, PT, R0, RZ, PT ;  /* 0x000000ff0000720b */ /* 0x020fe40003f0d000 */
[----:B------:R-:W1:Y:S11]  /*3190*/  SYNCS.PHASECHK.TRANS64.TRYWAIT P2, [UR45+0x38450], R20 ;  /* 0x03845014ff0075a7 */ /* 0x000e76000804016d */
[----:B------:R-:W-:Y:S01]  /*31a0*/  @P0 LEA R12, R156, UR45, 0x1 ;  /* 0x0000002d9c0c0c11 */ /* 0x000fe2000f8e08ff */
[----:B-1----:R-:W-:Y:S06]  /*31b0*/  @!P2 BRA `(.L_x_290) ;  /* 0x000000740034a947 */ /* 0x002fec0003800000 */
.L_x_452:
[----:B------:R-:W-:Y:S05]  /*31c0*/  @P0 WARPSYNC.ALL ;  /* 0x0000000000000948 */ /* 0x000fea0003800000 */
[----:B-1----:R-:W1:Y:S01]  /*31d0*/  @P0 LDSM.16.MT88.4 R4, [R12+0x30800] ;  /* 0x030800000c04083b */ /* 0x002e620000004200 */
[----:B------:R-:W-:Y:S01]  /*31e0*/  PRMT R8, R8, 0x9910, RZ ;  /* 0x0000991008087816 */ /* 0x000fe200000000ff */
[----:B------:R-:W-:Y:S01]  /*31f0*/  BSSY B0, `(.L_x_291) ;  /* 0x000000d000007945 */ /* 0x000fe20003800000 */
[-C--:B------:R-:W-:Y:S01]  /*3200*/  FMUL R14, R103, R3.reuse ;  /* 0x00000003670e7220 */ /* 0x080fe20000400000 */
[-C--:B------:R-:W-:Y:S01]  /*3210*/  FMUL R88, R88, R3.reuse ;  /* 0x0000000358587220 */ /* 0x080fe20000400000 */
[----:B------:R-:W-:Y:S01]  /*3220*/  ISETP.NE.AND P2, PT, R8, RZ, PT ;  /* 0x000000ff0800720c */ /* 0x000fe20003f45270 */
[----:B------:R-:W-:Y:S01]  /*3230*/  FMUL R102, R102, R3 ;  /* 0x0000000366667220 */ /* 0x000fe20000400000 */
[----:B------:R2:W3:Y:S01]  /*3240*/  @P0 LDSM.16.MT88.4 R8, [R12+0x30000] ;  /* 0x030000000c08083b */ /* 0x0004e20000004200 */
[----:B-1----:R-:W-:-:S02]  /*3250*/  HADD2.F32 R21, -RZ, R7.H0_H0 ;  /* 0x20000007ff157230 */ /* 0x002fc40000004100 */
[----:B------:R-:W-:Y:S01]  /*3260*/  HADD2.F32 R103, -RZ, R7.H1_H1 ;  /* 0x30000007ff677230 */ /* 0x000fe20000004100 */
[----:B--2---:R-:W-:Y:S07]  /*3270*/  @P0 BRA `(.L_x_292) ;  /* 0x0000000000100947 */ /* 0x004fee0003800000 */
[----:B------:R-:W-:Y:S01]  /*3280*/  IMAD.MOV.U32 R6, RZ, RZ, RZ ;  /* 0x000000ffff067224 */ /* 0x000fe200078e00ff */
[----:B------:R-:W-:Y:S02]  /*3290*/  CS2R R4, SRZ ;  /* 0x0000000000047805 */ /* 0x000fe4000001ff00 */
[----:B---3--:R-:W-:Y:S02]  /*32a0*/  CS2R R10, SRZ ;  /* 0x00000000000a7805 */ /* 0x008fe4000001ff00 */
[----:B------:R-:W-:-:S07]  /*32b0*/  CS2R R8, SRZ ;  /* 0x0000000000087805 */ /* 0x000fce000001ff00 */
.L_x_292:
[----:B------:R-:W-:Y:S05]  /*32c0*/  BSYNC B0 ;  /* 0x0000000000007941 */ /* 0x000fea0003800000 */
.L_x_291:
[--C-:B---3--:R-:W-:Y:S02]  /*32d0*/  HADD2.F32 R13, -RZ, R8.reuse.H0_H0 ;  /* 0x20000008ff0d7230 */ /* 0x108fe40000004100 */
[----:B------:R-:W-:Y:S01]  /*32e0*/  FMUL R12, R89, R3 ;  /* 0x00000003590c7220 */ /* 0x000fe20000400000 */
[----:B------:R-:W-:Y:S02]  /*32f0*/  HADD2.F32 R15, -RZ, R8.H1_H1 ;  /* 0x30000008ff0f7230 */ /* 0x000fe40000004100 */
[-C--:B------:R-:W-:Y:S01]  /*3300*/  FFMA R153, R103, R0.reuse, R14 ;  /* 0x0000000067997223 */ /* 0x080fe2000000000e */
[-C--:B------:R-:W-:Y:S01]  /*3310*/  FFMA R102, R21, R0.reuse, R102 ;  /* 0x0000000015667223 */ /* 0x080fe20000000066 */
[-C--:B------:R-:W-:Y:S01]  /*3320*/  FFMA R88, R13, R0.reuse, R88 ;  /* 0x000000000d587223 */ /* 0x080fe20000000058 */
[--C-:B------:R-:W-:Y:S02]  /*3330*/  HADD2.F32 R13, -RZ, R9.reuse.H0_H0 ;  /* 0x20000009ff0d7230 */ /* 0x100fe40000004100 */
[----:B------:R-:W-:Y:S01]  /*3340*/  FFMA R103, R15, R0, R12 ;  /* 0x000000000f677223 */ /* 0x000fe2000000000c */
[----:B------:R-:W-:-:S02]  /*3350*/  HADD2.F32 R15, -RZ, R9.H1_H1 ;  /* 0x30000009ff0f7230 */ /* 0x000fc40000004100 */
        /* <DEDUP_REMOVED lines=10> */
[----:B------:R-:W-:-:S02]  /*3400*/  HADD2.F32 R13, -RZ, R11.H0_H0 ;  /* 0x2000000bff0d7230 */ /* 0x000fc40000004100 */
[-C--:B------:R-:W-:Y:S01]  /*3410*/  FMUL R94, R94, R3.reuse ;  /* 0x000000035e5e7220 */ /* 0x080fe20000400000 */
[----:B------:R-:W-:Y:S02]  /*3420*/  HADD2.F32 R15, -RZ, R11.H1_H1 ;  /* 0x3000000bff0f7230 */ /* 0x000fe40000004100 */
        /* <DEDUP_REMOVED lines=29> */
[----:B------:R-:W-:Y:S02]  /*3600*/  LEA R21, R156, UR45, 0x1 ;  /* 0x0000002d9c157c11 */ /* 0x000fe4000f8e08ff */
[----:B------:R-:W-:Y:S02]  /*3610*/  F2FP.F16.F32.PACK_AB R15, R153, R102 ;  /* 0x00000066990f723e */ /* 0x000fe400000000ff */
[----:B------:R-:W-:Y:S01]  /*3620*/  F2FP.F16.F32.PACK_AB R12, R97, R12 ;  /* 0x0000000c610c723e */ /* 0x000fe200000000ff */
        /* <DEDUP_REMOVED lines=11> */
[----:B------:R-:W-:Y:S02]  /*36e0*/  UIADD3 UR5, UR49, 0x40, URZ ;  /* 0x0000004031057890 */ /* 0x000fe4000fffe03f */
[----:B------:R-:W-:Y:S01]  /*36f0*/  UIADD3 UR4, UR45, 0x31000, URZ ;  /* 0x000310002d047890 */ /* 0x000fe2000fffe03f */
[----:B------:R-:W-:Y:S01]  /*3700*/  UMOV UR51, URZ ;  /* 0x0000003f00337c82 */ /* 0x000fe20008000000 */
[----:B------:R-:W-:Y:S01]  /*3710*/  UMOV UR6, UR50 ;  /* 0x0000003200067c82 */ /* 0x000fe20008000000 */
[----:B------:R-:W-:Y:S02]  /*3720*/  UMOV UR7, UR51 ;  /* 0x0000003300077c82 */ /* 0x000fe40008000000 */
[----:B------:R2:W-:Y:S04]  /*3730*/  UTMASTG.3D [UR48], [UR36] ;  /* 0x00000030240073b5 */ /* 0x0005e80008010000 */
[----:B------:R2:W-:Y:S01]  /*3740*/  UTMASTG.3D [UR4], [UR36] ;  /* 0x00000004240073b5 */ /* 0x0005e20008010000 */
[----:B------:R0:W-:Y:S01]  /*3750*/  UTMACMDFLUSH ;  /* 0x00000000000079b7 */ /* 0x0001e20000000000 */
[----:B--2---:R-:W-:-:S04]  /*3760*/  DEPBAR.LE SB0, 0x1 ;  /* 0x000080400000791a */ /* 0x004fc80000000000 */
.L_x_294:
[----:B------:R-:W-:Y:S05]  /*3770*/  BSYNC B0 ;  /* 0x0000000000007941 */ /* 0x000fea0003800000 */
.L_x_293:
[----:B------:R-:W-:Y:S01]  /*3780*/  BAR.SYNC.DEFER_BLOCKING 0x1, 0x100 ;  /* 0x0044000000007b1d */ /* 0x000fe20000010000 */
[----:B------:R-:W-:-:S13]  /*3790*/  ISETP.NE.AND P3, PT, RZ, UR40, PT ;  /* 0x00000028ff007c0c */ /* 0x000fda000bf65270 */
[----:B------:R-:W-:Y:S05]  /*37a0*/  @!P3 BRA `(.L_x_295) ;  /* 0x000000000024b947 */ /* 0x000fea0003800000 */
[----:B------:R-:W-:Y:S05]  /*37b0*/  @!P1 BRA `(.L_x_296) ;  /* 0x0000000000049947 */ /* 0x000fea0003800000 */
[----:B------:R-:W-:Y:S01]  /*37c0*/  BPT.TRAP 0x1 ;  /* 0x000000040000795c */ /* 0x000fe20000300000 */
.L_x_296:
[----:B------:R-:W-:Y:S02]  /*37d0*/  ULEA UR4, UR41, UR45, 0x3 ;  /* 0x0000002d29047291 */ /* 0x000fe4000f8e183f */
[----:B------:R-:W-:Y:S02]  /*37e0*/  UIADD3 UR41, UR41, 0x1, URZ ;  /* 0x0000000129297890 */ /* 0x000fe4000fffe03f */
[----:B------:R-:W-:Y:S02]  /*37f0*/  UIADD3 UR4, UR4, 0x38470, URZ ;  /* 0x0003847004047890 */ /* 0x000fe4000fffe03f */
[----:B------:R-:W-:Y:S02]  /*3800*/  UISETP.NE.AND UP0, UPT, UR41, 0x4, UPT ;  /* 0x000000042900788c */ /* 0x000fe4000bf05270 */
[----:B------:R-:W-:Y:S02]  /*3810*/  UPRMT UR4, UR54, 0x654, UR4 ;  /* 0x0000065436047896 */ /* 0x000fe40008000004 */
[----:B------:R-:W-:-:S07]  /*3820*/  USEL UR41, UR41, URZ, UP0 ;  /* 0x0000003f29297287 */ /* 0x000fce0008000000 */
[----:B------:R-:W-:Y:S05]  /*3830*/  SYNCS.ARRIVE.TRANS64.RED.A1T0 RZ, [UR4], RZ ;  /* 0x000000ffffff79a7 */ /* 0x000fea0008100404 */
.L_x_295:
[----:B------:R-:W-:Y:S05]  /*3840*/  @!P1 BRA `(.L_x_297) ;  /* 0x0000000000049947 */ /* 0x000fea0003800000 */
[----:B------:R-:W-:Y:S01]  /*3850*/  BPT.TRAP 0x1 ;  /* 0x000000040000795c */ /* 0x000fe20000300000 */
.L_x_297:
[----:B------:R-:W2:Y:S02]  /*3860*/  SYNCS.PHASECHK.TRANS64.TRYWAIT P3, [UR45+0x38458], R20 ;  /* 0x03845814ff0075a7 */ /* 0x000ea4000806016d */
[----:B--2---:R-:W-:Y:S05]  /*3870*/  @!P3 BRA `(.L_x_298) ;  /* 0x0000006c009cb947 */ /* 0x004fea0003800000 */
.L_x_453:
[----:B------:R-:W-:Y:S05]  /*3880*/  @P0 WARPSYNC.ALL ;  /* 0x0000000000000948 */ /* 0x000fea0003800000 */
[----:B------:R-:W2:Y:S01]  /*3890*/  @P0 LDSM.16.MT88.4 R8, [R21+0x32000] ;  /* 0x032000001508083b */ /* 0x000ea20000004200 */
[-C--:B-1----:R-:W-:Y:S01]  /*38a0*/  FMUL R13, R24, R3.reuse ;  /* 0x00000003180d7220 */ /* 0x082fe20000400000 */
[-C--:B------:R-:W-:Y:S01]  /*38b0*/  FMUL R15, R26, R3.reuse ;  /* 0x000000031a0f7220 */ /* 0x080fe20000400000 */
[-C--:B------:R-:W-:Y:S01]  /*38c0*/  FMUL R25, R25, R3.reuse ;  /* 0x0000000319197220 */ /* 0x080fe20000400000 */
[----:B------:R-:W1:Y:S01]  /*38d0*/  @P0 LDSM.16.MT88.4 R4, [R21+0x32800] ;  /* 0x032800001504083b */ /* 0x000e620000004200 */
        /* <DEDUP_REMOVED lines=9> */
[----:B--2---:R-:W-:-:S02]  /*3970*/  HADD2.F32 R12, -RZ, R8.H0_H0 ;  /* 0x20000008ff0c7230 */ /* 0x004fc40000004100 */
[----:B------:R-:W-:Y:S02]  /*3980*/  HADD2.F32 R14, -RZ, R8.H1_H1 ;  /* 0x30000008ff0e7230 */ /* 0x000fe40000004100 */
[--C-:B------:R-:W-:Y:S02]  /*3990*/  HADD2.F32 R24, -RZ, R9.reuse.H0_H0 ;  /* 0x20000009ff187230 */ /* 0x100fe40000004100 */
[-C--:B------:R-:W-:Y:S01]  /*39a0*/  FFMA R12, R12, R0.reuse, R13 ;  /* 0x000000000c0c7223 */ /* 0x080fe2000000000d */
[----:B------:R-:W-:Y:S02]  /*39b0*/  HADD2.F32 R26, -RZ, R9.H1_H1 ;  /* 0x30000009ff1a7230 */ /* 0x000fe40000004100 */
[-C--:B------:R-:W-:Y:S01]  /*39c0*/  FFMA R25, R14, R0.reuse, R25 ;  /* 0x000000000e197223 */ /* 0x080fe20000000019 */
[-C--:B------:R-:W-:Y:S01]  /*39d0*/  FFMA R13, R24, R0.reuse, R15 ;  /* 0x00000000180d7223 */ /* 0x080fe2000000000f */
[----:B------:R-:W-:Y:S01]  /*39e0*/  FMUL R15, R28, R3 ;  /* 0x000000031c0f7220 */ /* 0x000fe20000400000 */
[----:B------:R-:W-:Y:S01]  /*39f0*/  FFMA R14, R26, R0, R27 ;  /* 0x000000001a0e7223 */ /* 0x000fe2000000001b */
[----:B------:R-:W-:-:S02]  /*3a00*/  HADD2.F32 R24, -RZ, R10.H0_H0 ;  /* 0x2000000aff187230 */ /* 0x000fc40000004100 */
[-C--:B------:R-:W-:Y:S01]  /*3a10*/  FMUL R27, R30, R3.reuse ;  /* 0x000000031e1b7220 */ /* 0x080fe20000400000 */
[----:B------:R-:W-:Y:S01]  /*3a20*/  HADD2.F32 R26, -RZ, R10.H1_H1 ;  /* 0x3000000aff1a7230 */ /* 0x000fe20000004100 */
[----:B------:R-:W-:Y:S01]  /*3a30*/  F2FP.F16.F32.PACK_AB R12, R25, R12 ;  /* 0x0000000c190c723e */ /* 0x000fe200000000ff */
[--C-:B------:R-:W-:Y:S02]  /*3a40*/  HADD2.F32 R28, -RZ, R11.reuse.H0_H0 ;  /* 0x2000000bff1c7230 */ /* 0x100fe40000004100 */
[-C--:B------:R-:W-:Y:S01]  /*3a50*/  FFMA R15, R24, R0.reuse, R15 ;  /* 0x00000000180f7223 */ /* 0x080fe2000000000f */
[----:B------:R-:W-:Y:S02]  /*3a60*/  HADD2.F32 R30, -RZ, R11.H1_H1 ;  /* 0x3000000bff1e7230 */ /* 0x000fe40000004100 */
[-C--:B------:R-:W-:Y:S01]  /*3a70*/  FFMA R24, R26, R0.reuse, R29 ;  /* 0x000000001a187223 */ /* 0x080fe2000000001d */
[----:B------:R-:W-:Y:S01]  /*3a80*/  FMUL R29, R32, R3 ;  /* 0x00000003201d7220 */ /* 0x000fe20000400000 */
[----:B------:R-:W-:Y:S01]  /*3a90*/  FFMA R27, R28, R0, R27 ;  /* 0x000000001c1b7223 */ /* 0x000fe2000000001b */
[----:B-1----:R-:W-:-:S02]  /*3aa0*/  HADD2.F32 R28, -RZ, R4.H0_H0 ;  /* 0x20000004ff1c7230 */ /* 0x002fc40000004100 */
[-C--:B------:R-:W-:Y:S01]  /*3ab0*/  FFMA R26, R30, R0.reuse, R31 ;  /* 0x000000001e1a7223 */ /* 0x080fe2000000001f */
[----:B------:R-:W-:Y:S01]  /*3ac0*/  FMUL R31, R34, R3 ;  /* 0x00000003221f7220 */ /* 0x000fe20000400000 */
        /* <DEDUP_REMOVED lines=8> */
[----:B------:R-:W-:-:S02]  /*3b50*/  HADD2.F32 R32, -RZ, R6.H0_H0 ;  /* 0x20000006ff207230 */ /* 0x000fc40000004100 */
        /* <DEDUP_REMOVED lines=27> */
[----:B------:R-:W-:Y:S02]  /*3d10*/  UIADD3 UR9, UR49, 0xc0, URZ ;  /* 0x000000c031097890 */ /* 0x000fe4000fffe03f */
[----:B------:R-:W-:Y:S01]  /*3d20*/  UIADD3 UR8, UR45, 0x33000, URZ ;  /* 0x000330002d087890 */ /* 0x000fe2000fffe03f */
[----:B------:R-:W-:Y:S01]  /*3d30*/  UMOV UR7, URZ ;  /* 0x0000003f00077c82 */ /* 0x000fe20008000000 */
[----:B------:R-:W-:Y:S01]  /*3d40*/  UMOV UR6, UR50 ;  /* 0x0000003200067c82 */ /* 0x000fe20008000000 */
[----:B------:R-:W-:Y:S01]  /*3d50*/  UMOV UR10, UR50 ;  /* 0x00000032000a7c82 */ /* 0x000fe20008000000 */
[----:B------:R-:W-:Y:S01]  /*3d60*/  UMOV UR11, UR7 ;  /* 0x00000007000b7c82 */ /* 0x000fe20008000000 */
[----:B------:R2:W-:Y:S04]  /*3d70*/  UTMASTG.3D [UR4], [UR36] ;  /* 0x00000004240073b5 */ /* 0x0005e80008010000 */
[----:B------:R2:W-:Y:S01]  /*3d80*/  UTMASTG.3D [UR8], [UR36] ;  /* 0x00000008240073b5 */ /* 0x0005e20008010000 */
[----:B------:R0:W-:Y:S01]  /*3d90*/  UTMACMDFLUSH ;  /* 0x00000000000079b7 */ /* 0x0001e20000000000 */
[----:B--2---:R-:W-:-:S04]  /*3da0*/  DEPBAR.LE SB0, 0x1 ;  /* 0x000080400000791a */ /* 0x004fc80000000000 */
.L_x_300:
[----:B------:R-:W-:Y:S05]  /*3db0*/  BSYNC B0 ;  /* 0x0000000000007941 */ /* 0x000fea0003800000 */
.L_x_299:
[----:B------:R-:W-:Y:S06]  /*3dc0*/  BAR.SYNC.DEFER_BLOCKING 0x1, 0x100 ;  /* 0x0044000000007b1d */ /* 0x000fec0000010000 */
[----:B------:R-:W-:Y:S05]  /*3dd0*/  @!P1 BRA `(.L_x_301) ;  /* 0x0000000000049947 */ /* 0x000fea0003800000 */
[----:B------:R-:W-:Y:S01]  /*3de0*/  BPT.TRAP 0x1 ;  /* 0x000000040000795c */ /* 0x000fe20000300000 */
.L_x_301:
[----:B------:R-:W-:-:S04]  /*3df0*/  ULEA UR4, UR41, UR45, 0x3 ;  /* 0x0000002d29047291 */ /* 0x000fc8000f8e183f */
[----:B------:R-:W-:-:S04]  /*3e00*/  UIADD3 UR4, UR4, 0x38470, URZ ;  /* 0x0003847004047890 */ /* 0x000fc8000fffe03f */
[----:B------:R-:W-:-:S09]  /*3e10*/  UPRMT UR4, UR54, 0x654, UR4 ;  /* 0x0000065436047896 */ /* 0x000fd20008000004 */
[----:B------:R-:W-:Y:S01]  /*3e20*/  SYNCS.ARRIVE.TRANS64.RED.A1T0 RZ, [UR4], RZ ;  /* 0x000000ffffff79a7 */ /* 0x000fe20008100404 */
[----:B------:R-:W-:Y:S05]  /*3e30*/  @!P1 BRA `(.L_x_302) ;  /* 0x0000000000049947 */ /* 0x000fea0003800000 */
[----:B------:R-:W-:Y:S01]  /*3e40*/  BPT.TRAP 0x1 ;  /* 0x000000040000795c */ /* 0x000fe20000300000 */
.L_x_302:
[----:B------:R-:W2:Y:S02]  /*3e50*/  SYNCS.PHASECHK.TRANS64.TRYWAIT P3, [UR45+0x38460], R20 ;  /* 0x03846014ff0075a7 */ /* 0x000ea4000806016d */
[----:B--2---:R-:W-:Y:S05]  /*3e60*/  @!P3 BRA `(.L_x_303) ;  /* 0x000000680038b947 */ /* 0x004fea0003800000 */
.L_x_454:
        /* <DEDUP_REMOVED lines=35> */
[----:B-1----:R-:W-:Y:S02]  /*40a0*/  HADD2.F32 R28, -RZ, R4.H0_H0 ;  /* 0x20000004ff1c7230 */ /* 0x002fe40000004100 */
        /* <DEDUP_REMOVED lines=47> */
.L_x_305:
[----:B------:R-:W-:Y:S05]  /*43a0*/  BSYNC B0 ;  /* 0x0000000000007941 */ /* 0x000fea0003800000 */
.L_x_304:
[----:B------:R-:W-:Y:S06]  /*43b0*/  BAR.SYNC.DEFER_BLOCKING 0x1, 0x100 ;  /* 0x0044000000007b1d */ /* 0x000fec0000010000 */
[----:B------:R-:W-:Y:S05]  /*43c0*/  @!P1 BRA `(.L_x_306) ;  /* 0x0000000000049947 */ /* 0x000fea0003800000 */
[----:B------:R-:W-:Y:S01]  /*43d0*/  BPT.TRAP 0x1 ;  /* 0x000000040000795c */ /* 0x000fe20000300000 */
.L_x_306:
[----:B------:R-:W-:-:S04]  /*43e0*/  UIADD3 UR41, UR41, 0x1, URZ ;  /* 0x0000000129297890 */ /* 0x000fc8000fffe03f */
[----:B------:R-:W-:-:S04]  /*43f0*/  UISETP.NE.AND UP0, UPT, UR41, 0x4, UPT ;  /* 0x000000042900788c */ /* 0x000fc8000bf05270 */
[----:B------:R-:W-:-:S04]  /*4400*/  USEL UR41, UR41, URZ, UP0 ;  /* 0x0000003f29297287 */ /* 0x000fc80008000000 */
[----:B------:R-:W-:-:S04]  /*4410*/  ULEA UR4, UR41, UR45, 0x3 ;  /* 0x0000002d29047291 */ /* 0x000fc8000f8e183f */
[----:B------:R-:W-:-:S04]  /*4420*/  UIADD3 UR4, UR4, 0x38470, URZ ;  /* 0x0003847004047890 */ /* 0x000fc8000fffe03f */
[----:B------:R-:W-:-:S09]  /*4430*/  UPRMT UR4, UR54, 0x654, UR4 ;  /* 0x0000065436047896 */ /* 0x000fd20008000004 */
[----:B------:R-:W-:Y:S01]  /*4440*/  SYNCS.ARRIVE.TRANS64.RED.A1T0 RZ, [UR4], RZ ;  /* 0x000000ffffff79a7 */ /* 0x000fe20008100404 */
[----:B------:R-:W-:Y:S05]  /*4450*/  @!P1 BRA `(.L_x_307) ;  /* 0x0000000000049947 */ /* 0x000fea0003800000 */
[----:B------:R-:W-:Y:S01]  /*4460*/  BPT.TRAP 0x1 ;  /* 0x000000040000795c */ /* 0x000fe20000300000 */
.L_x_307:
[----:B------:R-:W2:Y:S02]  /*4470*/  SYNCS.PHASECHK.TRANS64.TRYWAIT P3, [UR45+0x38468], R20 ;  /* 0x03846814ff0075a7 */ /* 0x000ea4000806016d */
[----:B--2---:R-:W-:Y:S05]  /*4480*/  @!P3 BRA `(.L_x_308) ;  /* 0x0000006000c8b947 */ /* 0x004fea0003800000 */
.L_x_455:
        /* <DEDUP_REMOVED lines=74> */
[----:B------:R-:W-:Y:S02]  /*4930*/  UIADD3 UR9, UR49, 0xc0, URZ ;  /* 0x000000c031097890 */ /* 0x000fe4000fffe03f */
[----:B------:R-:W-:Y:S01]  /*4940*/  UIADD3 UR8, UR45, 0x37000, URZ ;  /* 0x000370002d087890 */ /* 0x000fe2000fffe03f */
[----:B------:R-:W-:Y:S01]  /*4950*/  UMOV UR7, URZ ;  /* 0x0000003f00077c82 */ /* 0x000fe20008000000 */
[----:B------:R-:W-:Y:S01]  /*4960*/  UMOV UR10, UR6 ;  /* 0x00000006000a7c82 */ /* 0x000fe20008000000 */
[----:B------:R-:W-:-:S02]  /*4970*/  UMOV UR11, UR7 ;  /* 0x00000007000b7c82 */ /* 0x000fc40008000000 */
[----:B------:R2:W-:Y:S04]  /*4980*/  UTMASTG.3D [UR4], [UR36] ;  /* 0x00000004240073b5 */ /* 0x0005e80008010000 */
[----:B------:R2:W-:Y:S01]  /*4990*/  UTMASTG.3D [UR8], [UR36] ;  /* 0x00000008240073b5 */ /* 0x0005e20008010000 */
[----:B------:R0:W-:Y:S01]  /*49a0*/  UTMACMDFLUSH ;  /* 0x00000000000079b7 */ /* 0x0001e20000000000 */
[----:B--2---:R-:W-:-:S04]  /*49b0*/  DEPBAR.LE SB0, 0x1 ;  /* 0x000080400000791a */ /* 0x004fc80000000000 */
.L_x_310:
[----:B------:R-:W-:Y:S05]  /*49c0*/  BSYNC B0 ;  /* 0x0000000000007941 */ /* 0x000fea0003800000 */
.L_x_309:
[----:B------:R-:W-:Y:S06]  /*49d0*/  BAR.SYNC.DEFER_BLOCKING 0x1, 0x100 ;  /* 0x0044000000007b1d */ /* 0x000fec0000010000 */
[----:B------:R-:W-:Y:S05]  /*49e0*/  @!P1 BRA `(.L_x_311) ;  /* 0x0000000000049947 */ /* 0x000fea0003800000 */
[----:B------:R-:W-:Y:S01]  /*49f0*/  BPT.TRAP 0x1 ;  /* 0x000000040000795c */ /* 0x000fe20000300000 */
.L_x_311:
        /* <DEDUP_REMOVED lines=9> */
.L_x_312:
[----:B-1----:R-:W-:-:S04]  /*4a90*/  MOV R12, 0x1 ;  /* 0x00000001000c7802 */ /* 0x002fc80000000f00 */
[----:B------:R-:W-:-:S04]  /*4aa0*/  SHF.L.U32 R12, R12, 0x1f, RZ ;  /* 0x0000001f0c0c7819 */ /* 0x000fc800000006ff */
[----:B------:R-:W1:Y:S02]  /*4ab0*/  SYNCS.PHASECHK.TRANS64.TRYWAIT P3, [UR45+0x38450], R12 ;  /* 0x0384500cff0075a7 */ /* 0x000e64000806016d */
[----:B-1----:R-:W-:Y:S05]  /*4ac0*/  @!P3 BRA `(.L_x_313) ;  /* 0x0000005c0050b947 */ /* 0x002fea0003800000 */
.L_x_456:
        /* <DEDUP_REMOVED lines=83> */
.L_x_315:
[----:B------:R-:W-:Y:S05]  /*5000*/  BSYNC B0 ;  /* 0x0000000000007941 */ /* 0x000fea0003800000 */
.L_x_314:
[----:B------:R-:W-:Y:S06]  /*5010*/  BAR.SYNC.DEFER_BLOCKING 0x1, 0x100 ;  /* 0x0044000000007b1d */ /* 0x000fec0000010000 */
[----:B------:R-:W-:Y:S05]  /*5020*/  @!P1 BRA `(.L_x_316) ;  /* 0x0000000000049947 */ /* 0x000fea0003800000 */
[----:B------:R-:W-:Y:S01]  /*5030*/  BPT.TRAP 0x1 ;  /* 0x000000040000795c */ /* 0x000fe20000300000 */
.L_x_316:
        /* <DEDUP_REMOVED lines=9> */
.L_x_317:
[----:B------:R-:W2:Y:S02]  /*50d0*/  SYNCS.PHASECHK.TRANS64.TRYWAIT P3, [UR45+0x38458], R12 ;  /* 0x0384580cff0075a7 */ /* 0x000ea4000806016d */
[----:B--2---:R-:W-:Y:S05]  /*50e0*/  @!P3 BRA `(.L_x_318) ;  /* 0x0000005400e0b947 */ /* 0x004fea0003800000 */
.L_x_457:
        /* <DEDUP_REMOVED lines=83> */
.L_x_320:
[----:B------:R-:W-:Y:S05]  /*5620*/  BSYNC B0 ;  /* 0x0000000000007941 */ /* 0x000fea0003800000 */
.L_x_319:
[----:B------:R-:W-:Y:S06]  /*5630*/  BAR.SYNC.DEFER_BLOCKING 0x1, 0x100 ;  /* 0x0044000000007b1d */ /* 0x000fec0000010000 */
[----:B------:R-:W-:Y:S05]  /*5640*/  @!P1 BRA `(.L_x_321) ;  /* 0x0000000000049947 */ /* 0x000fea0003800000 */
[----:B------:R-:W-:Y:S01]  /*5650*/  BPT.TRAP 0x1 ;  /* 0x000000040000795c */ /* 0x000fe20000300000 */
.L_x_321:
        /* <DEDUP_REMOVED lines=9> */
.L_x_322:
[----:B------:R-:W2:Y:S02]  /*56f0*/  SYNCS.PHASECHK.TRANS64.TRYWAIT P3, [UR45+0x38460], R12 ;  /* 0x0384600cff0075a7 */ /* 0x000ea4000806016d */
[----:B--2---:R-:W-:Y:S05]  /*5700*/  @!P3 BRA `(.L_x_323) ;  /* 0x000000500070b947 */ /* 0x004fea0003800000 */
.L_x_458:
[----:B------:R-:W-:Y:S05]  /*5710*/  @P0 WARPSYNC.ALL ;  /* 0x0000000000000948 */ /* 0x000fea0003800000 */
[----:B------:R-:W3:Y:S01]  /*5720*/  @P0 LDSM.16.MT88.4 R8, [R21+0x34000] ;  /* 0x034000001508083b */ /* 0x000ee20000004200 */
[-C--:B------:R-:W-:Y:S01]  /*5730*/  FMUL R15, R138, R3.reuse ;  /* 0x000000038a0f7220 */ /* 0x080fe20000400000 */
[-C--:B------:R-:W-:Y:S01]  /*5740*/  FMUL R139, R139, R3.reuse ;  /* 0x000000038b8b7220 */ /* 0x080fe20000400000 */
[-C--:B------:R-:W-:Y:S01]  /*5750*/  FMUL R25, R140, R3.reuse ;  /* 0x000000038c197220 */ /* 0x080fe20000400000 */
[----:B------:R-:W4:Y:S01]  /*5760*/  @P0 LDSM.16.MT88.4 R4, [R21+0x34800] ;  /* 0x034800001504083b */ /* 0x000f220000004200 */
[-C--:B------:R-:W-:Y:S01]  /*5770*/  FMUL R141, R141, R3.reuse ;  /* 0x000000038d8d7220 */ /* 0x080fe20000400000 */
[-C--:B------:R-:W-:Y:S01]  /*5780*/  FMUL R27, R142, R3.reuse ;  /* 0x000000038e1b7220 */ /* 0x080fe20000400000 */
[-C--:B------:R-:W-:Y:S01]  /*5790*/  FMUL R143, R143, R3.reuse ;  /* 0x000000038f8f7220 */ /* 0x080fe20000400000 */
[-C--:B------:R-:W-:Y:S01]  /*57a0*/  FMUL R145, R145, R3.reuse ;  /* 0x0000000391917220 */ /* 0x080fe20000400000 */
[-C--:B--2---:R-:W-:Y:S01]  /*57b0*/  FMUL R13, R136, R3.reuse ;  /* 0x00000003880d7220 */ /* 0x084fe20000400000 */
        /* <DEDUP_REMOVED lines=16> */
[----:B----4-:R-:W-:Y:S02]  /*58c0*/  HADD2.F32 R32, -RZ, R4.H1_H1 ;  /* 0x30000004ff207230 */ /* 0x010fe40000004100 */
[----:B------:R-:W-:Y:S01]  /*58d0*/  FFMA R25, R26, R0, R25 ;  /* 0x000000001a197223 */ /* 0x000fe20000000019 */
[----:B------:R-:W-:-:S02]  /*58e0*/  HADD2.F32 R26, -RZ, R11.H0_H0 ;  /* 0x2000000bff1a7230 */ /* 0x000fc40000004100 */
[-C--:B------:R-:W-:Y:S01]  /*58f0*/  FFMA R24, R28, R0.reuse, R141 ;  /* 0x000000001c187223 */ /* 0x080fe2000000008d */
[----:B------:R-:W-:Y:S01]  /*5900*/  HADD2.F32 R28, -RZ, R11.H1_H1 ;  /* 0x3000000bff1c7230 */ /* 0x000fe20000004100 */
[----:B------:R-:W-:Y:S01]  /*5910*/  F2FP.F16.F32.PACK_AB R37, R20, R15 ;  /* 0x0000000f1425723e */ /* 0x000fe200000000ff */
[----:B------:R-:W-:Y:S02]  /*5920*/  HADD2.F32 R14, -RZ, R8.H0_H0 ;  /* 0x20000008ff0e7230 */ /* 0x000fe40000004100 */
[-C--:B------:R-:W-:Y:S01]  /*5930*/  FFMA R27, R26, R0.reuse, R27 ;  /* 0x000000001a1b7223 */ /* 0x080fe2000000001b */
[----:B------:R-:W-:Y:S02]  /*5940*/  HADD2.F32 R30, -RZ, R4.H0_H0 ;  /* 0x20000004ff1e7230 */ /* 0x000fe40000004100 */
[-C--:B------:R-:W-:Y:S01]  /*5950*/  FFMA R26, R28, R0.reuse, R143 ;  /* 0x000000001c1a7223 */ /* 0x080fe2000000008f */
[----:B------:R-:W-:Y:S02]  /*5960*/  HADD2.F32 R34, -RZ, R5.H0_H0 ;  /* 0x20000005ff227230 */ /* 0x000fe40000004100 */
[-C--:B------:R-:W-:Y:S01]  /*5970*/  FFMA R28, R32, R0.reuse, R145 ;  /* 0x00000000201c7223 */ /* 0x080fe20000000091 */
[-C--:B------:R-:W-:Y:S01]  /*5980*/  FFMA R13, R14, R0.reuse, R13 ;  /* 0x000000000e0d7223 */ /* 0x080fe2000000000d */
[----:B------:R-:W-:Y:S01]  /*5990*/  FFMA R29, R30, R0, R29 ;  /* 0x000000001e1d7223 */ /* 0x000fe2000000001d */
[----:B------:R-:W-:-:S02]  /*59a0*/  HADD2.F32 R32, -RZ, R6.H0_H0 ;  /* 0x20000006ff207230 */ /* 0x000fc40000004100 */
[-C--:B------:R-:W-:Y:S01]  /*59b0*/  FFMA R31, R34, R0.reuse, R31 ;  /* 0x00000000221f7223 */ /* 0x080fe2000000001f */
[----:B------:R-:W-:Y:S01]  /*59c0*/  HADD2.F32 R14, -RZ, R8.H1_H1 ;  /* 0x30000008ff0e7230 */ /* 0x000fe20000004100 */
[----:B------:R-:W-:Y:S01]  /*59d0*/  F2FP.F16.F32.PACK_AB R39, R26, R27 ;  /* 0x0000001b1a27723e */ /* 0x000fe200000000ff */
[----:B------:R-:W-:Y:S02]  /*59e0*/  HADD2.F32 R30, -RZ, R5.H1_H1 ;  /* 0x30000005ff1e7230 */ /* 0x000fe40000004100 */
[-C--:B------:R-:W-:Y:S01]  /*59f0*/  FFMA R33, R32, R0.reuse, R33 ;  /* 0x0000000020217223 */ /* 0x080fe20000000021 */
[----:B------:R-:W-:Y:S02]  /*5a00*/  HADD2.F32 R34, -RZ, R6.H1_H1 ;  /* 0x30000006ff227230 */ /* 0x000fe40000004100 */
[-C--:B------:R-:W-:Y:S01]  /*5a10*/  FFMA R14, R14, R0.reuse, R137 ;  /* 0x000000000e0e7223 */ /* 0x080fe20000000089 */
[--C-:B------:R-:W-:Y:S02]  /*5a20*/  HADD2.F32 R36, -RZ, R7.reuse.H0_H0 ;  /* 0x20000007ff247230 */ /* 0x100fe40000004100 */
[----:B------:R-:W-:Y:S01]  /*5a30*/  FFMA R30, R30, R0, R147 ;  /* 0x000000001e1e7223 */ /* 0x000fe20000000093 */
[----:B------:R-:W-:-:S02]  /*5a40*/  HADD2.F32 R38, -RZ, R7.H1_H1 ;  /* 0x30000007ff267230 */ /* 0x000fc40000004100 */
[-C--:B------:R-:W-:Y:S01]  /*5a50*/  FFMA R32, R34, R0.reuse, R149 ;  /* 0x0000000022207223 */ /* 0x080fe20000000095 */
[----:B------:R-:W-:Y:S01]  /*5a60*/  F2FP.F16.F32.PACK_AB R28, R28, R29 ;  /* 0x0000001d1c1c723e */ /* 0x000fe200000000ff */
[-C--:B------:R-:W-:Y:S01]  /*5a70*/  FFMA R35, R36, R0.reuse, R35 ;  /* 0x0000000024237223 */ /* 0x080fe20000000023 */
[----:B------:R-:W-:Y:S01]  /*5a80*/  F2FP.F16.F32.PACK_AB R36, R14, R13 ;  /* 0x0000000d0e24723e */ /* 0x000fe200000000ff */
[----:B------:R-:W-:Y:S01]  /*5a90*/  FFMA R34, R38, R0, R151 ;  /* 0x0000000026227223 */ /* 0x000fe20000000097 */
        /* <DEDUP_REMOVED lines=26> */
.L_x_325:
[----:B------:R-:W-:Y:S05]  /*5c40*/  BSYNC B0 ;  /* 0x0000000000007941 */ /* 0x000fea0003800000 */
.L_x_324:
[----:B------:R-:W-:Y:S06]  /*5c50*/  BAR.SYNC.DEFER_BLOCKING 0x1, 0x100 ;  /* 0x0044000000007b1d */ /* 0x000fec0000010000 */
[----:B------:R-:W-:Y:S05]  /*5c60*/  @!P1 BRA `(.L_x_326) ;  /* 0x0000000000049947 */ /* 0x000fea0003800000 */
[----:B------:R-:W-:Y:S01]  /*5c70*/  BPT.TRAP 0x1 ;  /* 0x000000040000795c */ /* 0x000fe20000300000 */
.L_x_326:
        /* <DEDUP_REMOVED lines=9> */
.L_x_327:
[----:B------:R-:W2:Y:S02]  /*5d10*/  SYNCS.PHASECHK.TRANS64.TRYWAIT P3, [UR45+0x38468], R12 ;  /* 0x0384680cff0075a7 */ /* 0x000ea4000806016d */
[----:B--2---:R-:W-:Y:S05]  /*5d20*/  @!P3 BRA `(.L_x_328) ;  /* 0x0000004c0000b947 */ /* 0x004fea0003800000 */
.L_x_459:
        /* <DEDUP_REMOVED lines=23> */
[----:B------:R-:W-:Y:S02]  /*5ea0*/  HADD2.F32 R29, -RZ, R11.H0_H0 ;  /* 0x2000000bff1d7230 */ /* 0x000fe40000004100 */
[-C--:B------:R-:W-:Y:S01]  /*5eb0*/  FFMA R15, R15, R0.reuse, R74 ;  /* 0x000000000f0f7223 */ /* 0x080fe2000000004a */
        /* <DEDUP_REMOVED lines=55> */
[----:B------:R2:W-:Y:S02]  /*6230*/  UTMASTG.3D [UR8], [UR36] ;  /* 0x00000008240073b5 */ /* 0x0005e40008010000 */
[----:B--2---:R0:W-:Y:S02]  /*6240*/  UTMACMDFLUSH ;  /* 0x00000000000079b7 */ /* 0x0041e40000000000 */
.L_x_330:
[----:B------:R-:W-:Y:S05]  /*6250*/  BSYNC B0 ;  /* 0x0000000000007941 */ /* 0x000fea0003800000 */
.L_x_329:
[----:B------:R-:W-:Y:S04]  /*6260*/  BSSY B0, `(.L_x_331) ;  /* 0x0000003000007945 */ /* 0x000fe80003800000 */
[----:B------:R-:W-:Y:S05]  /*6270*/  @!P2 BRA `(.L_x_332) ;  /* 0x000000000004a947 */ /* 0x000fea0003800000 */
[----:B------:R-:W-:-:S04]  /*6280*/  DEPBAR.LE SB0, 0x1 ;  /* 0x000080400000791a */ /* 0x000fc80000000000 */
.L_x_332:
[----:B------:R-:W-:Y:S05]  /*6290*/  BSYNC B0 ;  /* 0x0000000000007941 */ /* 0x000fea0003800000 */
.L_x_331:
[----:B------:R-:W-:Y:S06]  /*62a0*/  BAR.SYNC.DEFER_BLOCKING 0x1, 0x100 ;  /* 0x0044000000007b1d */ /* 0x000fec0000010000 */
[----:B------:R-:W-:Y:S05]  /*62b0*/  @!P1 BRA `(.L_x_333) ;  /* 0x0000000000049947 */ /* 0x000fea0003800000 */
[----:B------:R-:W-:Y:S01]  /*62c0*/  BPT.TRAP 0x1 ;  /* 0x000000040000795c */ /* 0x000fe20000300000 */
.L_x_333:
[----:B------:R-:W-:Y:S01]  /*62d0*/  UIADD3 UR4, UR12, 0x1, URZ ;  /* 0x000000010c047890 */ /* 0x000fe2000fffe03f */
[----:B------:R-:W-:Y:S01]  /*62e0*/  IADD3 R2, P0, R2, UR46, RZ ;  /* 0x0000002e02027c10 */ /* 0x000fe2000ff1e0ff */
[----:B------:R-:W-:Y:S01]  /*62f0*/  ULDC.64 UR6, c[0x0][0x8f8] ;  /* 0x00023e0000067ab9 */ /* 0x000fe20000000a00 */
[----:B-1----:R-:W-:Y:S01]  /*6300*/  PRMT R4, RZ, 0x7610, R4 ;  /* 0x00007610ff047816 */ /* 0x002fe20000000004 */
[----:B------:R-:W-:Y:S01]  /*6310*/  UISETP.NE.AND UP0, UPT, UR4, 0x4, UPT ;  /* 0x000000040400788c */ /* 0x000fe2000bf05270 */
[----:B------:R-:W-:Y:S01]  /*6320*/  IADD3.X R16, R16, UR60, RZ, P0, !PT ;  /* 0x0000003c10107c10 */ /* 0x000fe200087fe4ff */
[----:B------:R-:W-:Y:S01]  /*6330*/  IMAD.MOV.U32 R3, RZ, RZ, -0x1 ;  /* 0xffffffffff037424 */ /* 0x000fe200078e00ff */
[----:B------:R-:W-:Y:S01]  /*6340*/  ISETP.GE.U32.AND P0, PT, R2, UR6, PT ;  /* 0x0000000602007c0c */ /* 0x000fe2000bf06070 */
[----:B------:R-:W-:Y:S01]  /*6350*/  USEL UR4, UR4, URZ, UP0 ;  /* 0x0000003f04047287 */ /* 0x000fe20008000000 */
[----:B------:R-:W-:Y:S01]  /*6360*/  IMAD.MOV.U32 R0, RZ, RZ, -0x1 ;  /* 0xffffffffff007424 */ /* 0x000fe200078e00ff */
[----:B------:R-:W-:-:S02]  /*6370*/  MOV R8, 0xffffffff ;  /* 0xffffffff00087802 */ /* 0x000fc40000000f00 */
[----:B------:R-:W-:Y:S01]  /*6380*/  ULEA UR5, UR4, UR45, 0x3 ;  /* 0x0000002d04057291 */ /* 0x000fe2000f8e183f */
[----:B------:R-:W-:Y:S01]  /*6390*/  ISETP.GE.U32.AND.EX P0, PT, R16, UR7, PT, P0 ;  /* 0x0000000710007c0c */ /* 0x000fe2000bf06100 */
[----:B------:R-:W-:Y:S02]  /*63a0*/  UIADD3 UR4, UR4, 0x1, URZ ;  /* 0x0000000104047890 */ /* 0x000fe4000fffe03f */
[----:B------:R-:W-:Y:S02]  /*63b0*/  UIADD3 UR5, UR5, 0x38470, URZ ;  /* 0x0003847005057890 */ /* 0x000fe4000fffe03f */
[----:B------:R-:W-:Y:S02]  /*63c0*/  UISETP.NE.AND UP0, UPT, UR4, 0x4, UPT ;  /* 0x000000040400788c */ /* 0x000fe4000bf05270 */
[----:B------:R-:W-:Y:S02]  /*63d0*/  UPRMT UR5, UR54, 0x654, UR5 ;  /* 0x0000065436057896 */ /* 0x000fe40008000005 */
[----:B------:R-:W-:-:S07]  /*63e0*/  USEL UR41, UR4, URZ, UP0 ;  /* 0x0000003f04297287 */ /* 0x000fce0008000000 */
[----:B------:R-:W-:Y:S01]  /*63f0*/  SYNCS.ARRIVE.TRANS64.RED.A1T0 RZ, [UR5], RZ ;  /* 0x000000ffffff79a7 */ /* 0x000fe20008100405 */
[----:B------:R-:W-:Y:S05]  /*6400*/  @P0 BRA `(.L_x_334) ;  /* 0x00000004008c0947 */ /* 0x000fea0003800000 */
[----:B------:R-:W1:Y:S01]  /*6410*/  S2UR UR8, SR_CTAID.X ;  /* 0x00000000000879c3 */ /* 0x000e620000002500 */
[----:B------:R-:W-:Y:S01]  /*6420*/  ULDC.64 UR4, c[0x0][0x8d0] ;  /* 0x0002340000047ab9 */ /* 0x000fe20000000a00 */
[----:B------:R-:W-:Y:S01]  /*6430*/  ULDC UR6, c[0x0][0x150] ;  /* 0x0000540000067ab9 */ /* 0x000fe20000000800 */
[----:B------:R-:W-:Y:S01]  /*6440*/  ISETP.NE.U32.AND P0, PT, RZ, UR4, PT ;  /* 0x00000004ff007c0c */ /* 0x000fe2000bf05070 */
[----:B------:R-:W-:Y:S01]  /*6450*/  ULDC UR14, c[0x0][0x8d8] ;  /* 0x00023600000e7ab9 */ /* 0x000fe20000000800 */
[----:B------:R-:W-:Y:S01]  /*6460*/  R2UR UR15, R2 ;  /* 0x00000000020f72ca */ /* 0x000fe200000e0000 */
[----:B------:R-:W-:Y:S01]  /*6470*/  ULDC UR17, c[0x0][0x154] ;  /* 0x0000550000117ab9 */ /* 0x000fe20000000800 */
[----:B------:R-:W-:Y:S01]  /*6480*/  ISETP.NE.AND.EX P0, PT, RZ, UR5, PT, P0 ;  /* 0x00000005ff007c0c */ /* 0x000fe2000bf05300 */
[----:B------:R-:W2:Y:S01]  /*6490*/  S2UR UR20, SR_CTAID.Y ;  /* 0x00000000001479c3 */ /* 0x000ea20000002600 */
[----:B------:R-:W-:Y:S02]  /*64a0*/  R2UR UR16, R16 ;  /* 0x00000000101072ca */ /* 0x000fe400000e0000 */
[----:B------:R-:W-:-:S02]  /*64b0*/  R2UR UR12, R2 ;  /* 0x00000000020c72ca */ /* 0x000fc400000e0000 */
[----:B------:R-:W-:Y:S02]  /*64c0*/  R2UR UR13, R16 ;  /* 0x00000000100d72ca */ /* 0x000fe400000e0000 */
[----:B-1----:R-:W-:-:S05]  /*64d0*/  I2FP.F32.U32 R0, UR8 ;  /* 0x0000000800007c45 */ /* 0x002fca0008201000 */
[----:B------:R-:W-:-:S04]  /*64e0*/  FMUL R0, R0, UR6 ;  /* 0x0000000600007c20 */ /* 0x000fc80008400000 */
[----:B------:R1:W3:Y:S01]  /*64f0*/  F2I.U32.TRUNC.NTZ R3, R0 ;  /* 0x0000000000037305 */ /* 0x0002e2000020f000 */
[----:B--2---:R-:W-:Y:S05]  /*6500*/  @!P0 BRA `(.L_x_335) ;  /* 0x0000000000308947 */ /* 0x004fea0003800000 */
        /* <DEDUP_REMOVED lines=12> */
.L_x_335:
[----:B------:R-:W-:Y:S01]  /*65d0*/  USHF.R.U64 UR12, UR12, UR14, UR13 ;  /* 0x0000000e0c0c7299 */ /* 0x000fe2000800120d */
[----:B-1----:R-:W-:Y:S01]  /*65e0*/  I2FP.F32.U32 R0, UR20 ;  /* 0x0000001400007c45 */ /* 0x002fe20008201000 */
[----:B------:R-:W-:Y:S01]  /*65f0*/  USHF.R.U32.HI UR4, URZ, UR14, UR13 ;  /* 0x0000000e3f047299 */ /* 0x000fe2000801160d */
[----:B---3--:R-:W-:Y:S01]  /*6600*/  R2UR UR11, R3 ;  /* 0x00000000030b72ca */ /* 0x008fe200000e0000 */
[----:B------:R-:W-:Y:S02]  /*6610*/  UIADD3 UR10, UP0, URZ, -UR12, URZ ;  /* 0x8000000c3f0a7290 */ /* 0x000fe4000ff1e03f */
[----:B------:R-:W-:Y:S01]  /*6620*/  FMUL R0, R0, UR17 ;  /* 0x0000001100007c20 */ /* 0x000fe20008400000 */
[----:B------:R-:W-:Y:S01]  /*6630*/  UMOV UR6, UR15 ;  /* 0x0000000f00067c82 */ /* 0x000fe20008000000 */
[----:B------:R-:W-:Y:S01]  /*6640*/  UIADD3.X UR9, URZ, ~UR4, URZ, UP0, !UPT ;  /* 0x800000043f097290 */ /* 0x000fe200087fe43f */
[----:B------:R-:W-:Y:S02]  /*6650*/  UMOV UR7, UR16 ;  /* 0x0000001000077c82 */ /* 0x000fe40008000000 */
[----:B------:R-:W-:Y:S01]  /*6660*/  ULDC.64 UR4, c[0x0][0x8c8] ;  /* 0x0002320000047ab9 */ /* 0x000fe20000000a00 */
[----:B------:R-:W1:Y:S01]  /*6670*/  F2I.U32.TRUNC.NTZ R0, R0 ;  /* 0x0000000000007305 */ /* 0x000e62000020f000 */
[----:B------:R-:W-:-:S02]  /*6680*/  UIMAD UR9, UR9, UR4, URZ ;  /* 0x00000004090972a4 */ /* 0x000fc4000f8e023f */
[----:B------:R-:W-:Y:S02]  /*6690*/  UIMAD.WIDE.U32 UR6, UR10, UR4, UR6 ;  /* 0x000000040a0672a5 */ /* 0x000fe4000f8e0006 */
[----:B------:R-:W-:Y:S01]  /*66a0*/  UIMAD UR9, UR10, UR5, UR9 ;  /* 0x000000050a0972a4 */ /* 0x000fe2000f8e0209 */
[----:B------:R-:W-:Y:S01]  /*66b0*/  ULDC UR19, c[0x0][0x900] ;  /* 0x0002400000137ab9 */ /* 0x000fe20000000800 */
[----:B------:R-:W-:Y:S02]  /*66c0*/  UMOV UR15, 0xffffffff ;  /* 0xffffffff000f7882 */ /* 0x000fe40000000000 */
[----:B------:R-:W-:Y:S01]  /*66d0*/  UIADD3 UR7, UR7, UR9, URZ ;  /* 0x0000000907077290 */ /* 0x000fe2000fffe03f */
[----:B------:R-:W-:Y:S01]  /*66e0*/  ULDC UR10, c[0x0][0x8c0] ;  /* 0x00023000000a7ab9 */ /* 0x000fe20000000800 */
[----:B------:R-:W-:Y:S01]  /*66f0*/  ULDC.64 UR4, c[0x0][0x8e8] ;  /* 0x00023a0000047ab9 */ /* 0x000fe20000000a00 */
[----:B------:R-:W-:Y:S01]  /*6700*/  USHF.L.U32 UR22, UR15, UR19, URZ ;  /* 0x000000130f167299 */ /* 0x000fe2000800063f */
[----:B------:R-:W-:Y:S01]  /*6710*/  ISETP.NE.U32.AND P0, PT, RZ, UR4, PT ;  /* 0x00000004ff007c0c */ /* 0x000fe2000bf05070 */
[----:B------:R-:W-:Y:S01]  /*6720*/  USHF.R.U64 UR15, UR6, UR10, UR7 ;  /* 0x0000000a060f7299 */ /* 0x000fe20008001207 */
[----:B-1----:R-:W-:Y:S01]  /*6730*/  R2UR UR23, R0 ;  /* 0x00000000001772ca */ /* 0x002fe200000e0000 */
[----:B------:R-:W-:Y:S01]  /*6740*/  USHF.R.U32.HI UR6, URZ, UR10, UR7 ;  /* 0x0000000a3f067299 */ /* 0x000fe20008011607 */
[----:B------:R-:W-:Y:S01]  /*6750*/  ISETP.NE.AND.EX P0, PT, RZ, UR5, PT, P0 ;  /* 0x00000005ff007c0c */ /* 0x000fe2000bf05300 */
[----:B------:R-:W-:Y:S01]  /*6760*/  ULDC UR16, c[0x0][0x8b0] ;  /* 0x00022c0000107ab9 */ /* 0x000fe20000000800 */
[----:B------:R-:W-:-:S02]  /*6770*/  UIADD3 UR7, -UR11, URZ, URZ ;  /* 0x0000003f0b077290 */ /* 0x000fc4000fffe13f */
[----:B------:R-:W-:Y:S02]  /*6780*/  USHF.R.U64 UR21, UR15, UR16, UR6 ;  /* 0x000000100f157299 */ /* 0x000fe40008001206 */
[----:B------:R-:W-:Y:S01]  /*6790*/  USHF.R.U32.HI UR6, URZ, UR16, UR6 ;  /* 0x000000103f067299 */ /* 0x000fe20008011606 */
[----:B------:R-:W-:Y:S01]  /*67a0*/  UMOV UR17, 0x1 ;  /* 0x0000000100117882 */ /* 0x000fe20000000000 */
[----:B------:R-:W-:Y:S02]  /*67b0*/  ULDC UR18, c[0x0][0x144] ;  /* 0x0000510000127ab9 */ /* 0x000fe40000000800 */
[----:B------:R-:W-:Y:S01]  /*67c0*/  USHF.R.U64 UR16, UR21, UR19, UR6 ;  /* 0x0000001315107299 */ /* 0x000fe20008001206 */
[----:B------:R-:W-:Y:S01]  /*67d0*/  ULDC UR13, c[0x0][0x8a8] ;  /* 0x00022a00000d7ab9 */ /* 0x000fe20000000800 */
[----:B------:R-:W-:Y:S02]  /*67e0*/  USHF.L.U32 UR17, UR17, UR19, URZ ;  /* 0x0000001311117299 */ /* 0x000fe4000800063f */
[----:B------:R-:W-:-:S02]  /*67f0*/  USHF.R.U32.HI UR11, URZ, UR19, UR6 ;  /* 0x000000133f0b7299 */ /* 0x000fc40008011606 */
[----:B------:R-:W-:Y:S02]  /*6800*/  UIADD3 UR14, UR13, -0x1, URZ ;  /* 0xffffffff0d0e7890 */ /* 0x000fe4000fffe03f */
[----:B------:R-:W-:Y:S02]  /*6810*/  ULOP3.LUT UR22, URZ, UR22, URZ, 0x33, !UPT ;  /* 0x000000163f167292 */ /* 0x000fe4000f8e333f */
[----:B------:R-:W-:Y:S02]  /*6820*/  UIADD3 UR23, -UR23, URZ, URZ ;  /* 0x0000003f17177290 */ /* 0x000fe4000fffe13f */
[----:B------:R-:W-:Y:S01]  /*6830*/  UIMAD UR18, UR18, UR7, UR8 ;  /* 0x00000007121272a4 */ /* 0x000fe2000f8e0208 */
        /* <DEDUP_REMOVED lines=15> */
.L_x_336:
        /* <DEDUP_REMOVED lines=11> */
[----:B------:R-:W-:Y:S02]  /*69e0*/  UIMAD UR18, UR17, UR4, UR18 ;  /* 0x00000004111272a4 */ /* 0x000fe4000f8e0212 */
[----:B------:R-:W-:-:S04]  /*69f0*/  UIMAD UR19, UR19, UR13, UR14 ;  /* 0x0000000d131372a4 */ /* 0x000fc8000f8e020e */
[----:B------:R-:W-:Y:S02]  /*6a00*/  USEL UR4, UR19, UR18, !UP0 ;  /* 0x0000001213047287 */ /* 0x000fe4000c000000 */
[----:B------:R-:W-:-:S04]  /*6a10*/  USEL UR18, UR18, UR19, !UP0 ;  /* 0x0000001312127287 */ /* 0x000fc8000c000000 */
[----:B------:R-:W-:Y:S02]  /*6a20*/  MOV R0, UR4 ;  /* 0x0000000400007c02 */ /* 0x000fe40008000f00 */
[----:B------:R-:W-:-:S07]  /*6a30*/  IMAD.U32 R3, RZ, RZ, UR18 ;  /* 0x00000012ff037e24 */ /* 0x000fce000f8e00ff */
.L_x_334:
[----:B------:R-:W-:Y:S02]  /*6a40*/  R2UR UR4, R18 ;  /* 0x00000000120472ca */ /* 0x000fe400000e0000 */
[----:B------:R-:W-:Y:S02]  /*6a50*/  LOP3.LUT P0, R10, R4, 0xff, RZ, 0xc0, !PT ;  /* 0x000000ff040a7812 */ /* 0x000fe4000780c0ff */
[CC--:B------:R-:W-:Y:S02]  /*6a60*/  ISETP.NE.AND P2, PT, R17.reuse, R8.reuse, PT ;  /* 0x000000081100720c */ /* 0x0c0fe40003f45270 */
[----:B------:R-:W-:-:S07]  /*6a70*/  ISETP.EQ.OR P0, PT, R17, R8, !P0 ;  /* 0x000000081100720c */ /* 0x000fce0004702670 */
        /* <DEDUP_REMOVED lines=9> */
[----:B------:R-:W-:-:S04]  /*6b10*/  IADD3 R6, P3, R11, UR36, RZ ;  /* 0x000000240b067c10 */ /* 0x000fc8000ff7e0ff */
[----:B------:R-:W-:Y:S01]  /*6b20*/  IADD3.X R7, RZ, UR37, RZ, P3, !PT ;  /* 0x00000025ff077c10 */ /* 0x000fe20009ffe4ff */
[----:B--2---:R1:W-:Y:S01]  /*6b30*/  @P0 STS.64 [UR53], R4 ;  /* 0x00000004ff000988 */ /* 0x0043e20008000a35 */
[----:B------:R-:W-:-:S03]  /*6b40*/  NOP ;  /* 0x0000000000007918 */ /* 0x000fc60000000000 */
[----:B------:R1:W2:Y:S01]  /*6b50*/  LDS R9, [R11+UR53] ;  /* 0x000000350b097984 */ /* 0x0002a20008000800 */
[----:B------:R-:W-:-:S13]  /*6b60*/  ELECT P0, URZ, PT ;  /* 0x00000000003f782f */ /* 0x000fda0003800000 */
[----:B-1----:R-:W-:Y:S05]  /*6b70*/  @!P0 BRA `(.L_x_339) ;  /* 0x0000000000088947 */ /* 0x002fea0003800000 */
[----:B------:R0:W-:Y:S01]  /*6b80*/  UTMACMDFLUSH ;  /* 0x00000000000079b7 */ /* 0x0001e20000000000 */
[----:B------:R-:W-:-:S04]  /*6b90*/  DEPBAR.LE SB0, 0x0 ;  /* 0x000080000000791a */ /* 0x000fc80000000000 */
.L_x_339:
[----:B------:R-:W-:Y:S05]  /*6ba0*/  BSYNC B0 ;  /* 0x0000000000007941 */ /* 0x000fea0003800000 */
.L_x_338:
[----:B--2---:R1:W5:Y:S02]  /*6bb0*/  ATOMG.E.EXCH.STRONG.GPU PT, RZ, [R6], R9 ;  /* 0x0000000906ff73a8 */ /* 0x00436400041ee100 */
.L_x_337:
[----:B------:R-:W-:Y:S01]  /*6bc0*/  UIADD3 UR42, UR52, UR42, URZ ;  /* 0x0000002a342a7290 */ /* 0x000fe2000fffe03f */
[----:B------:R-:W-:Y:S01]  /*6bd0*/  ISETP.NE.AND P0, PT, R10, RZ, PT ;  /* 0x000000ff0a00720c */ /* 0x000fe20003f05270 */
[----:B------:R-:W-:Y:S01]  /*6be0*/  UIADD3 UR40, UR40, 0x8, URZ ;  /* 0x0000000828287890 */ /* 0x000fe2000fffe03f */
[----:B------:R-:W-:Y:S01]  /*6bf0*/  SEL R4, RZ, 0x1, !P2 ;  /* 0x00000001ff047807 */ /* 0x000fe20005000000 */
[----:B------:R-:W-:Y:S01]  /*6c00*/  USHF.R.U32.HI UR4, URZ, 0x2, UR42 ;  /* 0x000000023f047899 */ /* 0x000fe2000801162a */
[----:B------:R-:W-:Y:S01]  /*6c10*/  IMAD.MOV.U32 R17, RZ, RZ, R8 ;  /* 0x000000ffff117224 */ /* 0x000fe200078e0008 */
[----:B------:R-:W-:Y:S02]  /*6c20*/  UISETP.GT.U32.AND UP0, UPT, UR42, 0x3, UPT ;  /* 0x000000032a00788c */ /* 0x000fe4000bf04070 */
[----:B------:R-:W-:Y:S02]  /*6c30*/  ULOP3.LUT UR4, UR4, 0x1, URZ, 0xc0, !UPT ;  /* 0x0000000104047892 */ /* 0x000fe4000f8ec03f */
[----:B------:R-:W-:-:S02]  /*6c40*/  UISETP.LT.U32.AND UP0, UPT, UR52, 0x4, UP0 ;  /* 0x000000043400788c */ /* 0x000fc40008701070 */
[----:B------:R-:W-:Y:S02]  /*6c50*/  UISETP.NE.U32.AND UP1, UPT, UR4, 0x1, UPT ;  /* 0x000000010400788c */ /* 0x000fe4000bf25070 */
[----:B------:R-:W-:Y:S02]  /*6c60*/  USEL UR5, URZ, 0x1, !UP0 ;  /* 0x000000013f057887 */ /* 0x000fe4000c000000 */
[----:B------:R-:W-:Y:S02]  /*6c70*/  UISETP.GT.U32.AND UP1, UPT, UR52, 0x3, !UP1 ;  /* 0x000000033400788c */ /* 0x000fe4000cf24070 */
[----:B------:R-:W-:Y:S02]  /*6c80*/  ULOP3.LUT UR42, UR42, 0x3, URZ, 0xc0, !UPT ;  /* 0x000000032a2a7892 */ /* 0x000fe4000f8ec03f */
[----:B------:R-:W-:-:S04]  /*6c90*/  USEL UR4, URZ, 0x1, !UP1 ;  /* 0x000000013f047887 */ /* 0x000fc8000c800000 */
[----:B------:R-:W-:Y:S01]  /*6ca0*/  ULOP3.LUT UR43, UR4, UR43, UR5, 0x96, !UPT ;  /* 0x0000002b042b7292 */ /* 0x000fe2000f8e9605 */
[----:B------:R-:W-:Y:S11]  /*6cb0*/  @P0 BRA `(.L_x_340) ;  /* 0xffffffac005c0947 */ /* 0x000ff6000383ffff */
[----:B------:R-:W-:-:S04]  /*6cc0*/  DEPBAR.LE SB0, 0x0 ;  /* 0x000080000000791a */ /* 0x000fc80000000000 */
[----:B------:R-:W-:Y:S05]  /*6cd0*/  @!P1 BRA `(.L_x_341) ;  /* 0x0000000000049947 */ /* 0x000fea0003800000 */
[----:B------:R-:W-:Y:S01]  /*6ce0*/  BPT.TRAP 0x1 ;  /* 0x000000040000795c */ /* 0x000fe20000300000 */
.L_x_341:
[----:B------:R-:W-:-:S04]  /*6cf0*/  ULEA UR41, UR41, UR45, 0x3 ;  /* 0x0000002d29297291 */ /* 0x000fc8000f8e183f */
[----:B------:R-:W-:-:S04]  /*6d00*/  UIADD3 UR41, UR41, 0x38470, URZ ;  /* 0x0003847029297890 */ /* 0x000fc8000fffe03f */
[----:B------:R-:W-:-:S09]  /*6d10*/  UPRMT UR41, UR54, 0x654, UR41 ;  /* 0x0000065436297896 */ /* 0x000fd20008000029 */
[----:B-----5:R-:W-:Y:S01]  /*6d20*/  SYNCS.ARRIVE.TRANS64.RED.A1T0 RZ, [UR41], RZ ;  /* 0x000000ffffff79a7 */ /* 0x020fe20008100429 */
[----:B------:R-:W-:Y:S05]  /*6d30*/  EXIT ;  /* 0x000000000000794d */ /* 0x000fea0003800000 */
.L_x_256:
[----:B------:R-:W-:-:S08]  /*6d40*/  NOP ;  /* 0x0000000000007918 */ /* 0x000fd00000000000 */
[----:B------:R-:W2:-:S00]  /*6d50*/  USETMAXREG.DEALLOC.CTAPOOL 0x28 ;  /* 0x00000028000079c8 */ /* 0x000e8000080e0500 */
[----:B--2---:R-:W-:-:S13]  /*6d60*/  R2UR UR4, R18 ;  /* 0x00000000120472ca */ /* 0x004fda00000e0000 */
[----:B------:R-:W-:-:S06]  /*6d70*/  UISETP.NE.AND UP0, UPT, UR4, 0x3, UPT ;  /* 0x000000030400788c */ /* 0x000fcc000bf05270 */
[----:B------:R-:W-:-:S13]  /*6d80*/  PLOP3.LUT P0, PT, PT, PT, UP0, 0x80, 0x0 ;  /* 0x000000000000781c */ /* 0x000fda0003f0f008 */
[----:B-1----:R-:W-:Y:S05]  /*6d90*/  @!P0 EXIT ;  /* 0x000000000000894d */ /* 0x002fea0003800000 */
[----:B------:R-:W-:-:S13]  /*6da0*/  R2UR UR4, R18 ;  /* 0x00000000120472ca */ /* 0x000fda00000e0000 */
[----:B------:R-:W-:-:S13]  /*6db0*/  ISETP.NE.AND P0, PT, RZ, UR4, PT ;  /* 0x00000004ff007c0c */ /* 0x000fda000bf05270 */
[----:B------:R-:W-:Y:S05]  /*6dc0*/  @!P0 BRA `(.L_x_342) ;  /* 0x0000001c00e08947 */ /* 0x000fea0003800000 */
[----:B------:R-:W-:-:S13]  /*6dd0*/  R2UR UR4, R18 ;  /* 0x00000000120472ca */ /* 0x000fda00000e0000 */
[----:B------:R-:W-:-:S06]  /*6de0*/  UISETP.NE.AND UP0, UPT, UR4, 0x2, UPT ;  /* 0x000000020400788c */ /* 0x000fcc000bf05270 */
[----:B------:R-:W-:-:S13]  /*6df0*/  PLOP3.LUT P0, PT, PT, PT, UP0, 0x80, 0x0 ;  /* 0x000000000000781c */ /* 0x000fda0003f0f008 */
[----:B------:R-:W-:Y:S05]  /*6e00*/  @P0 EXIT ;  /* 0x000000000000094d */ /* 0x000fea0003800000 */
[----:B------:R-:W1:Y:S01]  /*6e10*/  S2UR UR6, SR_CTAID.X ;  /* 0x00000000000679c3 */ /* 0x000e620000002500 */
[----:B------:R-:W-:Y:S02]  /*6e20*/  R2UR UR5, R22 ;  /* 0x00000000160572ca */ /* 0x000fe400000e0000 */
[----:B------:R-:W-:Y:S02]  /*6e30*/  ELECT P0, URZ, PT ;  /* 0x00000000003f782f */ /* 0x000fe40003800000 */
[----:B------:R-:W-:Y:S01]  /*6e40*/  R2UR UR4, R19 ;  /* 0x00000000130472ca */ /* 0x000fe200000e0000 */
[----:B------:R-:W-:-:S12]  /*6e50*/  BSSY B0, `(.L_x_343) ;  /* 0x0000021000007945 */ /* 0x000fd80003800000 */
[----:B-1----:R-:W-:Y:S01]  /*6e60*/  UIMAD UR4, UR4, UR5, UR6 ;  /* 0x00000005040472a4 */ /* 0x002fe2000f8e0206 */
[----:B------:R-:W-:Y:S11]  /*6e70*/  @!P0 BRA `(.L_x_344) ;  /* 0x0000000000788947 */ /* 0x000ff60003800000 */
[----:B------:R-:W-:Y:S01]  /*6e80*/  STL.64 [R1+0x8], R18 ;  /* 0x0000081201007387 */ /* 0x000fe20000100a00 */
[----:B------:R-:W-:Y:S01]  /*6e90*/  UMOV UR5, 0x400 ;  /* 0x0000040000057882 */ /* 0x000fe20000000000 */
[----:B------:R-:W1:Y:S01]  /*6ea0*/  LDC.64 R4, c[0x0][0x600] ;  /* 0x00018000ff047b82 */ /* 0x000e620000000a00 */
[----:B------:R-:W-:Y:S01]  /*6eb0*/  ULEA UR5, UR57, UR5, 0x18 ;  /* 0x0000000539057291 */ /* 0x000fe2000f8ec03f */
[----:B------:R2:W-:Y:S06]  /*6ec0*/  STL.64 [R1], R16 ;  /* 0x0000001001007387 */ /* 0x0005ec0000100a00 */
[----:B------:R-:W1:Y:S08]  /*6ed0*/  LDC.64 R6, c[0x0][0x608] ;  /* 0x00018200ff067b82 */ /* 0x000e700000000a00 */
[----:B--2---:R-:W2:Y:S08]  /*6ee0*/  LDC.64 R16, c[0x0][0x610] ;  /* 0x00018400ff107b82 */ /* 0x004eb00000000a00 */
[----:B------:R-:W2:Y:S01]  /*6ef0*/  LDC.64 R18, c[0x0][0x618] ;  /* 0x00018600ff127b82 */ /* 0x000ea20000000a00 */
[----:B-1----:R-:W-:Y:S07]  /*6f00*/  STS.128 [UR5+0x38600], R4 ;  /* 0x03860004ff007988 */ /* 0x002fee0008000c05 */
[----:B------:R-:W1:Y:S08]  /*6f10*/  LDC.64 R32, c[0x0][0x620] ;  /* 0x00018800ff207b82 */ /* 0x000e700000000a00 */
[----:B------:R-:W1:Y:S01]  /*6f20*/  LDC.64 R34, c[0x0][0x628] ;  /* 0x00018a00ff227b82 */ /* 0x000e620000000a00 */
[----:B--2---:R2:W-:Y:S07]  /*6f30*/  STS.128 [UR5+0x38610], R16 ;  /* 0x03861010ff007988 */ /* 0x0045ee0008000c05 */
[----:B------:R-:W3:Y:S08]  /*6f40*/  LDC.64 R28, c[0x0][0x630] ;  /* 0x00018c00ff1c7b82 */ /* 0x000ef00000000a00 */
[----:B------:R-:W3:Y:S01]  /*6f50*/  LDC.64 R30, c[0x0][0x638] ;  /* 0x00018e00ff1e7b82 */ /* 0x000ee20000000a00 */
[----:B--2---:R2:W5:Y:S07]  /*6f60*/  LDL.LU.64 R18, [R1+0x8] ;  /* 0x0000080001127983 */ /* 0x00456e0000300a00 */
[----:B------:R-:W4:Y:S01]  /*6f70*/  LDC.64 R24, c[0x0][0x640] ;  /* 0x00019000ff187b82 */ /* 0x000f220000000a00 */
[----:B------:R2:W5:Y:S07]  /*6f80*/  LDL.LU.64 R16, [R1] ;  /* 0x0000000001107983 */ /* 0x00056e0000300a00 */
[----:B------:R-:W4:Y:S08]  /*6f90*/  LDC.64 R26, c[0x0][0x648] ;  /* 0x00019200ff1a7b82 */ /* 0x000f300000000a00 */
[----:B------:R-:W2:Y:S08]  /*6fa0*/  LDC.64 R12, c[0x0][0x650] ;  /* 0x00019400ff0c7b82 */ /* 0x000eb00000000a00 */
[----:B------:R-:W2:Y:S08]  /*6fb0*/  LDC.64 R14, c[0x0][0x658] ;  /* 0x00019600ff0e7b82 */ /* 0x000eb00000000a00 */
[----:B------:R-:W2:Y:S08]  /*6fc0*/  LDC.64 R8, c[0x0][0x660] ;  /* 0x00019800ff087b82 */ /* 0x000eb00000000a00 */
[----:B------:R-:W2:Y:S08]  /*6fd0*/  LDC.64 R10, c[0x0][0x668] ;  /* 0x00019a00ff0a7b82 */ /* 0x000eb00000000a00 */
[----:B------:R-:W2:Y:S08]  /*6fe0*/  LDC.64 R4, c[0x0][0x670] ;  /* 0x00019c00ff047b82 */ /* 0x000eb00000000a00 */
[----:B------:R-:W2:Y:S01]  /*6ff0*/  LDC.64 R6, c[0x0][0x678] ;  /* 0x00019e00ff067b82 */ /* 0x000ea20000000a00 */
[----:B-1----:R1:W-:Y:S04]  /*7000*/  STS.128 [UR5+0x38620], R32 ;  /* 0x03862020ff007988 */ /* 0x0023e80008000c05 */
[----:B---3--:R1:W-:Y:S04]  /*7010*/  STS.128 [UR5+0x38630], R28 ;  /* 0x0386301cff007988 */ /* 0x0083e80008000c05 */
[----:B----4-:R1:W-:Y:S04]  /*7020*/  STS.128 [UR5+0x38640], R24 ;  /* 0x03864018ff007988 */ /* 0x0103e80008000c05 */
[----:B--2---:R1:W-:Y:S04]  /*7030*/  STS.128 [UR5+0x38650], R12 ;  /* 0x0386500cff007988 */ /* 0x0043e80008000c05 */
[----:B------:R1:W-:Y:S04]  /*7040*/  STS.128 [UR5+0x38660], R8 ;  /* 0x03866008ff007988 */ /* 0x0003e80008000c05 */
[----:B------:R1:W-:Y:S02]  /*7050*/  STS.128 [UR5+0x38670], R4 ;  /* 0x03867004ff007988 */ /* 0x0003e40008000c05 */
.L_x_344:
[----:B------:R-:W-:Y:S05]  /*7060*/  BSYNC B0 ;  /* 0x0000000000007941 */ /* 0x000fea0003800000 */
.L_x_343:
[----:B------:R-:W-:Y:S01]  /*7070*/  ULDC.64 UR6, c[0x0][0x808] ;  /* 0x0002020000067ab9 */ /* 0x000fe20000000a00 */
[----:B------:R-:W-:Y:S02]  /*7080*/  ELECT P0, URZ, PT ;  /* 0x00000000003f782f */ /* 0x000fe40003800000 */
[----:B------:R-:W-:Y:S01]  /*7090*/  ISETP.EQ.U32.AND P1, PT, RZ, UR6, PT ;  /* 0x00000006ff007c0c */ /* 0x000fe2000bf22070 */
[----:B------:R-:W-:-:S03]  /*70a0*/  NOP ;  /* 0x0000000000007918 */ /* 0x000fc60000000000 */
[----:B------:R-:W-:Y:S01]  /*70b0*/  ISETP.EQ.OR.EX P0, PT, RZ, UR7, !P0, P1 ;  /* 0x00000007ff007c0c */ /* 0x000fe2000c702710 */
[----:B-1----:R-:W1:Y:S01]  /*70c0*/  S2R R7, SR_CgaCtaId ;  /* 0x0000000000077919 */ /* 0x002e620000008800 */
[----:B------:R-:W-:Y:S01]  /*70d0*/  ULDC UR5, c[0x0][0x884] ;  /* 0x0002210000057ab9 */ /* 0x000fe20000000800 */
[----:B------:R-:W-:-:S10]  /*70e0*/  ULDC.64 UR6, c[0x0][0x800] ;  /* 0x0002000000067ab9 */ /* 0x000fd40000000a00 */
[----:B------:R-:W2:Y:S02]  /*70f0*/  @!P0 LDC.64 R4, c[0x0][0x808] ;  /* 0x00020200ff048b82 */ /* 0x000ea40000000a00 */
[----:B--2--5:R-:W-:-:S06]  /*7100*/  @!P0 IMAD.WIDE R4, R17, 0x8, R4 ;  /* 0x0000000811048825 */ /* 0x024fcc00078e0204 */
        /* <DEDUP_REMOVED lines=13> */
.L_x_346:
[----:B------:R-:W-:Y:S05]  /*71e0*/  BSYNC B0 ;  /* 0x0000000000007941 */ /* 0x000fea0003800000 */
.L_x_345:
[----:B------:R-:W-:Y:S01]  /*71f0*/  UMOV UR4, 0x400 ;  /* 0x0000040000047882 */ /* 0x000fe20000000000 */
[----:B------:R-:W-:Y:S01]  /*7200*/  IMAD.SHL.U32 R8, R8, 0x4, RZ ;  /* 0x0000000408087824 */ /* 0x000fe200078e00ff */
[----:B------:R-:W-:Y:S01]  /*7210*/  ULEA UR4, UR57, UR4, 0x18 ;  /* 0x0000000439047291 */ /* 0x000fe2000f8ec03f */
[----:B------:R-:W-:-:S03]  /*7220*/  R2UR UR5, R23 ;  /* 0x00000000170572ca */ /* 0x000fc600000e0000 */
[----:B------:R-:W-:Y:S01]  /*7230*/  UIADD3 UR56, UR4, 0x38600, URZ ;  /* 0x0003860004387890 */ /* 0x000fe2000fffe03f */
[----:B-1----:R-:W-:Y:S01]  /*7240*/  IADD3 R4, P0, R8, UR6, RZ ;  /* 0x0000000608047c10 */ /* 0x002fe2000ff1e0ff */
[----:B------:R-:W-:-:S03]  /*7250*/  IMAD.MOV.U32 R6, RZ, RZ, RZ ;  /* 0x000000ffff067224 */ /* 0x000fc600078e00ff */
[----:B------:R-:W-:-:S04]  /*7260*/  IADD3.X R5, RZ, UR7, RZ, P0, !PT ;  /* 0x00000007ff057c10 */ /* 0x000fc800087fe4ff */
[----:B------:R-:W1:Y:S01]  /*7270*/  LDS R7, [R8+UR56] ;  /* 0x0000003808077984 */ /* 0x000e620008000800 */
[----:B------:R-:W-:Y:S01]  /*7280*/  SHF.L.U32 R6, R6, 0x1f, RZ ;  /* 0x0000001f06067819 */ /* 0x000fe200000006ff */
[----:B------:R-:W-:Y:S02]  /*7290*/  ULOP3.LUT UR5, UR5, 0x2, URZ, 0xfc, !UPT ;  /* 0x0000000205057892 */ /* 0x000fe4000f8efc3f */
[----:B-1----:R1:W2:Y:S02]  /*72a0*/  ATOMG.E.EXCH.STRONG.GPU PT, RZ, [R4], R7 ;  /* 0x0000000704ff73a8 */ /* 0x0022a400041ee100 */
[----:B--2---:R-:W2:Y:S02]  /*72b0*/  SYNCS.PHASECHK.TRANS64.TRYWAIT P0, [UR4+0x38498], R6 ;  /* 0x03849806ff0075a7 */ /* 0x004ea40008000144 */
[----:B------:R-:W-:Y:S01]  /*72c0*/  IMAD.U32 R10, RZ, RZ, UR5 ;  /* 0x00000005ff0a7e24 */ /* 0x000fe2000f8e00ff */
[----:B-12---:R-:W-:Y:S06]  /*72d0*/  @!P0 BRA `(.L_x_347) ;  /* 0x0000003400ac8947 */ /* 0x006fec0003800000 */
.L_x_460:
[----:B------:R-:W-:Y:S01]  /*72e0*/  ULDC UR5, c[0x0][0x8a8] ;  /* 0x00022a0000057ab9 */ /* 0x000fe20000000800 */
[----:B------:R-:W-:Y:S01]  /*72f0*/  ULDC UR61, c[0x0][0x900] ;  /* 0x00024000003d7ab9 */ /* 0x000fe20000000800 */
[----:B------:R-:W-:Y:S01]  /*7300*/  UIADD3 UR5, UR5, -0x1, URZ ;  /* 0xffffffff05057890 */ /* 0x000fe2000fffe03f */
[----:B------:R-:W-:Y:S01]  /*7310*/  IMAD.MOV.U32 R4, RZ, RZ, 0x1 ;  /* 0x00000001ff047424 */ /* 0x000fe200078e00ff */
[----:B------:R-:W-:Y:S01]  /*7320*/  UMOV UR8, 0xffffffff ;  /* 0xffffffff00087882 */ /* 0x000fe20000000000 */
[----:B------:R-:W-:Y:S01]  /*7330*/  UMOV UR9, 0x1 ;  /* 0x0000000100097882 */ /* 0x000fe20000000000 */
[----:B------:R-:W-:Y:S02]  /*7340*/  USHF.L.U32 UR8, UR8, UR61, URZ ;  /* 0x0000003d08087299 */ /* 0x000fe4000800063f */
[----:B------:R-:W-:Y:S01]  /*7350*/  MOV R11, UR5 ;  /* 0x00000005000b7c02 */ /* 0x000fe20008000f00 */
[----:B------:R-:W-:Y:S01]  /*7360*/  ULDC.64 UR54, c[0x0][0x8f8] ;  /* 0x00023e0000367ab9 */ /* 0x000fe20000000a00 */
[----:B------:R-:W-:-:S02]  /*7370*/  ULOP3.LUT UR5, URZ, UR8, URZ, 0x33, !UPT ;  /* 0x000000083f057292 */ /* 0x000fc4000f8e333f */
[----:B------:R-:W-:Y:S01]  /*7380*/  USHF.L.U32 UR61, UR9, UR61, URZ ;  /* 0x0000003d093d7299 */ /* 0x000fe2000800063f */
[----:B------:R-:W-:Y:S01]  /*7390*/  ULDC.64 UR22, c[0x0][0x8d0] ;  /* 0x0002340000167ab9 */ /* 0x000fe20000000a00 */
[----:B------:R-:W-:Y:S02]  /*73a0*/  ULDC.64 UR30, c[0x0][0x8c8] ;  /* 0x00023200001e7ab9 */ /* 0x000fe40000000a00 */
[----:B------:R-:W-:Y:S01]  /*73b0*/  IMAD.U32 R9, RZ, RZ, UR5 ;  /* 0x00000005ff097e24 */ /* 0x000fe2000f8e00ff */
[----:B------:R-:W-:Y:S01]  /*73c0*/  ULDC.64 UR14, c[0x0][0x8e8] ;  /* 0x00023a00000e7ab9 */ /* 0x000fe20000000a00 */
[----:B------:R-:W-:Y:S01]  /*73d0*/  ULDC.64 UR52, c[0x0][0x590] ;  /* 0x0001640000347ab9 */ /* 0x000fe20000000a00 */
[----:B------:R-:W-:Y:S01]  /*73e0*/  ULDC.64 UR50, c[0x0][0x588] ;  /* 0x0001620000327ab9 */ /* 0x000fe20000000a00 */
[----:B------:R-:W-:-:S05]  /*73f0*/  ULDC.64 UR48, c[0x0][0x808] ;  /* 0x0002020000307ab9 */ /* 0x000fca0000000a00 */
.L_x_407:
[----:B------:R-:W-:Y:S01]  /*7400*/  IADD3 R2, P0, R2, UR46, RZ ;  /* 0x0000002e02027c10 */ /* 0x000fe2000ff1e0ff */
[----:B------:R-:W-:Y:S01]  /*7410*/  UMOV UR45, 0xffffffff ;  /* 0xffffffff002d7882 */ /* 0x000fe20000000000 */
[----:B------:R-:W-:Y:S01]  /*7420*/  UMOV UR37, 0xffffffff ;  /* 0xffffffff00257882 */ /* 0x000fe20000000000 */
[----:B------:R-:W-:Y:S02]  /*7430*/  PRMT R7, RZ, 0x7610, R7 ;  /* 0x00007610ff077816 */ /* 0x000fe40000000007 */
[----:B------:R-:W-:Y:S02]  /*7440*/  IADD3.X R16, R16, UR60, RZ, P0, !PT ;  /* 0x0000003c10107c10 */ /* 0x000fe400087fe4ff */
[----:B------:R-:W-:Y:S02]  /*7450*/  ISETP.GE.U32.AND P0, PT, R2, UR54, PT ;  /* 0x0000003602007c0c */ /* 0x000fe4000bf06070 */
[----:B-1----:R-:W-:Y:S02]  /*7460*/  MOV R6, 0xffffffff ;  /* 0xffffffff00067802 */ /* 0x002fe40000000f00 */
[----:B------:R-:W-:-:S13]  /*7470*/  ISETP.GE.U32.AND.EX P0, PT, R16, UR55, PT, P0 ;  /* 0x0000003710007c0c */ /* 0x000fda000bf06100 */
[----:B-----5:R-:W-:Y:S05]  /*7480*/  @P0 BRA `(.L_x_348) ;  /* 0x00000004006c0947 */ /* 0x020fea0003800000 */
[----:B------:R-:W1:Y:S01]  /*7490*/  S2UR UR16, SR_CTAID.X ;  /* 0x00000000001079c3 */ /* 0x000e620000002500 */
[----:B------:R-:W-:Y:S01]  /*74a0*/  ULDC UR5, c[0x0][0x150] ;  /* 0x0000540000057ab9 */ /* 0x000fe20000000800 */
[----:B------:R-:W-:Y:S02]  /*74b0*/  ISETP.NE.U32.AND P0, PT, RZ, UR22, PT ;  /* 0x00000016ff007c0c */ /* 0x000fe4000bf05070 */
[----:B------:R-:W-:Y:S02]  /*74c0*/  R2UR UR18, R2 ;  /* 0x00000000021272ca */ /* 0x000fe400000e0000 */
[----:B------:R-:W-:Y:S02]  /*74d0*/  ISETP.NE.AND.EX P0, PT, RZ, UR23, PT, P0 ;  /* 0x00000017ff007c0c */ /* 0x000fe4000bf05300 */
[----:B------:R-:W2:Y:S01]  /*74e0*/  S2UR UR17, SR_CTAID.Y ;  /* 0x00000000001179c3 */ /* 0x000ea20000002600 */
[----:B------:R-:W-:Y:S02]  /*74f0*/  R2UR UR19, R16 ;  /* 0x00000000101372ca */ /* 0x000fe400000e0000 */
[----:B------:R-:W-:-:S02]  /*7500*/  R2UR UR12, R2 ;  /* 0x00000000020c72ca */ /* 0x000fc400000e0000 */
[----:B------:R-:W-:Y:S02]  /*7510*/  R2UR UR13, R16 ;  /* 0x00000000100d72ca */ /* 0x000fe400000e0000 */
        /* <DEDUP_REMOVED lines=19> */
.L_x_349:
[----:B------:R-:W-:Y:S01]  /*7650*/  ULDC UR8, c[0x0][0x8d8] ;  /* 0x0002360000087ab9 */ /* 0x000fe20000000800 */
[----:B------:R-:W2:Y:S01]  /*7660*/  F2I.U32.TRUNC.NTZ R6, R6 ;  /* 0x0000000600067305 */ /* 0x000ea2000020f000 */
[----:B------:R-:W-:Y:S01]  /*7670*/  USHF.R.U64 UR5, UR12, UR8, UR13 ;  /* 0x000000080c057299 */ /* 0x000fe2000800120d */
[----:B-1----:R-:W-:Y:S01]  /*7680*/  R2UR UR12, R5 ;  /* 0x00000000050c72ca */ /* 0x002fe200000e0000 */
[----:B------:R-:W-:Y:S01]  /*7690*/  USHF.R.U32.HI UR8, URZ, UR8, UR13 ;  /* 0x000000083f087299 */ /* 0x000fe2000801160d */
[----:B------:R-:W-:Y:S01]  /*76a0*/  ISETP.NE.U32.AND P0, PT, RZ, UR14, PT ;  /* 0x0000000eff007c0c */ /* 0x000fe2000bf05070 */
[----:B------:R-:W-:Y:S01]  /*76b0*/  UIADD3 UR10, UP0, URZ, -UR5, URZ ;  /* 0x800000053f0a7290 */ /* 0x000fe2000ff1e03f */
[----:B------:R-:W-:Y:S01]  /*76c0*/  UMOV UR9, UR19 ;  /* 0x0000001300097c82 */ /* 0x000fe20008000000 */
[----:B------:R-:W-:Y:S02]  /*76d0*/  ULDC UR20, c[0x0][0x8c0] ;  /* 0x0002300000147ab9 */ /* 0x000fe40000000800 */
[----:B------:R-:W-:Y:S01]  /*76e0*/  UIADD3.X UR8, URZ, ~UR8, URZ, UP0, !UPT ;  /* 0x800000083f087290 */ /* 0x000fe200087fe43f */
[----:B------:R-:W-:Y:S01]  /*76f0*/  ISETP.NE.AND.EX P0, PT, RZ, UR15, PT, P0 ;  /* 0x0000000fff007c0c */ /* 0x000fe2000bf05300 */
[----:B------:R-:W-:-:S02]  /*7700*/  UISETP.NE.AND UP1, UPT, UR39, URZ, UPT ;  /* 0x0000003f2700728c */ /* 0x000fc4000bf25270 */
[----:B------:R-:W-:Y:S01]  /*7710*/  UIMAD UR11, UR8, UR30, URZ ;  /* 0x0000001e080b72a4 */ /* 0x000fe2000f8e023f */
[----:B------:R-:W-:Y:S02]  /*7720*/  ULDC UR21, c[0x0][0x900] ;  /* 0x0002400000157ab9 */ /* 0x000fe40000000800 */
[----:B------:R-:W-:Y:S01]  /*7730*/  UMOV UR8, UR18 ;  /* 0x0000001200087c82 */ /* 0x000fe20008000000 */
[----:B------:R-:W-:Y:S02]  /*7740*/  UIMAD UR11, UR10, UR31, UR11 ;  /* 0x0000001f0a0b72a4 */ /* 0x000fe4000f8e020b */
[----:B------:R-:W-:Y:S01]  /*7750*/  UIMAD.WIDE.U32 UR8, UR10, UR30, UR8 ;  /* 0x0000001e0a0872a5 */ /* 0x000fe2000f8e0008 */
[----:B--2---:R-:W-:Y:S01]  /*7760*/  R2UR UR10, R6 ;  /* 0x00000000060a72ca */ /* 0x004fe200000e0000 */
[----:B------:R-:W-:Y:S02]  /*7770*/  UIADD3 UR12, -UR12, URZ, URZ ;  /* 0x0000003f0c0c7290 */ /* 0x000fe4000fffe13f */
[----:B------:R-:W-:-:S03]  /*7780*/  UIADD3 UR9, UR9, UR11, URZ ;  /* 0x0000000b09097290 */ /* 0x000fc6000fffe03f */
[----:B------:R-:W-:Y:S01]  /*7790*/  ULDC UR11, c[0x0][0x144] ;  /* 0x00005100000b7ab9 */ /* 0x000fe20000000800 */
[----:B------:R-:W-:Y:S02]  /*77a0*/  USHF.R.U64 UR19, UR8, UR20, UR9 ;  /* 0x0000001408137299 */ /* 0x000fe40008001209 */
[----:B------:R-:W-:Y:S02]  /*77b0*/  USHF.R.U32.HI UR8, URZ, UR20, UR9 ;  /* 0x000000143f087299 */ /* 0x000fe40008011609 */
[----:B------:R-:W-:Y:S01]  /*77c0*/  UIMAD UR16, UR11, UR12, UR16 ;  /* 0x0000000c0b1072a4 */ /* 0x000fe2000f8e0210 */
[----:B------:R-:W-:Y:S01]  /*77d0*/  ULDC UR20, c[0x0][0x8b0] ;  /* 0x00022c0000147ab9 */ /* 0x000fe20000000800 */
[----:B------:R-:W-:Y:S02]  /*77e0*/  UIADD3 UR10, -UR10, URZ, URZ ;  /* 0x0000003f0a0a7290 */ /* 0x000fe4000fffe13f */
[----:B------:R-:W-:Y:S02]  /*77f0*/  USHF.R.U64 UR18, UR19, UR20, UR8 ;  /* 0x0000001413127299 */ /* 0x000fe40008001208 */
[----:B------:R-:W-:Y:S01]  /*7800*/  USHF.R.U32.HI UR8, URZ, UR20, UR8 ;  /* 0x000000143f087299 */ /* 0x000fe20008011608 */
[----:B------:R-:W-:-:S03]  /*7810*/  ULDC UR9, c[0x0][0x148] ;  /* 0x0000520000097ab9 */ /* 0x000fc60000000800 */
[----:B------:R-:W-:Y:S02]  /*7820*/  USHF.R.U64 UR20, UR18, UR21, UR8 ;  /* 0x0000001512147299 */ /* 0x000fe40008001208 */
[----:B------:R-:W-:Y:S02]  /*7830*/  USHF.R.U32.HI UR13, URZ, UR21, UR8 ;  /* 0x000000153f0d7299 */ /* 0x000fe40008011608 */
[----:B------:R-:W-:-:S03]  /*7840*/  @UP1 UIMAD UR16, UR9, UR10, UR17 ;  /* 0x0000000a091012a4 */ /* 0x000fc6000f8e0211 */
        /* <DEDUP_REMOVED lines=12> */
.L_x_350:
[----:B------:R-:W-:Y:S01]  /*7910*/  R2UR UR9, R9 ;  /* 0x00000000090972ca */ /* 0x000fe200000e0000 */
[----:B------:R-:W-:Y:S01]  /*7920*/  ULDC UR8, c[0x0][0x8f0] ;  /* 0x00023c0000087ab9 */ /* 0x000fe20000000800 */
[----:B------:R-:W-:Y:S01]  /*7930*/  R2UR UR10, R11 ;  /* 0x000000000b0a72ca */ /* 0x000fe200000e0000 */
[----:B------:R-:W-:Y:S01]  /*7940*/  USHF.R.U64 UR8, UR12, UR8, UR13 ;  /* 0x000000080c087299 */ /* 0x000fe2000800120d */
[----:B------:R-:W-:Y:S01]  /*7950*/  IMAD.MOV.U32 R7, RZ, RZ, 0x1 ;  /* 0x00000001ff077424 */ /* 0x000fe200078e00ff */
[----:B------:R-:W-:Y:S01]  /*7960*/  ULDC UR17, c[0x0][0x8e0] ;  /* 0x0002380000117ab9 */ /* 0x000fe20000000800 */
[----:B------:R-:W-:Y:S01]  /*7970*/  ULDC UR11, c[0x0][0x8b8] ;  /* 0x00022e00000b7ab9 */ /* 0x000fe20000000800 */
[----:B------:R-:W-:Y:S01]  /*7980*/  UISETP.NE.AND UP0, UPT, UR39, URZ, UPT ;  /* 0x0000003f2700728c */ /* 0x000fe2000bf05270 */
[----:B------:R-:W-:-:S05]  /*7990*/  IMAD.U32 R6, RZ, RZ, UR5 ;  /* 0x00000005ff067e24 */ /* 0x000fca000f8e00ff */
[----:B------:R-:W-:Y:S02]  /*79a0*/  ULOP3.LUT UR18, UR18, UR9, URZ, 0xc0, !UPT ;  /* 0x0000000912127292 */ /* 0x000fe4000f8ec03f */
[----:B------:R-:W-:Y:S02]  /*79b0*/  UIADD3 UR9, -UR8, URZ, URZ ;  /* 0x0000003f08097290 */ /* 0x000fe4000fffe13f */
[----:B------:R-:W-:Y:S02]  /*79c0*/  ULOP3.LUT UR19, UR19, UR10, URZ, 0xc0, !UPT ;  /* 0x0000000a13137292 */ /* 0x000fe4000f8ec03f */
[----:B------:R-:W-:Y:S02]  /*79d0*/  UIMAD UR18, UR61, UR8, UR18 ;  /* 0x000000083d1272a4 */ /* 0x000fe4000f8e0212 */
[----:B------:R-:W-:Y:S01]  /*79e0*/  UIMAD UR20, UR9, UR17, UR20 ;  /* 0x00000011091472a4 */ /* 0x000fe2000f8e0214 */
[----:B------:R-:W-:Y:S01]  /*79f0*/  ULDC UR10, c[0x0][0x8a8] ;  /* 0x00022a00000a7ab9 */ /* 0x000fe20000000800 */
[----:B------:R-:W-:-:S02]  /*7a00*/  UIMAD UR16, UR18, UR11, UR16 ;  /* 0x0000000b121072a4 */ /* 0x000fc4000f8e0210 */
[----:B------:R-:W-:-:S04]  /*7a10*/  UIMAD UR20, UR20, UR10, UR19 ;  /* 0x0000000a141472a4 */ /* 0x000fc8000f8e0213 */
[----:B------:R-:W-:Y:S02]  /*7a20*/  USEL UR37, UR20, UR16, !UP0 ;  /* 0x0000001014257287 */ /* 0x000fe4000c000000 */
[----:B------:R-:W-:-:S12]  /*7a30*/  USEL UR45, UR16, UR20, !UP0 ;  /* 0x00000014102d7287 */ /* 0x000fd8000c000000 */
.L_x_348:
        /* <DEDUP_REMOVED lines=11> */
.L_x_351:
[----:B------:R-:W-:Y:S05]  /*7af0*/  @!P0 BRA `(.L_x_352) ;  /* 0x0000000000188947 */ /* 0x000fea0003800000 */
[----:B------:R-:W1:Y:S02]  /*7b00*/  LDC.64 R4, c[0x0][0x590] ;  /* 0x00016400ff047b82 */ /* 0x000e640000000a00 */
[----:B-1----:R-:W-:-:S06]  /*7b10*/  IMAD.WIDE R4, R17, 0x8, R4 ;  /* 0x0000000811047825 */ /* 0x002fcc00078e0204 */
[----:B------:R-:W2:Y:S04]  /*7b20*/  LDG.E.64 R4, desc[UR58][R4.64] ;  /* 0x0000003a04047981 */ /* 0x000ea8000c1e1b00 */
[----:B--2---:R-:W2:Y:S02]  /*7b30*/  LD.E R0, desc[UR58][R4.64] ;  /* 0x0000003a04007980 */ /* 0x004ea4000c101900 */
[----:B--2---:R-:W-:Y:S01]  /*7b40*/  FSETP.NEU.AND P0, PT, R0, RZ, PT ;  /* 0x000000ff0000720b */ /* 0x004fe20003f0d000 */
[----:B------:R-:W-:-:S12]  /*7b50*/  BRA `(.L_x_353) ;  /* 0x00000000002c7947 */ /* 0x000fd80003800000 */
.L_x_352:
[----:B------:R-:W-:Y:S01]  /*7b60*/  ISETP.NE.U32.AND P1, PT, RZ, UR50, PT ;  /* 0x00000032ff007c0c */ /* 0x000fe2000bf25070 */
[----:B------:R-:W-:Y:S02]  /*7b70*/  ULDC UR5, c[0x0][0x580] ;  /* 0x0001600000057ab9 */ /* 0x000fe40000000800 */
[----:B------:R-:W-:Y:S02]  /*7b80*/  FSETP.NEU.AND P0, PT, RZ, UR5, PT ;  /* 0x00000005ff007c0b */ /* 0x000fe4000bf0d000 */
[----:B------:R-:W-:-:S13]  /*7b90*/  ISETP.NE.AND.EX P1, PT, RZ, UR51, PT, P1 ;  /* 0x00000033ff007c0c */ /* 0x000fda000bf25310 */
[----:B------:R-:W-:Y:S05]  /*7ba0*/  @!P1 BRA `(.L_x_353) ;  /* 0x0000000000189947 */ /* 0x000fea0003800000 */
[----:B------:R-:W1:Y:S01]  /*7bb0*/  LDC.64 R4, c[0x0][0x588] ;  /* 0x00016200ff047b82 */ /* 0x000e620000000a00 */
[----:B------:R-:W-:Y:S02]  /*7bc0*/  ULDC UR5, c[0x0][0x598] ;  /* 0x0001660000057ab9 */ /* 0x000fe40000000800 */
[----:B------:R-:W-:-:S04]  /*7bd0*/  IMAD R3, R17, UR5, RZ ;  /* 0x0000000511037c24 */ /* 0x000fc8000f8e02ff */
[----:B-1----:R-:W-:-:S06]  /*7be0*/  IMAD.WIDE R4, R3, 0x4, R4 ;  /* 0x0000000403047825 */ /* 0x002fcc00078e0204 */
[----:B------:R-:W2:Y:S02]  /*7bf0*/  LDG.E R4, desc[UR58][R4.64] ;  /* 0x0000003a04047981 */ /* 0x000ea4000c1e1900 */
[----:B--2---:R-:W-:-:S13]  /*7c00*/  FSETP.NEU.AND P0, PT, R4, RZ, PT ;  /* 0x000000ff0400720b */ /* 0x004fda0003f0d000 */
.L_x_353:
[----:B------:R-:W-:Y:S02]  /*7c10*/  R2UR UR5, R10 ;  /* 0x000000000a0572ca */ /* 0x000fe400000e0000 */
[----:B------:R-:W-:-:S04]  /*7c20*/  ELECT P1, URZ, PT ;  /* 0x00000000003f782f */ /* 0x000fc80003820000 */
[----:B------:R-:W-:-:S07]  /*7c30*/  PLOP3.LUT P0, PT, P0, P1, PT, 0x2a, 0x0 ;  /* 0x000000000000781c */ /* 0x000fce0000702572 */
[----:B------:R-:W-:-:S06]  /*7c40*/  UISETP.NE.AND UP0, UPT, UR5, 0x3, UPT ;  /* 0x000000030500788c */ /* 0x000fcc000bf05270 */
[----:B------:R-:W-:-:S13]  /*7c50*/  PLOP3.LUT P1, PT, PT, PT, UP0, 0x80, 0x0 ;  /* 0x000000000000781c */ /* 0x000fda0003f2f008 */
[----:B------:R-:W-:Y:S05]  /*7c60*/  @!P1 BRA `(.L_x_354) ;  /* 0x0000000000049947 */ /* 0x000fea0003800000 */
[----:B------:R-:W-:Y:S01]  /*7c70*/  BPT.TRAP 0x1 ;  /* 0x000000040000795c */ /* 0x000fe20000300000 */
.L_x_354:
[----:B------:R-:W-:-:S04]  /*7c80*/  MOV R8, 0x1 ;  /* 0x0000000100087802 */ /* 0x000fc80000000f00 */
[----:B------:R-:W-:-:S04]  /*7c90*/  SHF.L.U32 R8, R8, 0x1f, RZ ;  /* 0x0000001f08087819 */ /* 0x000fc800000006ff */
[----:B------:R-:W1:Y:S02]  /*7ca0*/  SYNCS.PHASECHK.TRANS64.TRYWAIT P2, [UR4+0x38470], R8 ;  /* 0x03847008ff0075a7 */ /* 0x000e640008040144 */
[----:B-1----:R-:W-:Y:S05]  /*7cb0*/  @!P2 BRA `(.L_x_355) ;  /* 0x0000002c004ca947 */ /* 0x002fea0003800000 */
.L_x_461:
[----:B------:R-:W-:Y:S04]  /*7cc0*/  BSSY B0, `(.L_x_356) ;  /* 0x0000012000007945 */ /* 0x000fe80003800000 */
[----:B------:R-:W-:Y:S05]  /*7cd0*/  @P0 BRA `(.L_x_357) ;  /* 0x0000000000400947 */ /* 0x000fea0003800000 */
[----:B------:R-:W-:Y:S02]  /*7ce0*/  UIADD3 UR24, UR4, 0x30000, URZ ;  /* 0x0003000004187890 */ /* 0x000fe4000fffe03f */
[----:B------:R-:W-:Y:S02]  /*7cf0*/  UIADD3 UR25, UR4, 0x38450, URZ ;  /* 0x0003845004197890 */ /* 0x000fe4000fffe03f */
[----:B------:R-:W-:Y:S02]  /*7d00*/  UIADD3 UR10, UR26, 0x40, URZ ;  /* 0x000000401a0a7890 */ /* 0x000fe4000fffe03f */
[----:B------:R-:W-:Y:S01]  /*7d10*/  UIADD3 UR8, UR4, 0x31000, URZ ;  /* 0x0003100004087890 */ /* 0x000fe2000fffe03f */
[----:B------:R-:W-:Y:S01]  /*7d20*/  UMOV UR28, URZ ;  /* 0x0000003f001c7c82 */ /* 0x000fe20008000000 */
[----:B------:R-:W-:Y:S01]  /*7d30*/  UMOV UR16, 0x0 ;  /* 0x0000000000107882 */ /* 0x000fe20000000000 */
[----:B------:R-:W-:Y:S01]  /*7d40*/  UMOV UR17, 0x10000000 ;  /* 0x1000000000117882 */ /* 0x000fe20000000000 */
[----:B------:R-:W-:Y:S01]  /*7d50*/  UMOV UR11, UR27 ;  /* 0x0000001b000b7c82 */ /* 0x000fe20008000000 */
[----:B------:R-:W-:Y:S01]  /*7d60*/  UMOV UR9, UR25 ;  /* 0x0000001900097c82 */ /* 0x000fe20008000000 */
[----:B------:R-:W-:Y:S01]  /*7d70*/  UMOV UR12, UR28 ;  /* 0x0000001c000c7c82 */ /* 0x000fe20008000000 */
[----:B------:R2:W-:Y:S02]  /*7d80*/  UTMALDG.3D [UR24], [UR6], desc[UR16] ;  /* 0x00001018060075b4 */ /* 0x0005e40008011000 */
[----:B------:R2:W-:Y:S02]  /*7d90*/  UTMALDG.3D [UR8], [UR6], desc[UR16] ;  /* 0x00001008060075b4 */ /* 0x0005e40008011000 */
[----:B--2---:R-:W-:Y:S05]  /*7da0*/  @!P1 BRA `(.L_x_358) ;  /* 0x0000000000049947 */ /* 0x004fea0003800000 */
[----:B------:R-:W-:Y:S01]  /*7db0*/  BPT.TRAP 0x1 ;  /* 0x000000040000795c */ /* 0x000fe20000300000 */
.L_x_358:
[----:B------:R-:W2:Y:S02]  /*7dc0*/  LDC R0, c[0x0][0x838] ;  /* 0x00020e00ff007b82 */ /* 0x000ea40000000800 */
[----:B--2---:R2:W-:Y:S02]  /*7dd0*/  SYNCS.ARRIVE.TRANS64.RED.A0TR RZ, [UR4+0x38450], R0 ;  /* 0x03845000ffff79a7 */ /* 0x0045e40008300404 */
.L_x_357:
[----:B------:R-:W-:Y:S05]  /*7de0*/  BSYNC B0 ;  /* 0x0000000000007941 */ /* 0x000fea0003800000 */
.L_x_356:
[----:B------:R-:W-:Y:S05]  /*7df0*/  @!P1 BRA `(.L_x_359) ;  /* 0x0000000000049947 */ /* 0x000fea0003800000 */
[----:B------:R-:W-:Y:S01]  /*7e00*/  BPT.TRAP 0x1 ;  /* 0x000000040000795c */ /* 0x000fe20000300000 */
.L_x_359:
[----:B------:R-:W-:-:S04]  /*7e10*/  UIADD3 UR41, UR4, 0x38450, URZ ;  /* 0x0003845004297890 */ /* 0x000fc8000fffe03f */
[----:B------:R-:W-:-:S09]  /*7e20*/  UPRMT UR5, UR57, 0x654, UR41 ;  /* 0x0000065439057896 */ /* 0x000fd20008000029 */
[----:B------:R-:W-:Y:S01]  /*7e30*/  SYNCS.ARRIVE.TRANS64.RED.A1T0 RZ, [UR5], RZ ;  /* 0x000000ffffff79a7 */ /* 0x000fe20008100405 */
[----:B------:R-:W-:Y:S05]  /*7e40*/  @!P1 BRA `(.L_x_360) ;  /* 0x0000000000049947 */ /* 0x000fea0003800000 */
[----:B------:R-:W-:Y:S01]  /*7e50*/  BPT.TRAP 0x1 ;  /* 0x000000040000795c */ /* 0x000fe20000300000 */
.L_x_360:
[----:B------:R-:W3:Y:S02]  /*7e60*/  SYNCS.PHASECHK.TRANS64.TRYWAIT P2, [UR4+0x38478], R8 ;  /* 0x03847808ff0075a7 */ /* 0x000ee40008040144 */
[----:B---3--:R-:W-:Y:S05]  /*7e70*/  @!P2 BRA `(.L_x_361) ;  /* 0x0000002800f4a947 */ /* 0x008fea0003800000 */
.L_x_462:
        /* <DEDUP_REMOVED lines=10> */
[----:B---3--:R-:W-:Y:S02]  /*7f20*/  UIADD3 UR10, UR26, 0xc0, URZ ;  /* 0x000000c01a0a7890 */ /* 0x008fe4000fffe03f */
[----:B------:R-:W-:-:S09]  /*7f30*/  UIADD3 UR8, UR4, 0x33000, URZ ;  /* 0x0003300004087890 */ /* 0x000fd2000fffe03f */
[----:B------:R3:W-:Y:S02]  /*7f40*/  UTMALDG.3D [UR8], [UR6], desc[UR16] ;  /* 0x00001008060075b4 */ /* 0x0007e40008011000 */
[----:B---3--:R-:W-:Y:S05]  /*7f50*/  @!P1 BRA `(.L_x_364) ;  /* 0x0000000000049947 */ /* 0x008fea0003800000 */
[----:B------:R-:W-:Y:S01]  /*7f60*/  BPT.TRAP 0x1 ;  /* 0x000000040000795c */ /* 0x000fe20000300000 */
.L_x_364:
[----:B--2---:R-:W2:Y:S02]  /*7f70*/  LDC R0, c[0x0][0x838] ;  /* 0x00020e00ff007b82 */ /* 0x004ea40000000800 */
[----:B--2---:R3:W-:Y:S02]  /*7f80*/  SYNCS.ARRIVE.TRANS64.RED.A0TR RZ, [UR4+0x38458], R0 ;  /* 0x03845800ffff79a7 */ /* 0x0047e40008300404 */
.L_x_363:
[----:B------:R-:W-:Y:S05]  /*7f90*/  BSYNC B0 ;  /* 0x0000000000007941 */ /* 0x000fea0003800000 */
.L_x_362:
[----:B------:R-:W-:Y:S05]  /*7fa0*/  @!P1 BRA `(.L_x_365) ;  /* 0x0000000000049947 */ /* 0x000fea0003800000 */
[----:B------:R-:W-:Y:S01]  /*7fb0*/  BPT.TRAP 0x1 ;  /* 0x000000040000795c */ /* 0x000fe20000300000 */
.L_x_365:
[----:B------:R-:W-:Y:S02]  /*7fc0*/  UIADD3 UR17, UR4, 0x38458, URZ ;  /* 0x0003845804117890 */ /* 0x000fe4000fffe03f */
[----:B------:R-:W-:Y:S02]  /*7fd0*/  UIADD3 UR11, UR27, 0x20, URZ ;  /* 0x000000201b0b7890 */ /* 0x000fe4000fffe03f */
[----:B------:R-:W-:-:S09]  /*7fe0*/  UPRMT UR13, UR57, 0x654, UR17 ;  /* 0x00000654390d7896 */ /* 0x000fd20008000011 */
[----:B------:R-:W-:Y:S01]  /*7ff0*/  SYNCS.ARRIVE.TRANS64.RED.A1T0 RZ, [UR13], RZ ;  /* 0x000000ffffff79a7 */ /* 0x000fe2000810040d */
[----:B------:R-:W-:Y:S05]  /*8000*/  @!P1 BRA `(.L_x_366) ;  /* 0x0000000000049947 */ /* 0x000fea0003800000 */
[----:B------:R-:W-:Y:S01]  /*8010*/  BPT.TRAP 0x1 ;  /* 0x000000040000795c */ /* 0x000fe20000300000 */
.L_x_366:
[----:B------:R-:W4:Y:S02]  /*8020*/  SYNCS.PHASECHK.TRANS64.TRYWAIT P2, [UR4+0x38480], R8 ;  /* 0x03848008ff0075a7 */ /* 0x000f240008040144 */
[----:B----4-:R-:W-:Y:S05]  /*8030*/  @!P2 BRA `(.L_x_367) ;  /* 0x00000028009ca947 */ /* 0x010fea0003800000 */
.L_x_463:
[----:B------:R-:W-:Y:S04]  /*8040*/  BSSY B0, `(.L_x_368) ;  /* 0x0000010000007945 */ /* 0x000fe80003800000 */
[----:B------:R-:W-:Y:S05]  /*8050*/  @P0 BRA `(.L_x_369) ;  /* 0x0000000000380947 */ /* 0x000fea0003800000 */
[----:B------:R-:W-:Y:S02]  /*8060*/  UIADD3 UR8, UR4, 0x34000, URZ ;  /* 0x0003400004087890 */ /* 0x000fe4000fffe03f */
[----:B------:R-:W-:Y:S01]  /*8070*/  UIADD3 UR9, UR4, 0x38460, URZ ;  /* 0x0003846004097890 */ /* 0x000fe2000fffe03f */
[----:B------:R-:W-:Y:S01]  /*8080*/  UMOV UR12, URZ ;  /* 0x0000003f000c7c82 */ /* 0x000fe20008000000 */
[----:B------:R-:W-:Y:S01]  /*8090*/  UMOV UR10, UR26 ;  /* 0x0000001a000a7c82 */ /* 0x000fe20008000000 */
[----:B------:R-:W-:Y:S01]  /*80a0*/  UMOV UR18, 0x0 ;  /* 0x0000000000127882 */ /* 0x000fe20000000000 */
[----:B------:R-:W-:-:S05]  /*80b0*/  UMOV UR19, 0x10000000 ;  /* 0x1000000000137882 */ /* 0x000fca0000000000 */
[----:B------:R4:W-:Y:S02]  /*80c0*/  UTMALDG.3D [UR8], [UR6], desc[UR18] ;  /* 0x00001208060075b4 */ /* 0x0009e40008011000 */
[----:B----4-:R-:W-:Y:S02]  /*80d0*/  UIADD3 UR10, UR26, 0x40, URZ ;  /* 0x000000401a0a7890 */ /* 0x010fe4000fffe03f */
[----:B------:R-:W-:-:S09]  /*80e0*/  UIADD3 UR8, UR4, 0x35000, URZ ;  /* 0x0003500004087890 */ /* 0x000fd2000fffe03f */
[----:B------:R4:W-:Y:S02]  /*80f0*/  UTMALDG.3D [UR8], [UR6], desc[UR18] ;  /* 0x00001208060075b4 */ /* 0x0009e40008011000 */
[----:B----4-:R-:W-:Y:S05]  /*8100*/  @!P1 BRA `(.L_x_370) ;  /* 0x0000000000049947 */ /* 0x010fea0003800000 */
[----:B------:R-:W-:Y:S01]  /*8110*/  BPT.TRAP 0x1 ;  /* 0x000000040000795c */ /* 0x000fe20000300000 */
.L_x_370:
[----:B--23--:R-:W2:Y:S02]  /*8120*/  LDC R0, c[0x0][0x838] ;  /* 0x00020e00ff007b82 */ /* 0x00cea40000000800 */
[----:B--2---:R4:W-:Y:S02]  /*8130*/  SYNCS.ARRIVE.TRANS64.RED.A0TR RZ, [UR4+0x38460], R0 ;  /* 0x03846000ffff79a7 */ /* 0x0049e40008300404 */
.L_x_369:
[----:B------:R-:W-:Y:S05]  /*8140*/  BSYNC B0 ;  /* 0x0000000000007941 */ /* 0x000fea0003800000 */
.L_x_368:
[----:B------:R-:W-:Y:S05]  /*8150*/  @!P1 BRA `(.L_x_371) ;  /* 0x0000000000049947 */ /* 0x000fea0003800000 */
[----:B------:R-:W-:Y:S01]  /*8160*/  BPT.TRAP 0x1 ;  /* 0x000000040000795c */ /* 0x000fe20000300000 */
.L_x_371:
[----:B------:R-:W-:-:S04]  /*8170*/  UIADD3 UR25, UR4, 0x38460, URZ ;  /* 0x0003846004197890 */ /* 0x000fc8000fffe03f */
[----:B------:R-:W-:-:S09]  /*8180*/  UPRMT UR21, UR57, 0x654, UR25 ;  /* 0x0000065439157896 */ /* 0x000fd20008000019 */
[----:B------:R-:W-:Y:S01]  /*8190*/  SYNCS.ARRIVE.TRANS64.RED.A1T0 RZ, [UR21], RZ ;  /* 0x000000ffffff79a7 */ /* 0x000fe20008100415 */
[----:B------:R-:W-:Y:S05]  /*81a0*/  @!P1 BRA `(.L_x_372) ;  /* 0x0000000000049947 */ /* 0x000fea0003800000 */
[----:B------:R-:W-:Y:S01]  /*81b0*/  BPT.TRAP 0x1 ;  /* 0x000000040000795c */ /* 0x000fe20000300000 */
.L_x_372:
[----:B------:R-:W5:Y:S02]  /*81c0*/  SYNCS.PHASECHK.TRANS64.TRYWAIT P2, [UR4+0x38488], R8 ;  /* 0x03848808ff0075a7 */ /* 0x000f640008040144 */
[----:B-----5:R-:W-:Y:S05]  /*81d0*/  @!P2 BRA `(.L_x_373) ;  /* 0x00000028004ca947 */ /* 0x020fea0003800000 */
.L_x_464:
[----:B------:R-:W-:Y:S04]  /*81e0*/  BSSY B0, `(.L_x_374) ;  /* 0x0000010000007945 */ /* 0x000fe80003800000 */
[----:B------:R-:W-:Y:S05]  /*81f0*/  @P0 BRA `(.L_x_375) ;  /* 0x0000000000380947 */ /* 0x000fea0003800000 */
[----:B------:R-:W-:Y:S02]  /*8200*/  UIADD3 UR10, UR26, 0x80, URZ ;  /* 0x000000801a0a7890 */ /* 0x000fe4000fffe03f */
[----:B------:R-:W-:Y:S02]  /*8210*/  UIADD3 UR8, UR4, 0x36000, URZ ;  /* 0x0003600004087890 */ /* 0x000fe4000fffe03f */
[----:B------:R-:W-:Y:S01]  /*8220*/  UIADD3 UR9, UR4, 0x38468, URZ ;  /* 0x0003846804097890 */ /* 0x000fe2000fffe03f */
[----:B------:R-:W-:Y:S01]  /*8230*/  UMOV UR12, URZ ;  /* 0x0000003f000c7c82 */ /* 0x000fe20008000000 */
[----:B------:R-:W-:Y:S01]  /*8240*/  UMOV UR18, 0x0 ;  /* 0x0000000000127882 */ /* 0x000fe20000000000 */
[----:B------:R-:W-:-:S06]  /*8250*/  UMOV UR19, 0x10000000 ;  /* 0x1000000000137882 */ /* 0x000fcc0000000000 */
[----:B------:R5:W-:Y:S02]  /*8260*/  UTMALDG.3D [UR8], [UR6], desc[UR18] ;  /* 0x00001208060075b4 */ /* 0x000be40008011000 */
[----:B-----5:R-:W-:Y:S02]  /*8270*/  UIADD3 UR10, UR26, 0xc0, URZ ;  /* 0x000000c01a0a7890 */ /* 0x020fe4000fffe03f */
[----:B------:R-:W-:-:S09]  /*8280*/  UIADD3 UR8, UR4, 0x37000, URZ ;  /* 0x0003700004087890 */ /* 0x000fd2000fffe03f */
[----:B------:R1:W-:Y:S02]  /*8290*/  UTMALDG.3D [UR8], [UR6], desc[UR18] ;  /* 0x00001208060075b4 */ /* 0x0003e40008011000 */
[----:B-1----:R-:W-:Y:S05]  /*82a0*/  @!P1 BRA `(.L_x_376) ;  /* 0x0000000000049947 */ /* 0x002fea0003800000 */
[----:B------:R-:W-:Y:S01]  /*82b0*/  BPT.TRAP 0x1 ;  /* 0x000000040000795c */ /* 0x000fe20000300000 */
.L_x_376:
[----:B--234-:R-:W1:Y:S02]  /*82c0*/  LDC R0, c[0x0][0x838] ;  /* 0x00020e00ff007b82 */ /* 0x01ce640000000800 */
[----:B-1----:R1:W-:Y:S02]  /*82d0*/  SYNCS.ARRIVE.TRANS64.RED.A0TR RZ, [UR4+0x38468], R0 ;  /* 0x03846800ffff79a7 */ /* 0x0023e40008300404 */
.L_x_375:
[----:B------:R-:W-:Y:S05]  /*82e0*/  BSYNC B0 ;  /* 0x0000000000007941 */ /* 0x000fea0003800000 */
.L_x_374:
[----:B------:R-:W-:Y:S05]  /*82f0*/  @!P1 BRA `(.L_x_377) ;  /* 0x0000000000049947 */ /* 0x000fea0003800000 */
[----:B------:R-:W-:Y:S01]  /*8300*/  BPT.TRAP 0x1 ;  /* 0x000000040000795c */ /* 0x000fe20000300000 */
.L_x_377:
[----:B------:R-:W-:Y:S02]  /*8310*/  UIADD3 UR9, UR4, 0x38468, URZ ;  /* 0x0003846804097890 */ /* 0x000fe4000fffe03f */
[----:B------:R-:W-:Y:S02]  /*8320*/  UIADD3 UR43, UR27, 0x40, URZ ;  /* 0x000000401b2b7890 */ /* 0x000fe4000fffe03f */
[----:B------:R-:W-:-:S09]  /*8330*/  UPRMT UR29, UR57, 0x654, UR9 ;  /* 0x00000654391d7896 */ /* 0x000fd20008000009 */
[----:B------:R-:W-:Y:S01]  /*8340*/  SYNCS.ARRIVE.TRANS64.RED.A1T0 RZ, [UR29], RZ ;  /* 0x000000ffffff79a7 */ /* 0x000fe2000810041d */
[----:B------:R-:W-:Y:S05]  /*8350*/  @!P1 BRA `(.L_x_378) ;  /* 0x0000000000049947 */ /* 0x000fea0003800000 */
[----:B------:R-:W-:Y:S01]  /*8360*/  BPT.TRAP 0x1 ;  /* 0x000000040000795c */ /* 0x000fe20000300000 */
.L_x_378:
[----:B-1234-:R-:W-:-:S04]  /*8370*/  SHF.L.U32 R0, RZ, 0x1f, RZ ;  /* 0x0000001fff007819 */ /* 0x01efc800000006ff */
[----:B------:R-:W1:Y:S02]  /*8380*/  SYNCS.PHASECHK.TRANS64.TRYWAIT P2, [UR4+0x38470], R0 ;  /* 0x03847000ff0075a7 */ /* 0x000e640008040144 */
[----:B-1----:R-:W-:Y:S05]  /*8390*/  @!P2 BRA `(.L_x_379) ;  /* 0x0000002400f4a947 */ /* 0x002fea0003800000 */
.L_x_465:
[----:B------:R-:W-:Y:S04]  /*83a0*/  BSSY B0, `(.L_x_380) ;  /* 0x0000012000007945 */ /* 0x000fe80003800000 */
[----:B------:R-:W-:Y:S05]  /*83b0*/  @P0 BRA `(.L_x_381) ;  /* 0x0000000000400947 */ /* 0x000fea0003800000 */
[----:B------:R-:W-:Y:S02]  /*83c0*/  UIADD3 UR40, UR4, 0x30000, URZ ;  /* 0x0003000004287890 */ /* 0x000fe4000fffe03f */
[----:B------:R-:W-:Y:S02]  /*83d0*/  UIADD3 UR34, UR26, 0x40, URZ ;  /* 0x000000401a227890 */ /* 0x000fe4000fffe03f */
[----:B------:R-:W-:Y:S01]  /*83e0*/  UIADD3 UR32, UR4, 0x31000, URZ ;  /* 0x0003100004207890 */ /* 0x000fe2000fffe03f */
[----:B------:R-:W-:Y:S01]  /*83f0*/  UMOV UR44, URZ ;  /* 0x0000003f002c7c82 */ /* 0x000fe20008000000 */
[----:B------:R-:W-:Y:S01]  /*8400*/  UMOV UR42, UR26 ;  /* 0x0000001a002a7c82 */ /* 0x000fe20008000000 */
[----:B------:R-:W-:Y:S01]  /*8410*/  UMOV UR10, 0x0 ;  /* 0x00000000000a7882 */ /* 0x000fe20000000000 */
[----:B------:R-:W-:Y:S01]  /*8420*/  UMOV UR11, 0x10000000 ;  /* 0x10000000000b7882 */ /* 0x000fe20000000000 */
[----:B------:R-:W-:Y:S01]  /*8430*/  UMOV UR36, UR44 ;  /* 0x0000002c00247c82 */ /* 0x000fe20008000000 */
[----:B------:R-:W-:Y:S01]  /*8440*/  UMOV UR33, UR41 ;  /* 0x0000002900217c82 */ /* 0x000fe20008000000 */
[----:B------:R-:W-:Y:S01]  /*8450*/  UMOV UR35, UR43 ;  /* 0x0000002b00237c82 */ /* 0x000fe20008000000 */
[----:B------:R2:W-:Y:S01]  /*8460*/  UTMALDG.3D [UR40], [UR6], desc[UR10] ;  /* 0x00000a28060075b4 */ /* 0x0005e20008011000 */
[----:B------:R2:W-:Y:S02]  /*8470*/  UTMALDG.3D [UR32], [UR6], desc[UR10] ;  /* 0x00000a20060075b4 */ /* 0x0005e40008011000 */
[----:B--2---:R-:W-:Y:S05]  /*8480*/  @!P1 BRA `(.L_x_382) ;  /* 0x0000000000049947 */ /* 0x004fea0003800000 */
[----:B------:R-:W-:Y:S01]  /*8490*/  BPT.TRAP 0x1 ;  /* 0x000000040000795c */ /* 0x000fe20000300000 */
.L_x_382:
[----:B-1----:R-:W1:Y:S02]  /*84a0*/  LDC R3, c[0x0][0x838] ;  /* 0x00020e00ff037b82 */ /* 0x002e640000000800 */
[----:B-1----:R2:W-:Y:S02]  /*84b0*/  SYNCS.ARRIVE.TRANS64.RED.A0TR RZ, [UR4+0x38450], R3 ;  /* 0x03845003ffff79a7 */ /* 0x0025e40008300404 */
.L_x_381:
[----:B------:R-:W-:Y:S05]  /*84c0*/  BSYNC B0 ;  /* 0x0000000000007941 */ /* 0x000fea0003800000 */
.L_x_380:
[----:B------:R-:W-:Y:S05]  /*84d0*/  @!P1 BRA `(.L_x_383) ;  /* 0x0000000000049947 */ /* 0x000fea0003800000 */
[----:B------:R-:W-:Y:S01]  /*84e0*/  BPT.TRAP 0x1 ;  /* 0x000000040000795c */ /* 0x000fe20000300000 */
.L_x_383:
[----:B------:R-:W-:Y:S01]  /*84f0*/  SYNCS.ARRIVE.TRANS64.RED.A1T0 RZ, [UR5], RZ ;  /* 0x000000ffffff79a7 */ /* 0x000fe20008100405 */
[----:B------:R-:W-:Y:S05]  /*8500*/  @!P1 BRA `(.L_x_384) ;  /* 0x0000000000049947 */ /* 0x000fea0003800000 */
[----:B------:R-:W-:Y:S01]  /*8510*/  BPT.TRAP 0x1 ;  /* 0x000000040000795c */ /* 0x000fe20000300000 */
.L_x_384:
[----:B------:R-:W3:Y:S02]  /*8520*/  SYNCS.PHASECHK.TRANS64.TRYWAIT P2, [UR4+0x38478], R0 ;  /* 0x03847800ff0075a7 */ /* 0x000ee40008040144 */
[----:B---3--:R-:W-:Y:S05]  /*8530*/  @!P2 BRA `(.L_x_385) ;  /* 0x0000002400a4a947 */ /* 0x008fea0003800000 */
.L_x_466:
        /* <DEDUP_REMOVED lines=9> */
[----:B---3--:R-:W-:Y:S02]  /*85d0*/  UIADD3 UR18, UR26, 0xc0, URZ ;  /* 0x000000c01a127890 */ /* 0x008fe4000fffe03f */
[----:B------:R-:W-:-:S09]  /*85e0*/  UIADD3 UR16, UR4, 0x33000, URZ ;  /* 0x0003300004107890 */ /* 0x000fd2000fffe03f */
[----:B------:R3:W-:Y:S02]  /*85f0*/  UTMALDG.3D [UR16], [UR6], desc[UR10] ;  /* 0x00000a10060075b4 */ /* 0x0007e40008011000 */
[----:B---3--:R-:W-:Y:S05]  /*8600*/  @!P1 BRA `(.L_x_388) ;  /* 0x0000000000049947 */ /* 0x008fea0003800000 */
[----:B------:R-:W-:Y:S01]  /*8610*/  BPT.TRAP 0x1 ;  /* 0x000000040000795c */ /* 0x000fe20000300000 */
.L_x_388:
[----:B-12---:R-:W1:Y:S02]  /*8620*/  LDC R3, c[0x0][0x838] ;  /* 0x00020e00ff037b82 */ /* 0x006e640000000800 */
[----:B-1----:R3:W-:Y:S02]  /*8630*/  SYNCS.ARRIVE.TRANS64.RED.A0TR RZ, [UR4+0x38458], R3 ;  /* 0x03845803ffff79a7 */ /* 0x0027e40008300404 */
.L_x_387:
[----:B------:R-:W-:Y:S05]  /*8640*/  BSYNC B0 ;  /* 0x0000000000007941 */ /* 0x000fea0003800000 */
.L_x_386:
[----:B------:R-:W-:Y:S05]  /*8650*/  @!P1 BRA `(.L_x_389) ;  /* 0x0000000000049947 */ /* 0x000fea0003800000 */
[----:B------:R-:W-:Y:S01]  /*8660*/  BPT.TRAP 0x1 ;  /* 0x000000040000795c */ /* 0x000fe20000300000 */
.L_x_389:
[----:B------:R-:W-:Y:S01]  /*8670*/  SYNCS.ARRIVE.TRANS64.RED.A1T0 RZ, [UR13], RZ ;  /* 0x000000ffffff79a7 */ /* 0x000fe2000810040d */
[----:B------:R-:W-:Y:S01]  /*8680*/  UIADD3 UR27, UR27, 0x60, URZ ;  /* 0x000000601b1b7890 */ /* 0x000fe2000fffe03f */
[----:B------:R-:W-:Y:S11]  /*8690*/  @!P1 BRA `(.L_x_390) ;  /* 0x0000000000049947 */ /* 0x000ff60003800000 */
[----:B------:R-:W-:Y:S01]  /*86a0*/  BPT.TRAP 0x1 ;  /* 0x000000040000795c */ /* 0x000fe20000300000 */
.L_x_390:
[----:B------:R-:W4:Y:S02]  /*86b0*/  SYNCS.PHASECHK.TRANS64.TRYWAIT P2, [UR4+0x38480], R0 ;  /* 0x03848000ff0075a7 */ /* 0x000f240008040144 */
[----:B----4-:R-:W-:Y:S05]  /*86c0*/  @!P2 BRA `(.L_x_391) ;  /* 0x000000240058a947 */ /* 0x010fea0003800000 */
.L_x_467:
[----:B------:R-:W-:Y:S04]  /*86d0*/  BSSY B0, `(.L_x_392) ;  /* 0x0000011000007945 */ /* 0x000fe80003800000 */
[----:B------:R-:W-:Y:S05]  /*86e0*/  @P0 BRA `(.L_x_393) ;  /* 0x00000000003c0947 */ /* 0x000fea0003800000 */
        /* <DEDUP_REMOVED lines=11> */
[----:B----4-:R-:W-:Y:S05]  /*87a0*/  @!P1 BRA `(.L_x_394) ;  /* 0x0000000000049947 */ /* 0x010fea0003800000 */
[----:B------:R-:W-:Y:S01]  /*87b0*/  BPT.TRAP 0x1 ;  /* 0x000000040000795c */ /* 0x000fe20000300000 */
.L_x_394:
[----:B-123--:R-:W1:Y:S02]  /*87c0*/  LDC R3, c[0x0][0x838] ;  /* 0x00020e00ff037b82 */ /* 0x00ee640000000800 */
[----:B-1----:R4:W-:Y:S02]  /*87d0*/  SYNCS.ARRIVE.TRANS64.RED.A0TR RZ, [UR4+0x38460], R3 ;  /* 0x03846003ffff79a7 */ /* 0x0029e40008300404 */
.L_x_393:
[----:B------:R-:W-:Y:S05]  /*87e0*/  BSYNC B0 ;  /* 0x0000000000007941 */ /* 0x000fea0003800000 */
.L_x_392:
[----:B------:R-:W-:Y:S05]  /*87f0*/  @!P1 BRA `(.L_x_395) ;  /* 0x0000000000049947 */ /* 0x000fea0003800000 */
[----:B------:R-:W-:Y:S01]  /*8800*/  BPT.TRAP 0x1 ;  /* 0x000000040000795c */ /* 0x000fe20000300000 */
.L_x_395:
[----:B------:R-:W-:Y:S01]  /*8810*/  SYNCS.ARRIVE.TRANS64.RED.A1T0 RZ, [UR21], RZ ;  /* 0x000000ffffff79a7 */ /* 0x000fe20008100415 */
[----:B------:R-:W-:Y:S05]  /*8820*/  @!P1 BRA `(.L_x_396) ;  /* 0x0000000000049947 */ /* 0x000fea0003800000 */
[----:B------:R-:W-:Y:S01]  /*8830*/  BPT.TRAP 0x1 ;  /* 0x000000040000795c */ /* 0x000fe20000300000 */
.L_x_396:
[----:B------:R-:W5:Y:S02]  /*8840*/  SYNCS.PHASECHK.TRANS64.TRYWAIT P2, [UR4+0x38488], R0 ;  /* 0x03848800ff0075a7 */ /* 0x000f640008040144 */
[----:B-----5:R-:W-:Y:S05]  /*8850*/  @!P2 BRA `(.L_x_397) ;  /* 0x00000024000ca947 */ /* 0x020fea0003800000 */
.L_x_468:
[----:B------:R-:W-:Y:S04]  /*8860*/  BSSY B0, `(.L_x_398) ;  /* 0x0000010000007945 */ /* 0x000fe80003800000 */
[----:B------:R-:W-:Y:S05]  /*8870*/  @P0 BRA `(.L_x_399) ;  /* 0x0000000000380947 */ /* 0x000fea0003800000 */
[----:B------:R-:W-:Y:S02]  /*8880*/  UIADD3 UR10, UR26, 0x80, URZ ;  /* 0x000000801a0a7890 */ /* 0x000fe4000fffe03f */
[----:B------:R-:W-:Y:S01]  /*8890*/  UIADD3 UR8, UR4, 0x36000, URZ ;  /* 0x0003600004087890 */ /* 0x000fe2000fffe03f */
[----:B------:R-:W-:Y:S01]  /*88a0*/  UMOV UR16, 0x0 ;  /* 0x0000000000107882 */ /* 0x000fe20000000000 */
[----:B------:R-:W-:Y:S01]  /*88b0*/  UMOV UR17, 0x10000000 ;  /* 0x1000000000117882 */ /* 0x000fe20000000000 */
[----:B------:R-:W-:Y:S01]  /*88c0*/  UMOV UR12, URZ ;  /* 0x0000003f000c7c82 */ /* 0x000fe20008000000 */
[----:B------:R-:W-:-:S05]  /*88d0*/  UMOV UR11, UR27 ;  /* 0x0000001b000b7c82 */ /* 0x000fca0008000000 */
[----:B------:R5:W-:Y:S02]  /*88e0*/  UTMALDG.3D [UR8], [UR6], desc[UR16] ;  /* 0x00001008060075b4 */ /* 0x000be40008011000 */
[----:B-----5:R-:W-:Y:S02]  /*88f0*/  UIADD3 UR10, UR26, 0xc0, URZ ;  /* 0x000000c01a0a7890 */ /* 0x020fe4000fffe03f */
[----:B------:R-:W-:-:S09]  /*8900*/  UIADD3 UR8, UR4, 0x37000, URZ ;  /* 0x0003700004087890 */ /* 0x000fd2000fffe03f */
[----:B------:R1:W-:Y:S02]  /*8910*/  UTMALDG.3D [UR8], [UR6], desc[UR16] ;  /* 0x00001008060075b4 */ /* 0x0003e40008011000 */
[----:B-1----:R-:W-:Y:S05]  /*8920*/  @!P1 BRA `(.L_x_400) ;  /* 0x0000000000049947 */ /* 0x002fea0003800000 */
[----:B------:R-:W-:Y:S01]  /*8930*/  BPT.TRAP 0x1 ;  /* 0x000000040000795c */ /* 0x000fe20000300000 */
.L_x_400:
[----:B------:R-:W1:Y:S02]  /*8940*/  LDC R0, c[0x0][0x838] ;  /* 0x00020e00ff007b82 */ /* 0x000e640000000800 */
[----:B-1----:R1:W-:Y:S02]  /*8950*/  SYNCS.ARRIVE.TRANS64.RED.A0TR RZ, [UR4+0x38468], R0 ;  /* 0x03846800ffff79a7 */ /* 0x0023e40008300404 */
.L_x_399:
[----:B------:R-:W-:Y:S05]  /*8960*/  BSYNC B0 ;  /* 0x0000000000007941 */ /* 0x000fea0003800000 */
.L_x_398:
[----:B------:R-:W-:Y:S05]  /*8970*/  @!P1 BRA `(.L_x_401) ;  /* 0x0000000000049947 */ /* 0x000fea0003800000 */
[----:B------:R-:W-:Y:S01]  /*8980*/  BPT.TRAP 0x1 ;  /* 0x000000040000795c */ /* 0x000fe20000300000 */
.L_x_401:
[----:B------:R-:W-:Y:S01]  /*8990*/  LOP3.LUT P0, R7, R7, 0xff, RZ, 0xc0, !PT ;  /* 0x000000ff07077812 */ /* 0x000fe2000780c0ff */
[----:B------:R-:W-:Y:S01]  /*89a0*/  SYNCS.ARRIVE.TRANS64.RED.A1T0 RZ, [UR29], RZ ;  /* 0x000000ffffff79a7 */ /* 0x000fe2000810041d */
[CC--:B------:R-:W-:Y:S02]  /*89b0*/  ISETP.NE.AND P2, PT, R17.reuse, R6.reuse, PT ;  /* 0x000000061100720c */ /* 0x0c0fe40003f45270 */
[----:B------:R-:W-:-:S13]  /*89c0*/  ISETP.EQ.OR P0, PT, R17, R6, !P0 ;  /* 0x000000061100720c */ /* 0x000fda0004702670 */
        /* <DEDUP_REMOVED lines=12> */
.L_x_404:
[----:B------:R-:W-:Y:S05]  /*8a90*/  BSYNC B0 ;  /* 0x0000000000007941 */ /* 0x000fea0003800000 */
.L_x_403:
        /* <DEDUP_REMOVED lines=9> */
.L_x_406:
[----:B------:R-:W-:Y:S05]  /*8b30*/  BSYNC B0 ;  /* 0x0000000000007941 */ /* 0x000fea0003800000 */
.L_x_405:
[----:B---3--:R1:W5:Y:S02]  /*8b40*/  ATOMG.E.EXCH.STRONG.GPU PT, RZ, [R4], R3 ;  /* 0x0000000304ff73a8 */ /* 0x00836400041ee100 */
.L_x_402:
[----:B------:R-:W-:Y:S01]  /*8b50*/  ISETP.NE.AND P0, PT, R7, RZ, PT ;  /* 0x000000ff0700720c */ /* 0x000fe20003f05270 */
[----:B-1234-:R-:W-:Y:S01]  /*8b60*/  IMAD.U32 R3, RZ, RZ, UR45 ;  /* 0x0000002dff037e24 */ /* 0x01efe2000f8e00ff */
[----:B------:R-:W-:Y:S01]  /*8b70*/  SEL R4, RZ, 0x1, !P2 ;  /* 0x00000001ff047807 */ /* 0x000fe20005000000 */
[----:B------:R-:W-:Y:S01]  /*8b80*/  IMAD.U32 R0, RZ, RZ, UR37 ;  /* 0x00000025ff007e24 */ /* 0x000fe2000f8e00ff */
[----:B------:R-:W-:-:S09]  /*8b90*/  MOV R17, R6 ;  /* 0x0000000600117202 */ /* 0x000fd20000000f00 */
[----:B------:R-:W-:Y:S05]  /*8ba0*/  @P0 BRA `(.L_x_407) ;  /* 0xffffffe800140947 */ /* 0x000fea000383ffff */
[----:B-----5:R-:W-:Y:S01]  /*8bb0*/  ELECT P0, URZ, PT ;  /* 0x00000000003f782f */ /* 0x020fe20003800000 */
[----:B------:R-:W-:-:S12]  /*8bc0*/  BSSY B0, `(.L_x_408) ;  /* 0x0000017000007945 */ /* 0x000fd80003800000 */
[----:B------:R-:W-:Y:S05]  /*8bd0*/  @!P0 BRA `(.L_x_409) ;  /* 0x0000000000548947 */ /* 0x000fea0003800000 */
[----:B------:R-:W-:Y:S05]  /*8be0*/  @!P1 BRA `(.L_x_410) ;  /* 0x0000000000049947 */ /* 0x000fea0003800000 */
[----:B------:R-:W-:Y:S01]  /*8bf0*/  BPT.TRAP 0x1 ;  /* 0x000000040000795c */ /* 0x000fe20000300000 */
.L_x_410:
[----:B------:R-:W1:Y:S02]  /*8c00*/  SYNCS.PHASECHK.TRANS64.TRYWAIT P0, [UR4+0x38470], R8 ;  /* 0x03847008ff0075a7 */ /* 0x000e640008000144 */
[----:B-1----:R-:W-:Y:S05]  /*8c10*/  @!P0 BRA `(.L_x_411) ;  /* 0x0000002000348947 */ /* 0x002fea0003800000 */
.L_x_469:
[----:B------:R-:W-:Y:S05]  /*8c20*/  @!P1 BRA `(.L_x_412) ;  /* 0x0000000000049947 */ /* 0x000fea0003800000 */
[----:B------:R-:W-:Y:S01]  /*8c30*/  BPT.TRAP 0x1 ;  /* 0x000000040000795c */ /* 0x000fe20000300000 */
.L_x_412:
[----:B------:R-:W2:Y:S02]  /*8c40*/  SYNCS.PHASECHK.TRANS64.TRYWAIT P0, [UR4+0x38478], R8 ;  /* 0x03847808ff0075a7 */ /* 0x000ea40008000144 */
[----:B--2---:R-:W-:Y:S05]  /*8c50*/  @!P0 BRA `(.L_x_413) ;  /* 0x00000020003c8947 */ /* 0x004fea0003800000 */
.L_x_470:
[----:B------:R-:W-:Y:S05]  /*8c60*/  @!P1 BRA `(.L_x_414) ;  /* 0x0000000000049947 */ /* 0x000fea0003800000 */
[----:B------:R-:W-:Y:S01]  /*8c70*/  BPT.TRAP 0x1 ;  /* 0x000000040000795c */ /* 0x000fe20000300000 */
.L_x_414:
[----:B------:R-:W2:Y:S02]  /*8c80*/  SYNCS.PHASECHK.TRANS64.TRYWAIT P0, [UR4+0x38480], R8 ;  /* 0x03848008ff0075a7 */ /* 0x000ea40008000144 */
[----:B--2---:R-:W-:Y:S05]  /*8c90*/  @!P0 BRA `(.L_x_415) ;  /* 0x0000002000448947 */ /* 0x004fea0003800000 */
.L_x_471:
[----:B------:R-:W-:Y:S05]  /*8ca0*/  @!P1 BRA `(.L_x_416) ;  /* 0x0000000000049947 */ /* 0x000fea0003800000 */
[----:B------:R-:W-:Y:S01]  /*8cb0*/  BPT.TRAP 0x1 ;  /* 0x000000040000795c */ /* 0x000fe20000300000 */
.L_x_416:
[----:B------:R-:W-:-:S04]  /*8cc0*/  MOV R0, 0x1 ;  /* 0x0000000100007802 */ /* 0x000fc80000000f00 */
[----:B------:R-:W-:-:S07]  /*8cd0*/  SHF.L.U32 R0, R0, 0x1f, RZ ;  /* 0x0000001f00007819 */ /* 0x000fce00000006ff */
.L_x_417:
[----:B-1----:R-:W-:-:S04]  /*8ce0*/  IMAD.U32 R3, RZ, RZ, UR4 ;  /* 0x00000004ff037e24 */ /* 0x002fc8000f8e00ff */
[----:B------:R1:W2:Y:S03]  /*8cf0*/  SYNCS.PHASECHK.TRANS64.TRYWAIT P0, [R3+URZ+0x38488], R0 ;  /* 0x03848800030075a7 */ /* 0x0002a6000800017f */
[----:B--2---:R-:W-:Y:S05]  /*8d00*/  @!P0 NANOSLEEP.SYNCS 0x989680 ;  /* 0x009896800000895d */ /* 0x004fea0003900000 */
[----:B------:R-:W2:Y:S02]  /*8d10*/  @!P0 SYNCS.PHASECHK.TRANS64 P0, [R3+URZ+0x38488], R0 ;  /* 0x03848800030085a7 */ /* 0x000ea4000800007f */
[----:B--2---:R-:W-:Y:S05]  /*8d20*/  @!P0 BRA `(.L_x_417) ;  /* 0xfffffffc00ec8947 */ /* 0x004fea000383ffff */
.L_x_409:
[----:B------:R-:W-:Y:S05]  /*8d30*/  BSYNC B0 ;  /* 0x0000000000007941 */ /* 0x000fea0003800000 */
.L_x_408:
[----:B------:R-:W-:Y:S05]  /*8d40*/  EXIT ;  /* 0x000000000000794d */ /* 0x000fea0003800000 */
.L_x_342:
[----:B------:R-:W1:Y:S01]  /*8d50*/  S2UR UR6, SR_CTAID.X ;  /* 0x00000000000679c3 */ /* 0x000e620000002500 */
[----:B------:R-:W-:Y:S02]  /*8d60*/  R2UR UR5, R22 ;  /* 0x00000000160572ca */ /* 0x000fe400000e0000 */
[----:B------:R-:W-:Y:S02]  /*8d70*/  ELECT P0, URZ, PT ;  /* 0x00000000003f782f */ /* 0x000fe40003800000 */
[----:B------:R-:W-:Y:S01]  /*8d80*/  R2UR UR4, R19 ;  /* 0x00000000130472ca */ /* 0x000fe200000e0000 */
[----:B------:R-:W-:-:S12]  /*8d90*/  BSSY B0, `(.L_x_418) ;  /* 0x000003d000007945 */ /* 0x000fd80003800000 */
[----:B-1----:R-:W-:-:S03]  /*8da0*/  UIMAD UR6, UR4, UR5, UR6 ;  /* 0x00000005040672a4 */ /* 0x002fc6000f8e0206 */
[----:B------:R-:W-:Y:S02]  /*8db0*/  ULDC.64 UR4, c[0x0][0x508] ;  /* 0x0001420000047ab9 */ /* 0x000fe40000000a00 */
[----:B------:R-:W-:Y:S01]  /*8dc0*/  UIMAD.WIDE UR4, UR6, 0x80, UR4 ;  /* 0x00000080060478a5 */ /* 0x000fe2000f8e0204 */
[----:B------:R-:W-:Y:S11]  /*8dd0*/  @!P0 BRA `(.L_x_419) ;  /* 0x0000000000e08947 */ /* 0x000ff60003800000 */
[----:B------:R-:W-:Y:S01]  /*8de0*/  STL.64 [R1+0x10], R18 ;  /* 0x0000101201007387 */ /* 0x000fe20000100a00 */
[----:B------:R-:W1:Y:S01]  /*8df0*/  LDC.64 R8, c[0x0][0x320] ;  /* 0x0000c800ff087b82 */ /* 0x000e620000000a00 */
[----:B------:R-:W-:Y:S02]  /*8e00*/  UMOV UR6, 0x400 ;  /* 0x0000040000067882 */ /* 0x000fe40000000000 */
[----:B------:R2:W-:Y:S01]  /*8e10*/  STL.64 [R1+0x8], R16 ;  /* 0x0000081001007387 */ /* 0x0005e20000100a00 */
[----:B------:R-:W-:-:S03]  /*8e20*/  ULEA UR6, UR57, UR6, 0x18 ;  /* 0x0000000639067291 */ /* 0x000fc6000f8ec03f */
[----:B------:R3:W-:Y:S01]  /*8e30*/  STL [R1], R11 ;  /* 0x0000000b01007387 */ /* 0x0007e20000100800 */
[----:B------:R-:W4:Y:S08]  /*8e40*/  LDC.64 R12, c[0x0][0x300] ;  /* 0x0000c000ff0c7b82 */ /* 0x000f300000000a00 */
[----:B--2---:R-:W2:Y:S08]  /*8e50*/  LDC.64 R16, c[0x0][0x330] ;  /* 0x0000cc00ff107b82 */ /* 0x004eb00000000a00 */
[----:B------:R-:W2:Y:S08]  /*8e60*/  LDC.64 R18, c[0x0][0x338] ;  /* 0x0000ce00ff127b82 */ /* 0x000eb00000000a00 */
[----:B---3--:R-:W1:Y:S08]  /*8e70*/  LDC.64 R10, c[0x0][0x328] ;  /* 0x0000ca00ff0a7b82 */ /* 0x008e700000000a00 */
[----:B------:R-:W4:Y:S01]  /*8e80*/  LDC.64 R14, c[0x0][0x308] ;  /* 0x0000c200ff0e7b82 */ /* 0x000f220000000a00 */
[----:B--2---:R2:W-:Y:S07]  /*8e90*/  STS.128 [UR6+0x38530], R16 ;  /* 0x03853010ff007988 */ /* 0x0045ee0008000c06 */
[----:B------:R-:W3:Y:S01]  /*8ea0*/  LDC.64 R4, c[0x0][0x310] ;  /* 0x0000c400ff047b82 */ /* 0x000ee20000000a00 */
[----:B-1----:R1:W-:Y:S07]  /*8eb0*/  STS.128 [UR6+0x38520], R8 ;  /* 0x03852008ff007988 */ /* 0x0023ee0008000c06 */
[----:B------:R-:W3:Y:S01]  /*8ec0*/  LDC.64 R6, c[0x0][0x318] ;  /* 0x0000c600ff067b82 */ /* 0x000ee20000000a00 */
[----:B----4-:R-:W-:Y:S07]  /*8ed0*/  STS.128 [UR6+0x38500], R12 ;  /* 0x0385000cff007988 */ /* 0x010fee0008000c06 */
[----:B--2---:R-:W2:Y:S08]  /*8ee0*/  LDC.64 R16, c[0x0][0x410] ;  /* 0x00010400ff107b82 */ /* 0x004eb00000000a00 */
[----:B------:R-:W2:Y:S08]  /*8ef0*/  LDC.64 R18, c[0x0][0x418] ;  /* 0x00010600ff127b82 */ /* 0x000eb00000000a00 */
[----:B-1----:R-:W1:Y:S01]  /*8f00*/  LDC.64 R8, c[0x0][0x420] ;  /* 0x00010800ff087b82 */ /* 0x002e620000000a00 */
[----:B---3--:R-:W-:Y:S07]  /*8f10*/  STS.128 [UR6+0x38510], R4 ;  /* 0x03851004ff007988 */ /* 0x008fee0008000c06 */
[----:B------:R-:W1:Y:S01]  /*8f20*/  LDC.64 R10, c[0x0][0x428] ;  /* 0x00010a00ff0a7b82 */ /* 0x000e620000000a00 */
[----:B--2---:R2:W-:Y:S07]  /*8f30*/  STS.128 [UR6+0x38590], R16 ;  /* 0x03859010ff007988 */ /* 0x0045ee0008000c06 */
[----:B------:R-:W3:Y:S08]  /*8f40*/  LDC.64 R32, c[0x0][0x340] ;  /* 0x0000d000ff207b82 */ /* 0x000ef00000000a00 */
[----:B------:R-:W3:Y:S01]  /*8f50*/  LDC.64 R34, c[0x0][0x348] ;  /* 0x0000d200ff227b82 */ /* 0x000ee20000000a00 */
[----:B--2---:R2:W5:Y:S07]  /*8f60*/  LDL.LU.64 R18, [R1+0x10] ;  /* 0x0000100001127983 */ /* 0x00456e0000300a00 */
[----:B------:R-:W4:Y:S01]  /*8f70*/  LDC.64 R28, c[0x0][0x350] ;  /* 0x0000d400ff1c7b82 */ /* 0x000f220000000a00 */
[----:B------:R2:W5:Y:S04]  /*8f80*/  LDL.LU.64 R16, [R1+0x8] ;  /* 0x0000080001107983 */ /* 0x0005680000300a00 */
[----:B-1----:R1:W-:Y:S03]  /*8f90*/  STS.128 [UR6+0x385a0], R8 ;  /* 0x0385a008ff007988 */ /* 0x0023e60008000c06 */
[----:B------:R-:W4:Y:S08]  /*8fa0*/  LDC.64 R30, c[0x0][0x358] ;  /* 0x0000d600ff1e7b82 */ /* 0x000f300000000a00 */
[----:B------:R-:W2:Y:S01]  /*8fb0*/  LDC.64 R24, c[0x0][0x360] ;  /* 0x0000d800ff187b82 */ /* 0x000ea20000000a00 */
[----:B---3--:R3:W-:Y:S04]  /*8fc0*/  STS.128 [UR6+0x38540], R32 ;  /* 0x03854020ff007988 */ /* 0x0087e80008000c06 */
[----:B-1----:R1:W5:Y:S03]  /*8fd0*/  LDL.LU R11, [R1] ;  /* 0x00000000010b7983 */ /* 0x0023660000300800 */
[----:B------:R-:W2:Y:S08]  /*8fe0*/  LDC.64 R26, c[0x0][0x368] ;  /* 0x0000da00ff1a7b82 */ /* 0x000eb00000000a00 */
[----:B------:R-:W1:Y:S01]  /*8ff0*/  LDC.64 R12, c[0x0][0x370] ;  /* 0x0000dc00ff0c7b82 */ /* 0x000e620000000a00 */
[----:B----4-:R4:W-:Y:S07]  /*9000*/  STS.128 [UR6+0x38550], R28 ;  /* 0x0385501cff007988 */ /* 0x0109ee0008000c06 */
[----:B------:R-:W1:Y:S08]  /*9010*/  LDC.64 R14, c[0x0][0x378] ;  /* 0x0000de00ff0e7b82 */ /* 0x000e700000000a00 */
[----:B------:R-:W4:Y:S01]  /*9020*/  LDC.64 R4, c[0x0][0x400] ;  /* 0x00010000ff047b82 */ /* 0x000f220000000a00 */
[----:B--2---:R2:W-:Y:S07]  /*9030*/  STS.128 [UR6+0x38560], R24 ;  /* 0x03856018ff007988 */ /* 0x0045ee0008000c06 */
[----:B------:R-:W4:Y:S01]  /*9040*/  LDC.64 R6, c[0x0][0x408] ;  /* 0x00010200ff067b82 */ /* 0x000f220000000a00 */
[----:B-1----:R1:W-:Y:S07]  /*9050*/  STS.128 [UR6+0x38570], R12 ;  /* 0x0385700cff007988 */ /* 0x0023ee0008000c06 */
[----:B---3--:R-:W3:Y:S08]  /*9060*/  LDC.64 R32, c[0x0][0x430] ;  /* 0x00010c00ff207b82 */ /* 0x008ef00000000a00 */
[----:B------:R-:W3:Y:S01]  /*9070*/  LDC.64 R34, c[0x0][0x438] ;  /* 0x00010e00ff227b82 */ /* 0x000ee20000000a00 */
[----:B----4-:R4:W-:Y:S07]  /*9080*/  STS.128 [UR6+0x38580], R4 ;  /* 0x03858004ff007988 */ /* 0x0109ee0008000c06 */
[----:B------:R-:W3:Y:S08]  /*9090*/  LDC.64 R28, c[0x0][0x440] ;  /* 0x00011000ff1c7b82 */ /* 0x000ef00000000a00 */
[----:B------:R-:W3:Y:S08]  /*90a0*/  LDC.64 R30, c[0x0][0x448] ;  /* 0x00011200ff1e7b82 */ /* 0x000ef00000000a00 */
[----:B--2---:R-:W2:Y:S08]  /*90b0*/  LDC.64 R24, c[0x0][0x450] ;  /* 0x00011400ff187b82 */ /* 0x004eb00000000a00 */
[----:B------:R-:W2:Y:S08]  /*90c0*/  LDC.64 R26, c[0x0][0x458] ;  /* 0x00011600ff1a7b82 */ /* 0x000eb00000000a00 */
[----:B-1----:R-:W1:Y:S08]  /*90d0*/  LDC.64 R12, c[0x0][0x460] ;  /* 0x00011800ff0c7b82 */ /* 0x002e700000000a00 */
[----:B------:R-:W1:Y:S08]  /*90e0*/  LDC.64 R14, c[0x0][0x468] ;  /* 0x00011a00ff0e7b82 */ /* 0x000e700000000a00 */
[----:B----4-:R-:W4:Y:S08]  /*90f0*/  LDC.64 R4, c[0x0][0x470] ;  /* 0x00011c00ff047b82 */ /* 0x010f300000000a00 */
[----:B------:R-:W4:Y:S01]  /*9100*/  LDC.64 R6, c[0x0][0x478] ;  /* 0x00011e00ff067b82 */ /* 0x000f220000000a00 */
[----:B---3--:R3:W-:Y:S04]  /*9110*/  STS.128 [UR6+0x385b0], R32 ;  /* 0x0385b020ff007988 */ /* 0x0087e80008000c06 */
[----:B------:R3:W-:Y:S04]  /*9120*/  STS.128 [UR6+0x385c0], R28 ;  /* 0x0385c01cff007988 */ /* 0x0007e80008000c06 */
[----:B--2---:R3:W-:Y:S04]  /*9130*/  STS.128 [UR6+0x385d0], R24 ;  /* 0x0385d018ff007988 */ /* 0x0047e80008000c06 */
[----:B-1----:R3:W-:Y:S04]  /*9140*/  STS.128 [UR6+0x385e0], R12 ;  /* 0x0385e00cff007988 */ /* 0x0027e80008000c06 */
[----:B----4-:R3:W-:Y:S02]  /*9150*/  STS.128 [UR6+0x385f0], R4 ;  /* 0x0385f004ff007988 */ /* 0x0107e40008000c06 */
.L_x_419:
[----:B------:R-:W-:Y:S05]  /*9160*/  BSYNC B0 ;  /* 0x0000000000007941 */ /* 0x000fea0003800000 */
.L_x_418:
[----:B------:R-:W-:Y:S01]  /*9170*/  ELECT P0, URZ, PT ;  /* 0x00000000003f782f */ /* 0x000fe20003800000 */
[----:B------:R-:W-:-:S12]  /*9180*/  NOP ;  /* 0x0000000000007918 */ /* 0x000fd80000000000 */
[----:B---3--:R-:W1:Y:S08]  /*9190*/  @P0 LDC.64 R6, c[0x0][0x510] ;  /* 0x00014400ff060b82 */ /* 0x008e700000000a00 */
[----:B------:R-:W2:Y:S01]  /*91a0*/  @P0 LDC.64 R4, c[0x0][0x528] ;  /* 0x00014a00ff040b82 */ /* 0x000ea20000000a00 */
[----:B-1---5:R-:W-:-:S06]  /*91b0*/  @P0 IMAD.WIDE R6, R17, 0x8, R6 ;  /* 0x0000000811060825 */ /* 0x022fcc00078e0206 */
[----:B------:R-:W3:Y:S01]  /*91c0*/  @P0 LDG.E.64 R6, desc[UR58][R6.64] ;  /* 0x0000003a06060981 */ /* 0x000ee2000c1e1b00 */
[----:B--2---:R-:W-:-:S06]  /*91d0*/  @P0 IMAD.WIDE R4, R17, 0x8, R4 ;  /* 0x0000000811040825 */ /* 0x004fcc00078e0204 */
[----:B------:R-:W2:Y:S01]  /*91e0*/  @P0 LDG.E.64 R4, desc[UR58][R4.64] ;  /* 0x0000003a04040981 */ /* 0x000ea2000c1e1b00 */
[----:B------:R-:W1:Y:S01]  /*91f0*/  S2R R8, SR_LANEID ;  /* 0x0000000000087919 */ /* 0x000e620000000000 */
[----:B------:R-:W-:Y:S01]  /*9200*/  UMOV UR6, 0x400 ;  /* 0x0000040000067882 */ /* 0x000fe20000000000 */
[----:B------:R-:W-:Y:S01]  /*9210*/  ELECT P2, URZ, PT ;  /* 0x00000000003f782f */ /* 0x000fe20003840000 */
[----:B------:R-:W-:Y:S01]  /*9220*/  ULEA UR6, UR57, UR6, 0x18 ;  /* 0x0000000639067291 */ /* 0x000fe2000f8ec03f */
[----:B------:R-:W-:Y:S08]  /*9230*/  BSSY B0, `(.L_x_420) ;  /* 0x0000007000007945 */ /* 0x000ff00003800000 */
[----:B---3--:R3:W-:Y:S04]  /*9240*/  @P0 STS.64 [UR6+0x38500], R6 ;  /* 0x03850006ff000988 */ /* 0x0087e80008000a06 */
[----:B--2---:R3:W-:Y:S01]  /*9250*/  @P0 STS.64 [UR6+0x38580], R4 ;  /* 0x03858004ff000988 */ /* 0x0047e20008000a06 */
[----:B------:R-:W-:Y:S01]  /*9260*/  NOP ;  /* 0x0000000000007918 */ /* 0x000fe20000000000 */
[----:B-1----:R-:W-:Y:S05]  /*9270*/  @!P2 BRA `(.L_x_421) ;  /* 0x000000000008a947 */ /* 0x002fea0003800000 */
[----:B------:R0:W-:Y:S01]  /*9280*/  UTMACMDFLUSH ;  /* 0x00000000000079b7 */ /* 0x0001e20000000000 */
[----:B------:R-:W-:-:S04]  /*9290*/  DEPBAR.LE SB0, 0x0 ;  /* 0x000080000000791a */ /* 0x000fc80000000000 */
.L_x_421:
[----:B------:R-:W-:Y:S05]  /*92a0*/  BSYNC B0 ;  /* 0x0000000000007941 */ /* 0x000fea0003800000 */
.L_x_420:
[----:B------:R-:W-:Y:S01]  /*92b0*/  UMOV UR13, 0x400 ;  /* 0x00000400000d7882 */ /* 0x000fe20000000000 */
[----:B------:R-:W-:Y:S01]  /*92c0*/  IMAD.SHL.U32 R8, R8, 0x4, RZ ;  /* 0x0000000408087824 */ /* 0x000fe200078e00ff */
[----:B------:R-:W-:Y:S01]  /*92d0*/  ULEA UR13, UR57, UR13, 0x18 ;  /* 0x0000000d390d7291 */ /* 0x000fe2000f8ec03f */
[----:B------:R-:W1:Y:S01]  /*92e0*/  LDC R10, c[0x0][0x28c] ;  /* 0x0000a300ff0a7b82 */ /* 0x000e620000000800 */
[----:B------:R-:W-:Y:S01]  /*92f0*/  ULDC UR6, c[0x0][0x884] ;  /* 0x0002210000067ab9 */ /* 0x000fe20000000800 */
[----:B------:R-:W-:Y:S01]  /*9300*/  ULDC UR15, c[0x0][0x900] ;  /* 0x00024000000f7ab9 */ /* 0x000fe20000000800 */
[----:B------:R-:W-:Y:S01]  /*9310*/  UIADD3 UR24, UR13, 0x38500, URZ ;  /* 0x000385000d187890 */ /* 0x000fe2000fffe03f */
[----:B---3--:R-:W-:Y:S01]  /*9320*/  IADD3 R6, P0, R8, UR4, RZ ;  /* 0x0000000408067c10 */ /* 0x008fe2000ff1e0ff */
[----:B------:R-:W-:Y:S01]  /*9330*/  UIMAD.WIDE UR6, UR6, 0x80, UR4 ;  /* 0x00000080060678a5 */ /* 0x000fe2000f8e0204 */
[----:B------:R-:W-:Y:S02]  /*9340*/  ULDC UR14, c[0x0][0x8a8] ;  /* 0x00022a00000e7ab9 */ /* 0x000fe40000000800 */
[----:B------:R-:W-:-:S03]  /*9350*/  IADD3.X R7, RZ, UR5, RZ, P0, !PT ;  /* 0x00000005ff077c10 */ /* 0x000fc600087fe4ff */
[----:B------:R-:W-:Y:S01]  /*9360*/  IADD3 R4, P2, R8, UR6, RZ ;  /* 0x0000000608047c10 */ /* 0x000fe2000ff5e0ff */
[----:B------:R-:W2:Y:S04]  /*9370*/  LDS R9, [R8+UR24] ;  /* 0x0000001808097984 */ /* 0x000ea80008000800 */
[----:B------:R3:W4:Y:S01]  /*9380*/  LDS R13, [R8+UR24+0x80] ;  /* 0x00008018080d7984 */ /* 0x0007220008000800 */
[----:B------:R-:W-:Y:S02]  /*9390*/  IMAD.X R5, RZ, RZ, UR7, P2 ;  /* 0x00000007ff057e24 */ /* 0x000fe400090e06ff */
[----:B-1----:R-:W-:-:S05]  /*93a0*/  VIADD R10, R10, 0x3f ;  /* 0x0000003f0a0a7836 */ /* 0x002fca0000000000 */
[----:B------:R-:W-:-:S04]  /*93b0*/  SHF.R.S32.HI R15, RZ, 0x1f, R10 ;  /* 0x0000001fff0f7819 */ /* 0x000fc8000001140a */
[----:B------:R-:W-:Y:S01]  /*93c0*/  LEA.HI R15, R15, R10, RZ, 0x6 ;  /* 0x0000000a0f0f7211 */ /* 0x000fe200078f30ff */
[----:B------:R-:W-:Y:S01]  /*93d0*/  UMOV UR8, 0xffffffff ;  /* 0xffffffff00087882 */ /* 0x000fe20000000000 */
[----:B------:R-:W-:Y:S01]  /*93e0*/  BSSY B0, `(.L_x_422) ;  /* 0x00000e8000007945 */ /* 0x000fe20003800000 */
[----:B------:R-:W-:Y:S01]  /*93f0*/  USHF.L.U32 UR8, UR8, UR15, URZ ;  /* 0x0000000f08087299 */ /* 0x000fe2000800063f */
[----:B---3--:R-:W-:Y:S01]  /*9400*/  MOV R8, RZ ;  /* 0x000000ff00087202 */ /* 0x008fe20000000f00 */
[----:B------:R-:W-:Y:S01]  /*9410*/  UMOV UR9, 0x1 ;  /* 0x0000000100097882 */ /* 0x000fe20000000000 */
[----:B------:R-:W-:Y:S01]  /*9420*/  MOV R10, 0x1 ;  /* 0x00000001000a7802 */ /* 0x000fe20000000f00 */
[----:B------:R-:W-:Y:S02]  /*9430*/  ULOP3.LUT UR25, UR38, 0x2, URZ, 0xfc, !UPT ;  /* 0x0000000226197892 */ /* 0x000fe4000f8efc3f */
[----:B------:R-:W-:Y:S01]  /*9440*/  UIADD3 UR14, UR14, -0x1, URZ ;  /* 0xffffffff0e0e7890 */ /* 0x000fe2000fffe03f */
[----:B--2---:R1:W5:Y:S04]  /*9450*/  ATOMG.E.EXCH.STRONG.GPU PT, RZ, [R6], R9 ;  /* 0x0000000906ff73a8 */ /* 0x00436800041ee100 */
[----:B----4-:R2:W5:Y:S01]  /*9460*/  ATOMG.E.EXCH.STRONG.GPU PT, RZ, [R4], R13 ;  /* 0x0000000d04ff73a8 */ /* 0x01056200041ee100 */
[----:B------:R-:W-:-:S02]  /*9470*/  USHF.L.U32 UR15, UR9, UR15, URZ ;  /* 0x0000000f090f7299 */ /* 0x000fc4000800063f */
[----:B------:R-:W-:Y:S01]  /*9480*/  ULOP3.LUT UR16, URZ, UR8, URZ, 0x33, !UPT ;  /* 0x000000083f107292 */ /* 0x000fe2000f8e333f */
[----:B-1----:R-:W-:Y:S01]  /*9490*/  SHF.R.S32.HI R9, RZ, 0x6, R15 ;  /* 0x00000006ff097819 */ /* 0x002fe2000001140f */
[----:B--2---:R-:W-:Y:S02]  /*94a0*/  IMAD.MOV.U32 R4, RZ, RZ, 0x1 ;  /* 0x00000001ff047424 */ /* 0x004fe400078e00ff */
[----:B------:R-:W-:Y:S02]  /*94b0*/  IMAD.MOV.U32 R5, RZ, RZ, 0x1 ;  /* 0x00000001ff057424 */ /* 0x000fe400078e00ff */
[----:B------:R-:W-:-:S07]  /*94c0*/  VIADD R20, R9, 0x1 ;  /* 0x0000000109147836 */ /* 0x000fce0000000000 */
.L_x_441:
        /* <DEDUP_REMOVED lines=8> */
.L_x_424:
[----:B------:R-:W-:Y:S05]  /*9550*/  BSYNC B1 ;  /* 0x0000000000017941 */ /* 0x000fea0003800000 */
.L_x_423:
[----:B------:R-:W-:-:S03]  /*9560*/  UMOV UR8, 0xffffffff ;  /* 0xffffffff00087882 */ /* 0x000fc60000000000 */
[----:B------:R-:W-:Y:S05]  /*9570*/  BRA.DIV UR8, `(.L_x_425) ;  /* 0x0000001a08247947 */ /* 0x000fea000b800000 */
[----:B-----5:R-:W-:-:S13]  /*9580*/  ELECT P0, URZ, PT ;  /* 0x00000000003f782f */ /* 0x020fda0003800000 */
.L_x_474:
[----:B------:R-:W1:Y:S01]  /*9590*/  LDC R5, c[0x0][0x28c] ;  /* 0x0000a300ff057b82 */ /* 0x000e620000000800 */
[----:B------:R-:W-:Y:S01]  /*95a0*/  BSSY B1, `(.L_x_426) ;  /* 0x0000033000017945 */ /* 0x000fe20003800000 */
[----:B-1----:R-:W-:-:S13]  /*95b0*/  ISETP.LT.OR P0, PT, R5, 0x1, !P0 ;  /* 0x000000010500780c */ /* 0x002fda0004701670 */
[----:B------:R-:W-:Y:S05]  /*95c0*/  @P0 BRA `(.L_x_427) ;  /* 0x0000000000c00947 */ /* 0x000fea0003800000 */
[----:B------:R-:W-:Y:S01]  /*95d0*/  LEA R6, R3, UR57, 0x1 ;  /* 0x0000003903067c11 */ /* 0x000fe2000f8e08ff */
[----:B------:R-:W-:Y:S01]  /*95e0*/  IMAD.SHL.U32 R13, R0, 0x80, RZ ;  /* 0x00000080000d7824 */ /* 0x000fe200078e00ff */
[----:B------:R-:W-:Y:S01]  /*95f0*/  MOV R14, RZ ;  /* 0x000000ff000e7202 */ /* 0x000fe20000000f00 */
[----:B------:R-:W-:Y:S01]  /*9600*/  IMAD.MOV.U32 R0, RZ, RZ, R20 ;  /* 0x000000ffff007224 */ /* 0x000fe200078e0014 */
[----:B------:R-:W-:Y:S01]  /*9610*/  MOV R5, R8 ;  /* 0x0000000800057202 */ /* 0x000fe20000000f00 */
[----:B------:R-:W-:Y:S02]  /*9620*/  IMAD.MOV.U32 R3, RZ, RZ, R10 ;  /* 0x000000ffff037224 */ /* 0x000fe400078e000a */
[----:B------:R-:W-:-:S07]  /*9630*/  IMAD.SHL.U32 R12, R6, 0x80, RZ ;  /* 0x00000080060c7824 */ /* 0x000fce00078e00ff */
.L_x_430:
[----:B------:R-:W-:Y:S02]  /*9640*/  LEA R15, R5, UR13, 0x3 ;  /* 0x0000000d050f7c11 */ /* 0x000fe4000f8e18ff */
[----:B------:R-:W-:Y:S02]  /*9650*/  SHF.L.U32 R6, R3, 0x1f, RZ ;  /* 0x0000001f03067819 */ /* 0x000fe400000006ff */
[----:B------:R-:W-:Y:S02]  /*9660*/  LOP3.LUT P2, RZ, R11, 0x7f, RZ, 0xc0, !PT ;  /* 0x0000007f0bff7812 */ /* 0x000fe4000784c0ff */
[----:B------:R-:W1:Y:S11]  /*9670*/  SYNCS.PHASECHK.TRANS64.TRYWAIT P0, [R15+URZ+0x38430], R6 ;  /* 0x038430060f0075a7 */ /* 0x000e76000800017f */
[----:B------:R-:W2:Y:S01]  /*9680*/  @!P2 LDC R7, c[0x0][0x500] ;  /* 0x00014000ff07ab82 */ /* 0x000ea20000000800 */
[----:B-1----:R-:W-:Y:S05]  /*9690*/  @!P0 BRA `(.L_x_428) ;  /* 0x0000001800008947 */ /* 0x002fea0003800000 */
.L_x_475:
[----:B------:R-:W-:Y:S01]  /*96a0*/  UPRMT UR8, UR25, 0x9910, URZ ;  /* 0x0000991019087896 */ /* 0x000fe2000800003f */
[----:B--2---:R2:W-:Y:S03]  /*96b0*/  @!P2 SYNCS.ARRIVE.TRANS64 RZ, [R15+URZ+0x38410], R7 ;  /* 0x038410070fffa9a7 */ /* 0x0045e6000800003f */
[----:B------:R-:W-:-:S06]  /*96c0*/  UISETP.NE.AND UP0, UPT, UR8, 0x2, UPT ;  /* 0x000000020800788c */ /* 0x000fcc000bf05270 */
[----:B------:R-:W-:-:S13]  /*96d0*/  PLOP3.LUT P0, PT, PT, PT, UP0, 0x80, 0x0 ;  /* 0x000000000000781c */ /* 0x000fda0003f0f008 */
[----:B--2---:R-:W-:Y:S05]  /*96e0*/  @P0 BRA `(.L_x_429) ;  /* 0x0000000000040947 */ /* 0x004fea0003800000 */
[----:B------:R-:W-:Y:S01]  /*96f0*/  BPT.TRAP 0x1 ;  /* 0x000000040000795c */ /* 0x000fe20000300000 */
.L_x_429:
[----:B------:R-:W-:Y:S01]  /*9700*/  R2UR UR8, R5 ;  /* 0x00000000050872ca */ /* 0x000fe200000e0000 */
[----:B------:R-:W-:Y:S01]  /*9710*/  VIADD R0, R0, 0xffffffff ;  /* 0xffffffff00007836 */ /* 0x000fe20000000000 */
[----:B------:R-:W-:Y:S01]  /*9720*/  R2UR UR9, R15 ;  /* 0x000000000f0972ca */ /* 0x000fe200000e0000 */
[----:B------:R-:W-:Y:S01]  /*9730*/  UMOV UR23, 0x30000 ;  /* 0x0003000000177882 */ /* 0x000fe20000000000 */
[----:B------:R-:W-:Y:S01]  /*9740*/  R2UR UR21, R12 ;  /* 0x000000000c1572ca */ /* 0x000fe200000e0000 */
[----:B------:R-:W-:Y:S01]  /*9750*/  UMOV UR18, 0x0 ;  /* 0x0000000000127882 */ /* 0x000fe20000000000 */
[----:B------:R-:W-:Y:S01]  /*9760*/  R2UR UR10, R14 ;  /* 0x000000000e0a72ca */ /* 0x000fe200000e0000 */
[----:B------:R-:W-:Y:S01]  /*9770*/  UMOV UR19, 0x10000000 ;  /* 0x1000000000137882 */ /* 0x000fe20000000000 */
[----:B------:R-:W-:Y:S01]  /*9780*/  R2UR UR22, R13 ;  /* 0x000000000d1672ca */ /* 0x000fe200000e0000 */
[----:B------:R-:W-:Y:S01]  /*9790*/  UMOV UR12, URZ ;  /* 0x0000003f000c7c82 */ /* 0x000fe20008000000 */
[----:B------:R-:W-:-:S02]  /*97a0*/  ISETP.GT.AND P2, PT, R0, 0x1, PT ;  /* 0x000000010000780c */ /* 0x000fc40003f44270 */
[----:B------:R-:W-:Y:S01]  /*97b0*/  IADD3 R5, R5, 0x1, RZ ;  /* 0x0000000105057810 */ /* 0x000fe20007ffe0ff */
[----:B------:R-:W-:Y:S01]  /*97c0*/  USHF.L.U32 UR8, UR8, 0xe, URZ ;  /* 0x0000000e08087899 */ /* 0x000fe2000800063f */
[----:B------:R-:W-:Y:S01]  /*97d0*/  IADD3 R14, R14, 0x40, RZ ;  /* 0x000000400e0e7810 */ /* 0x000fe20007ffe0ff */
[----:B------:R-:W-:Y:S01]  /*97e0*/  UIADD3 UR9, UR9, 0x38410, URZ ;  /* 0x0003841009097890 */ /* 0x000fe2000fffe03f */
[C---:B------:R-:W-:Y:S01]  /*97f0*/  ISETP.NE.AND P0, PT, R5.reuse, 0x4, PT ;  /* 0x000000040500780c */ /* 0x040fe20003f05270 */
[----:B------:R-:W-:Y:S02]  /*9800*/  ULEA UR11, UR57, UR8, 0xd ;  /* 0x00000008390b7291 */ /* 0x000fe4000f8e683f */
[----:B------:R-:W-:Y:S01]  /*9810*/  UIADD3 UR20, UR13, 0x20000, UR8 ;  /* 0x000200000d147890 */ /* 0x000fe2000fffe008 */
[----:B-1----:R-:W-:Y:S01]  /*9820*/  SEL R6, RZ, 0x1, P0 ;  /* 0x00000001ff067807 */ /* 0x002fe20000000000 */
[----:B------:R-:W-:Y:S01]  /*9830*/  ULEA UR17, UR11, UR13, 0x1 ;  /* 0x0000000d0b117291 */ /* 0x000fe2000f8e083f */
[----:B------:R-:W-:-:S02]  /*9840*/  SEL R5, R5, RZ, P0 ;  /* 0x000000ff05057207 */ /* 0x000fc40000000000 */
[----:B------:R-:W-:Y:S01]  /*9850*/  UMOV UR11, UR21 ;  /* 0x00000015000b7c82 */ /* 0x000fe20008000000 */
[----:B------:R-:W-:-:S03]  /*9860*/  LOP3.LUT R3, R3, R6, RZ, 0x3c, !PT ;  /* 0x0000000603037212 */ /* 0x000fc600078e3cff */
[----:B------:R-:W-:Y:S02]  /*9870*/  UMOV UR8, UR17 ;  /* 0x0000001100087c82 */ /* 0x000fe40008000000 */
[----:B------:R1:W-:Y:S02]  /*9880*/  UTMALDG.3D.MULTICAST [UR8], [UR4], UR23, desc[UR18] ;  /* 0x00001208040073b4 */ /* 0x0003e40008011817 */
[----:B-1----:R-:W-:Y:S01]  /*9890*/  UMOV UR8, UR20 ;  /* 0x0000001400087c82 */ /* 0x002fe20008000000 */
[----:B------:R-:W-:Y:S02]  /*98a0*/  UMOV UR11, UR22 ;  /* 0x00000016000b7c82 */ /* 0x000fe40008000000 */
[----:B------:R1:W-:Y:S02]  /*98b0*/  UTMALDG.3D [UR8], [UR6], desc[UR18] ;  /* 0x00001208060075b4 */ /* 0x0003e40008011000 */
[----:B-1----:R-:W-:Y:S05]  /*98c0*/  @P2 BRA `(.L_x_430) ;  /* 0xfffffffc005c2947 */ /* 0x002fea000383ffff */
.L_x_427:
[----:B------:R-:W-:Y:S05]  /*98d0*/  BSYNC B1 ;  /* 0x0000000000017941 */ /* 0x000fea0003800000 */
.L_x_426:
[----:B------:R-:W-:Y:S01]  /*98e0*/  LOP3.LUT P0, RZ, R4, 0xff, RZ, 0xc0, !PT ;  /* 0x000000ff04ff7812 */ /* 0x000fe2000780c0ff */
[----:B------:R-:W-:Y:S01]  /*98f0*/  IMAD.IADD R8, R9, 0x1, R8 ;  /* 0x0000000109087824 */ /* 0x000fe200078e0208 */
[----:B------:R-:W-:Y:S01]  /*9900*/  IADD3 R2, P3, R2, UR46, RZ ;  /* 0x0000002e02027c10 */ /* 0x000fe2000ff7e0ff */
[----:B------:R-:W-:Y:S01]  /*9910*/  ULDC.64 UR8, c[0x0][0x8f8] ;  /* 0x00023e0000087ab9 */ /* 0x000fe20000000a00 */
[----:B------:R-:W-:Y:S01]  /*9920*/  BSSY B1, `(.L_x_431) ;  /* 0x000006a000017945 */ /* 0x000fe20003800000 */
[----:B------:R-:W-:Y:S02]  /*9930*/  PRMT R13, RZ, 0x7610, R13 ;  /* 0x00007610ff0d7816 */ /* 0x000fe4000000000d */
[----:B------:R-:W-:Y:S02]  /*9940*/  SHF.R.U32.HI R0, RZ, 0x2, R8 ;  /* 0x00000002ff007819 */ /* 0x000fe40000011608 */
[----:B------:R-:W-:Y:S02]  /*9950*/  IADD3.X R16, R16, UR60, RZ, P3, !PT ;  /* 0x0000003c10107c10 */ /* 0x000fe40009ffe4ff */
[----:B------:R-:W-:-:S02]  /*9960*/  ISETP.GE.U32.AND P3, PT, R2, UR8, PT ;  /* 0x0000000802007c0c */ /* 0x000fc4000bf66070 */
[----:B------:R-:W-:Y:S01]  /*9970*/  @P0 SYNCS.ARRIVE.TRANS64.A1T0 RZ, [UR13+0x38498], RZ ;  /* 0x038498ffffff09a7 */ /* 0x000fe2000810000d */
[----:B------:R-:W-:Y:S02]  /*9980*/  ISETP.GT.U32.AND P0, PT, R8, 0x3, PT ;  /* 0x000000030800780c */ /* 0x000fe40003f04070 */
[----:B------:R-:W-:Y:S02]  /*9990*/  LOP3.LUT R0, R0, 0x1, RZ, 0xc0, !PT ;  /* 0x0000000100007812 */ /* 0x000fe400078ec0ff */
[----:B------:R-:W-:Y:S02]  /*99a0*/  ISETP.LT.U32.AND P0, PT, R9, 0x4, P0 ;  /* 0x000000040900780c */ /* 0x000fe40000701070 */
[----:B------:R-:W-:Y:S02]  /*99b0*/  ISETP.NE.U32.AND P2, PT, R0, 0x1, PT ;  /* 0x000000010000780c */ /* 0x000fe40003f45070 */
[----:B------:R-:W-:Y:S02]  /*99c0*/  SEL R3, RZ, 0x1, !P0 ;  /* 0x00000001ff037807 */ /* 0x000fe40004000000 */
[----:B------:R-:W-:-:S02]  /*99d0*/  ISETP.GE.U32.AND.EX P0, PT, R16, UR9, PT, P3 ;  /* 0x0000000910007c0c */ /* 0x000fc4000bf06130 */
[----:B------:R-:W-:Y:S02]  /*99e0*/  ISETP.GT.U32.AND P2, PT, R9, 0x3, !P2 ;  /* 0x000000030900780c */ /* 0x000fe40005744070 */
[----:B------:R-:W-:Y:S02]  /*99f0*/  MOV R12, 0xffffffff ;  /* 0xffffffff000c7802 */ /* 0x000fe40000000f00 */
[----:B------:R-:W-:Y:S02]  /*9a00*/  SEL R0, RZ, 0x1, !P2 ;  /* 0x00000001ff007807 */ /* 0x000fe40005000000 */
[----:B------:R-:W-:Y:S02]  /*9a10*/  LOP3.LUT R8, R8, 0x3, RZ, 0xc0, !PT ;  /* 0x0000000308087812 */ /* 0x000fe400078ec0ff */
[----:B------:R-:W-:Y:S01]  /*9a20*/  LOP3.LUT R10, R0, R10, R3, 0x96, !PT ;  /* 0x0000000a000a7212 */ /* 0x000fe200078e9603 */
[----:B------:R-:W-:Y:S01]  /*9a30*/  IMAD.MOV.U32 R0, RZ, RZ, -0x1 ;  /* 0xffffffffff007424 */ /* 0x000fe200078e00ff */
[----:B------:R-:W-:Y:S01]  /*9a40*/  MOV R3, 0xffffffff ;  /* 0xffffffff00037802 */ /* 0x000fe20000000f00 */
[----:B------:R-:W-:Y:S06]  /*9a50*/  @P0 BRA `(.L_x_432) ;  /* 0x0000000400580947 */ /* 0x000fec0003800000 */
        /* <DEDUP_REMOVED lines=9> */
[----:B------:R-:W-:Y:S02]  /*9af0*/  MOV R5, R16 ;  /* 0x0000001000057202 */ /* 0x000fe40000000f00 */
[----:B-1----:R-:W-:-:S05]  /*9b00*/  I2FP.F32.U32 R0, UR8 ;  /* 0x0000000800007c45 */ /* 0x002fca0008201000 */
[----:B------:R-:W-:-:S04]  /*9b10*/  FMUL R15, R0, UR9 ;  /* 0x00000009000f7c20 */ /* 0x000fc80008400000 */
[----:B------:R-:W-:Y:S05]  /*9b20*/  @!P0 BRA `(.L_x_433) ;  /* 0x0000000000288947 */ /* 0x000fea0003800000 */
[----:B------:R-:W-:Y:S02]  /*9b30*/  ULDC UR9, c[0x0][0x8dc] ;  /* 0x0002370000097ab9 */ /* 0x000fe40000000800 */
[----:B------:R-:W-:-:S05]  /*9b40*/  IADD3 R13, P0, R2, UR9, RZ ;  /* 0x00000009020d7c10 */ /* 0x000fca000ff1e0ff */
[----:B------:R-:W-:-:S04]  /*9b50*/  IMAD.X R3, RZ, RZ, R16, P0 ;  /* 0x000000ffff037224 */ /* 0x000fc800000e0610 */
[----:B------:R-:W-:-:S04]  /*9b60*/  IMAD.WIDE.U32 R6, R3, UR10, RZ ;  /* 0x0000000a03067c25 */ /* 0x000fc8000f8e00ff */
[----:B------:R-:W-:-:S04]  /*9b70*/  IMAD.WIDE.U32 R6, P0, R13, UR11, R6 ;  /* 0x0000000b0d067c25 */ /* 0x000fc8000f800006 */
[----:B------:R-:W-:Y:S01]  /*9b80*/  IMAD.WIDE.U32 R12, R13, UR10, RZ ;  /* 0x0000000a0d0c7c25 */ /* 0x000fe2000f8e00ff */
[----:B------:R-:W-:-:S03]  /*9b90*/  IADD3.X R5, RZ, RZ, RZ, P0, !PT ;  /* 0x000000ffff057210 */ /* 0x000fc600007fe4ff */
[----:B------:R-:W-:Y:S01]  /*9ba0*/  IMAD.MOV.U32 R4, RZ, RZ, R7 ;  /* 0x000000ffff047224 */ /* 0x000fe200078e0007 */
[----:B------:R-:W-:-:S05]  /*9bb0*/  IADD3 RZ, P0, R13, R6, RZ ;  /* 0x000000060dff7210 */ /* 0x000fca0007f1e0ff */
[----:B------:R-:W-:-:S08]  /*9bc0*/  IMAD.WIDE.U32.X R4, R3, UR11, R4, P0 ;  /* 0x0000000b03047c25 */ /* 0x000fd000080e0404 */
.L_x_433:
[--C-:B------:R-:W-:Y:S01]  /*9bd0*/  SHF.R.U64 R14, R4, UR12, R5.reuse ;  /* 0x0000000c040e7c19 */ /* 0x100fe20008001205 */
[----:B------:R-:W1:Y:S01]  /*9be0*/  F2I.U32.TRUNC.NTZ R15, R15 ;  /* 0x0000000f000f7305 */ /* 0x000e62000020f000 */
[----:B------:R-:W-:Y:S01]  /*9bf0*/  SHF.R.U32.HI R0, RZ, UR12, R5 ;  /* 0x0000000cff007c19 */ /* 0x000fe20008011605 */
[----:B------:R-:W-:Y:S01]  /*9c00*/  ULDC.64 UR10, c[0x0][0x8c8] ;  /* 0x00023200000a7ab9 */ /* 0x000fe20000000a00 */
[----:B------:R-:W-:Y:S01]  /*9c10*/  IADD3 R7, P0, RZ, -R14, RZ ;  /* 0x8000000eff077210 */ /* 0x000fe20007f1e0ff */
[----:B------:R-:W-:Y:S01]  /*9c20*/  ULDC UR12, c[0x0][0x900] ;  /* 0x00024000000c7ab9 */ /* 0x000fe20000000800 */
[----:B--2---:R-:W-:Y:S01]  /*9c30*/  I2FP.F32.U32 R3, UR17 ;  /* 0x0000001100037c45 */ /* 0x004fe20008201000 */
[----:B------:R-:W-:Y:S01]  /*9c40*/  ULDC UR20, c[0x0][0x8f0] ;  /* 0x00023c0000147ab9 */ /* 0x000fe20000000800 */
[----:B------:R-:W-:-:S03]  /*9c50*/  IADD3.X R0, RZ, ~R0, RZ, P0, !PT ;  /* 0x80000000ff007210 */ /* 0x000fc600007fe4ff */
[----:B------:R-:W-:Y:S01]  /*9c60*/  FMUL R6, R3, UR18 ;  /* 0x0000001203067c20 */ /* 0x000fe20008400000 */
[----:B------:R-:W-:Y:S01]  /*9c70*/  IMAD.MOV.U32 R3, RZ, RZ, R16 ;  /* 0x000000ffff037224 */ /* 0x000fe200078e0010 */
[----:B------:R-:W-:Y:S01]  /*9c80*/  ULDC.64 UR18, c[0x0][0x8e8] ;  /* 0x00023a0000127ab9 */ /* 0x000fe20000000a00 */
[----:B------:R-:W-:Y:S01]  /*9c90*/  IMAD R0, R0, UR10, RZ ;  /* 0x0000000a00007c24 */ /* 0x000fe2000f8e02ff */
[----:B------:R-:W-:Y:S01]  /*9ca0*/  ISETP.NE.U32.AND P0, PT, RZ, UR18, PT ;  /* 0x00000012ff007c0c */ /* 0x000fe2000bf05070 */
[----:B------:R-:W-:Y:S01]  /*9cb0*/  IMAD.WIDE.U32 R4, R7, UR10, R2 ;  /* 0x0000000a07047c25 */ /* 0x000fe2000f8e0002 */
[----:B------:R-:W2:Y:S01]  /*9cc0*/  F2I.U32.TRUNC.NTZ R6, R6 ;  /* 0x0000000600067305 */ /* 0x000ea2000020f000 */
[----:B-1----:R-:W-:Y:S01]  /*9cd0*/  R2UR UR9, R15 ;  /* 0x000000000f0972ca */ /* 0x002fe200000e0000 */
[----:B------:R-:W-:Y:S01]  /*9ce0*/  ULDC UR10, c[0x0][0x8c0] ;  /* 0x00023000000a7ab9 */ /* 0x000fe20000000800 */
[----:B------:R-:W-:Y:S01]  /*9cf0*/  IMAD R3, R7, UR11, R0 ;  /* 0x0000000b07037c24 */ /* 0x000fe2000f8e0200 */
[----:B------:R-:W-:Y:S01]  /*9d00*/  ISETP.NE.AND.EX P0, PT, RZ, UR19, PT, P0 ;  /* 0x00000013ff007c0c */ /* 0x000fe2000bf05300 */
[----:B------:R-:W1:Y:S03]  /*9d10*/  LDC R0, c[0x0][0x8b8] ;  /* 0x00022e00ff007b82 */ /* 0x000e660000000800 */
[----:B------:R-:W-:-:S04]  /*9d20*/  IADD3 R5, R5, R3, RZ ;  /* 0x0000000305057210 */ /* 0x000fc80007ffe0ff */
        /* <DEDUP_REMOVED lines=10> */
[----:B------:R-:W-:Y:S01]  /*9dd0*/  IMAD.MOV.U32 R4, RZ, RZ, R15 ;  /* 0x000000ffff047224 */ /* 0x000fe200078e000f */
[----:B------:R-:W-:Y:S06]  /*9de0*/  @!P0 BRA `(.L_x_434) ;  /* 0x0000000000288947 */ /* 0x000fec0003800000 */
[----:B------:R-:W-:Y:S02]  /*9df0*/  ULDC UR12, c[0x0][0x8f4] ;  /* 0x00023d00000c7ab9 */ /* 0x000fe40000000800 */
[----:B------:R-:W-:-:S04]  /*9e00*/  IADD3 R13, P0, R15, UR12, RZ ;  /* 0x0000000c0f0d7c10 */ /* 0x000fc8000ff1e0ff */
[----:B------:R-:W-:-:S05]  /*9e10*/  IADD3.X R21, RZ, R5, RZ, P0, !PT ;  /* 0x00000005ff157210 */ /* 0x000fca00007fe4ff */
[----:B------:R-:W-:-:S04]  /*9e20*/  IMAD.WIDE.U32 R6, R21, UR18, RZ ;  /* 0x0000001215067c25 */ /* 0x000fc8000f8e00ff */
[----:B------:R-:W-:-:S04]  /*9e30*/  IMAD.WIDE.U32 R6, P0, R13, UR19, R6 ;  /* 0x000000130d067c25 */ /* 0x000fc8000f800006 */
[----:B------:R-:W-:Y:S01]  /*9e40*/  IMAD.WIDE.U32 R12, R13, UR18, RZ ;  /* 0x000000120d0c7c25 */ /* 0x000fe2000f8e00ff */
[----:B------:R-:W-:-:S03]  /*9e50*/  MOV R4, R7 ;  /* 0x0000000700047202 */ /* 0x000fc60000000f00 */
[----:B------:R-:W-:Y:S01]  /*9e60*/  IMAD.X R5, RZ, RZ, RZ, P0 ;  /* 0x000000ffff057224 */ /* 0x000fe200000e06ff */
[----:B------:R-:W-:-:S05]  /*9e70*/  IADD3 RZ, P0, R13, R6, RZ ;  /* 0x000000060dff7210 */ /* 0x000fca0007f1e0ff */
[----:B------:R-:W-:-:S08]  /*9e80*/  IMAD.WIDE.U32.X R4, R21, UR19, R4, P0 ;  /* 0x0000001315047c25 */ /* 0x000fd000080e0404 */
.L_x_434:
[----:B------:R-:W-:Y:S01]  /*9e90*/  UISETP.NE.AND UP0, UPT, UR39, URZ, UPT ;  /* 0x0000003f2700728c */ /* 0x000fe2000bf05270 */
[----:B------:R-:W-:Y:S01]  /*9ea0*/  SHF.R.U64 R5, R4, UR20, R5 ;  /* 0x0000001404057c19 */ /* 0x000fe20008001205 */
[----:B------:R-:W-:Y:S01]  /*9eb0*/  UIADD3 UR11, -UR11, URZ, URZ ;  /* 0x0000003f0b0b7290 */ /* 0x000fe2000fffe13f */
[----:B------:R-:W-:Y:S01]  /*9ec0*/  LOP3.LUT R4, R24, UR16, RZ, 0xc0, !PT ;  /* 0x0000001018047c12 */ /* 0x000fe2000f8ec0ff */
[----:B------:R-:W-:Y:S01]  /*9ed0*/  UIMAD UR8, UR9, UR10, UR8 ;  /* 0x0000000a090872a4 */ /* 0x000fe2000f8e0208 */
[----:B------:R-:W-:Y:S01]  /*9ee0*/  MOV R13, 0x1 ;  /* 0x00000001000d7802 */ /* 0x000fe20000000f00 */
[----:B------:R-:W-:Y:S01]  /*9ef0*/  IMAD.MOV R6, RZ, RZ, -R5 ;  /* 0x000000ffff067224 */ /* 0x000fe200078e0a05 */
[----:B------:R-:W-:Y:S01]  /*9f00*/  ULDC UR9, c[0x0][0x148] ;  /* 0x0000520000097ab9 */ /* 0x000fe20000000800 */
[----:B------:R-:W-:Y:S01]  /*9f10*/  IMAD R5, R5, UR15, R4 ;  /* 0x0000000f05057c24 */ /* 0x000fe2000f8e0204 */
[----:B------:R-:W-:Y:S01]  /*9f20*/  LOP3.LUT R4, R3, UR14, RZ, 0xc0, !PT ;  /* 0x0000000e03047c12 */ /* 0x000fe2000f8ec0ff */
[----:B------:R-:W-:Y:S01]  /*9f30*/  IMAD.MOV.U32 R12, RZ, RZ, R14 ;  /* 0x000000ffff0c7224 */ /* 0x000fe200078e000e */
[----:B------:R-:W-:-:S03]  /*9f40*/  @UP0 UIMAD UR8, UR9, UR11, UR17 ;  /* 0x0000000b090802a4 */ /* 0x000fc6000f8e0211 */
[----:B------:R-:W-:Y:S02]  /*9f50*/  ULDC UR9, c[0x0][0x8e0] ;  /* 0x0002380000097ab9 */ /* 0x000fe40000000800 */
[----:B------:R-:W-:Y:S02]  /*9f60*/  IMAD R15, R6, UR9, R15 ;  /* 0x00000009060f7c24 */ /* 0x000fe4000f8e020f */
[----:B-1----:R-:W-:Y:S01]  /*9f70*/  IMAD R3, R5, R0, UR8 ;  /* 0x0000000805037e24 */ /* 0x002fe2000f8e0200 */
[----:B------:R-:W-:Y:S02]  /*9f80*/  ULDC UR8, c[0x0][0x8a8] ;  /* 0x00022a0000087ab9 */ /* 0x000fe40000000800 */
[----:B------:R-:W-:-:S05]  /*9f90*/  IMAD R4, R15, UR8, R4 ;  /* 0x000000080f047c24 */ /* 0x000fca000f8e0204 */
[----:B------:R-:W-:Y:S02]  /*9fa0*/  SEL R0, R4, R3, !P1 ;  /* 0x0000000304007207 */ /* 0x000fe40004800000 */
[----:B------:R-:W-:-:S07]  /*9fb0*/  SEL R3, R3, R4, !P1 ;  /* 0x0000000403037207 */ /* 0x000fce0004800000 */
.L_x_432:
[----:B------:R-:W-:Y:S05]  /*9fc0*/  BSYNC B1 ;  /* 0x0000000000017941 */ /* 0x000fea0003800000 */
.L_x_431:
[----:B------:R-:W-:Y:S02]  /*9fd0*/  LOP3.LUT P0, R13, R13, 0xff, RZ, 0xc0, !PT ;  /* 0x000000ff0d0d7812 */ /* 0x000fe4000780c0ff */
[CC--:B------:R-:W-:Y:S02]  /*9fe0*/  ISETP.NE.AND P2, PT, R12.reuse, R17.reuse, PT ;  /* 0x000000110c00720c */ /* 0x0c0fe40003f45270 */
[----:B------:R-:W-:-:S13]  /*9ff0*/  ISETP.EQ.OR P0, PT, R12, R17, !P0 ;  /* 0x000000110c00720c */ /* 0x000fda0004702670 */
[----:B------:R-:W-:Y:S05]  /*a000*/  @P0 BRA `(.L_x_435) ;  /* 0x0000000000840947 */ /* 0x000fea0003800000 */
[----:B------:R-:W-:-:S03]  /*a010*/  UMOV UR8, 0xffffffff ;  /* 0xffffffff00087882 */ /* 0x000fc60000000000 */
[----:B------:R-:W-:Y:S05]  /*a020*/  BRA.DIV UR8, `(.L_x_436) ;  /* 0x0000000e08b07947 */ /* 0x000fea000b800000 */
[----:B------:R-:W-:-:S13]  /*a030*/  ELECT P0, URZ, PT ;  /* 0x00000000003f782f */ /* 0x000fda0003800000 */
.L_x_478:
        /* <DEDUP_REMOVED lines=10> */
.L_x_438:
[----:B------:R-:W-:Y:S05]  /*a0e0*/  BSYNC B1 ;  /* 0x0000000000017941 */ /* 0x000fea0003800000 */
.L_x_437:
[----:B------:R-:W-:-:S03]  /*a0f0*/  UMOV UR8, 0xffffffff ;  /* 0xffffffff00087882 */ /* 0x000fc60000000000 */
[----:B------:R-:W-:Y:S05]  /*a100*/  BRA.DIV UR8, `(.L_x_439) ;  /* 0x0000000e089c7947 */ /* 0x000fea000b800000 */
[----:B------:R-:W-:Y:S01]  /*a110*/  ELECT P0, URZ, PT ;  /* 0x00000000003f782f */ /* 0x000fe20003800000 */
[----:B------:R-:W-:-:S12]  /*a120*/  NOP ;  /* 0x0000000000007918 */ /* 0x000fd80000000000 */
.L_x_482:
[----:B-1----:R-:W1:Y:S02]  /*a130*/  S2R R4, SR_LANEID ;  /* 0x0000000000047919 */ /* 0x002e640000000000 */
[----:B-1----:R-:W-:-:S04]  /*a140*/  SHF.L.U32 R14, R4, 0x2, RZ ;  /* 0x00000002040e7819 */ /* 0x002fc800000006ff */
[C---:B------:R-:W-:Y:S01]  /*a150*/  IADD3 R6, P3, R14.reuse, UR4, RZ ;  /* 0x000000040e067c10 */ /* 0x040fe2000ff7e0ff */
[----:B------:R1:W2:Y:S01]  /*a160*/  LDS R15, [R14+UR24] ;  /* 0x000000180e0f7984 */ /* 0x0002a20008000800 */
[----:B------:R-:W-:-:S03]  /*a170*/  IADD3 R4, P4, R14, UR6, RZ ;  /* 0x000000060e047c10 */ /* 0x000fc6000ff9e0ff */
[----:B------:R1:W3:Y:S01]  /*a180*/  LDS R21, [R14+UR24+0x80] ;  /* 0x000080180e157984 */ /* 0x0002e20008000800 */
[----:B------:R-:W-:Y:S09]  /*a190*/  @!P0 BRA `(.L_x_440) ;  /* 0x0000000000088947 */ /* 0x000ff20003800000 */
[----:B------:R0:W-:Y:S01]  /*a1a0*/  UTMACMDFLUSH ;  /* 0x00000000000079b7 */ /* 0x0001e20000000000 */
[----:B------:R-:W-:-:S04]  /*a1b0*/  DEPBAR.LE SB0, 0x0 ;  /* 0x000080000000791a */ /* 0x000fc80000000000 */
.L_x_440:
[----:B------:R-:W-:Y:S01]  /*a1c0*/  IMAD.X R7, RZ, RZ, UR5, P3 ;  /* 0x00000005ff077e24 */ /* 0x000fe200098e06ff */
[----:B------:R-:W-:Y:S01]  /*a1d0*/  IADD3.X R5, RZ, UR7, RZ, P4, !PT ;  /* 0x00000007ff057c10 */ /* 0x000fe2000a7fe4ff */
[----:B------:R-:W-:Y:S05]  /*a1e0*/  WARPSYNC.ALL ;  /* 0x0000000000007948 */ /* 0x000fea0003800000 */
[----:B--2---:R2:W5:Y:S04]  /*a1f0*/  ATOMG.E.EXCH.STRONG.GPU PT, RZ, [R6], R15 ;  /* 0x0000000f06ff73a8 */ /* 0x00456800041ee100 */
[----:B---3--:R2:W5:Y:S01]  /*a200*/  ATOMG.E.EXCH.STRONG.GPU PT, RZ, [R4], R21 ;  /* 0x0000001504ff73a8 */ /* 0x00856200041ee100 */
[----:B------:R-:W-:-:S07]  /*a210*/  IMAD.MOV.U32 R17, RZ, RZ, R12 ;  /* 0x000000ffff117224 */ /* 0x000fce00078e000c */
.L_x_435:
[----:B------:R-:W-:Y:S02]  /*a220*/  ISETP.NE.AND P0, PT, R13, RZ, PT ;  /* 0x000000ff0d00720c */ /* 0x000fe40003f05270 */
[----:B--2---:R-:W-:Y:S02]  /*a230*/  SEL R5, RZ, 0x1, !P2 ;  /* 0x00000001ff057807 */ /* 0x004fe40005000000 */
[----:B------:R-:W-:-:S09]  /*a240*/  PRMT R4, RZ, 0x7610, R4 ;  /* 0x00007610ff047816 */ /* 0x000fd20000000004 */
[----:B------:R-:W-:Y:S05]  /*a250*/  @P0 BRA `(.L_x_441) ;  /* 0xfffffff0009c0947 */ /* 0x000fea000383ffff */
[----:B------:R-:W-:Y:S05]  /*a260*/  BSYNC B0 ;  /* 0x0000000000007941 */ /* 0x000fea0003800000 */
.L_x_422:
[----:B------:R-:W-:-:S03]  /*a270*/  UMOV UR8, 0xffffffff ;  /* 0xffffffff00087882 */ /* 0x000fc60000000000 */
[----:B------:R-:W-:Y:S05]  /*a280*/  BRA.DIV UR8, `(.L_x_442) ;  /* 0x0000000e08707947 */ /* 0x000fea000b800000 */
[----:B-----5:R-:W-:-:S13]  /*a290*/  ELECT P0, URZ, PT ;  /* 0x00000000003f782f */ /* 0x020fda0003800000 */
.L_x_485:
[----:B------:R-:W-:Y:S04]  /*a2a0*/  BSSY B0, `(.L_x_443) ;  /* 0x000002a000007945 */ /* 0x000fe80003800000 */
[----:B------:R-:W-:Y:S05]  /*a2b0*/  @!P0 BRA `(.L_x_444) ;  /* 0x0000000000a08947 */ /* 0x000fea0003800000 */
[----:B------:R-:W-:-:S04]  /*a2c0*/  ULOP3.LUT UR8, UR38, 0x2, URZ, 0xfc, !UPT ;  /* 0x0000000226087892 */ /* 0x000fc8000f8efc3f */
[----:B------:R-:W-:-:S06]  /*a2d0*/  UISETP.NE.AND UP0, UPT, UR8, 0x3, UPT ;  /* 0x000000030800788c */ /* 0x000fcc000bf05270 */
[----:B------:R-:W-:-:S13]  /*a2e0*/  PLOP3.LUT P0, PT, PT, PT, UP0, 0x80, 0x0 ;  /* 0x000000000000781c */ /* 0x000fda0003f0f008 */
[----:B------:R-:W-:Y:S05]  /*a2f0*/  @!P0 BRA `(.L_x_445) ;  /* 0x0000000000048947 */ /* 0x000fea0003800000 */
[----:B------:R-:W-:Y:S01]  /*a300*/  BPT.TRAP 0x1 ;  /* 0x000000040000795c */ /* 0x000fe20000300000 */
.L_x_445:
[----:B------:R-:W-:Y:S02]  /*a310*/  MOV R3, UR13 ;  /* 0x0000000d00037c02 */ /* 0x000fe40008000f00 */
[----:B------:R-:W-:-:S03]  /*a320*/  SHF.L.U32 R0, R10, 0x1f, RZ ;  /* 0x0000001f0a007819 */ /* 0x000fc600000006ff */
[----:B------:R-:W-:-:S05]  /*a330*/  VIADD R3, R3, 0x38430 ;  /* 0x0003843003037836 */ /* 0x000fca0000000000 */
[C---:B------:R-:W-:Y:S01]  /*a340*/  LEA R7, R8.reuse, R3, 0x3 ;  /* 0x0000000308077211 */ /* 0x040fe200078e18ff */
[----:B------:R-:W-:-:S03]  /*a350*/  VIADD R8, R8, 0x1 ;  /* 0x0000000108087836 */ /* 0x000fc60000000000 */
[----:B------:R-:W2:Y:S02]  /*a360*/  SYNCS.PHASECHK.TRANS64.TRYWAIT P0, [R7+URZ], R0 ;  /* 0x00000000070075a7 */ /* 0x000ea4000800017f */
[----:B------:R-:W-:-:S04]  /*a370*/  ISETP.NE.AND P1, PT, R8, 0x4, PT ;  /* 0x000000040800780c */ /* 0x000fc80003f25270 */
[----:B------:R-:W-:Y:S02]  /*a380*/  SEL R5, RZ, 0x1, P1 ;  /* 0x00000001ff057807 */ /* 0x000fe40000800000 */
[----:B------:R-:W-:Y:S02]  /*a390*/  SEL R8, R8, RZ, P1 ;  /* 0x000000ff08087207 */ /* 0x000fe40000800000 */
[----:B------:R-:W-:Y:S02]  /*a3a0*/  LOP3.LUT R5, R10, R5, RZ, 0x3c, !PT ;  /* 0x000000050a057212 */ /* 0x000fe400078e3cff */
[----:B------:R-:W-:Y:S02]  /*a3b0*/  LEA R9, R8, R3, 0x3 ;  /* 0x0000000308097211 */ /* 0x000fe400078e18ff */
[----:B------:R-:W-:Y:S01]  /*a3c0*/  SHF.L.U32 R4, R5, 0x1f, RZ ;  /* 0x0000001f05047819 */ /* 0x000fe200000006ff */
[----:B--2---:R-:W-:Y:S06]  /*a3d0*/  @!P0 BRA `(.L_x_446) ;  /* 0x0000000c00408947 */ /* 0x004fec0003800000 */
.L_x_486:
[----:B------:R-:W3:Y:S01]  /*a3e0*/  SYNCS.PHASECHK.TRANS64.TRYWAIT P0, [R9+URZ], R4 ;  /* 0x00000004090075a7 */ /* 0x000ee2000800017f */
[----:B--2---:R-:W-:-:S05]  /*a3f0*/  VIADD R0, R8, 0x1 ;  /* 0x0000000108007836 */ /* 0x004fca0000000000 */
[----:B------:R-:W-:-:S04]  /*a400*/  ISETP.NE.AND P1, PT, R0, 0x4, PT ;  /* 0x000000040000780c */ /* 0x000fc80003f25270 */
[----:B------:R-:W-:Y:S02]  /*a410*/  SEL R2, RZ, 0x1, P1 ;  /* 0x00000001ff027807 */ /* 0x000fe40000800000 */
[----:B------:R-:W-:Y:S02]  /*a420*/  SEL R0, R0, RZ, P1 ;  /* 0x000000ff00007207 */ /* 0x000fe40000800000 */
[----:B------:R-:W-:Y:S02]  /*a430*/  LOP3.LUT R7, R5, R2, RZ, 0x3c, !PT ;  /* 0x0000000205077212 */ /* 0x000fe400078e3cff */
[----:B------:R-:W-:Y:S02]  /*a440*/  LEA R6, R0, R3, 0x3 ;  /* 0x0000000300067211 */ /* 0x000fe400078e18ff */
[----:B------:R-:W-:Y:S01]  /*a450*/  SHF.L.U32 R5, R7, 0x1f, RZ ;  /* 0x0000001f07057819 */ /* 0x000fe200000006ff */
[----:B---3--:R-:W-:Y:S06]  /*a460*/  @!P0 BRA `(.L_x_447) ;  /* 0x0000000c00308947 */ /* 0x008fec0003800000 */
.L_x_487:
[----:B------:R-:W3:Y:S01]  /*a470*/  SYNCS.PHASECHK.TRANS64.TRYWAIT P0, [R6+URZ], R5 ;  /* 0x00000005060075a7 */ /* 0x000ee2000800017f */
[----:B------:R-:W-:-:S05]  /*a480*/  VIADD R0, R0, 0x1 ;  /* 0x0000000100007836 */ /* 0x000fca0000000000 */
[----:B------:R-:W-:-:S04]  /*a490*/  ISETP.NE.AND P1, PT, R0, 0x4, PT ;  /* 0x000000040000780c */ /* 0x000fc80003f25270 */
[----:B------:R-:W-:Y:S02]  /*a4a0*/  SEL R2, RZ, 0x1, P1 ;  /* 0x00000001ff027807 */ /* 0x000fe40000800000 */
[----:B------:R-:W-:Y:S02]  /*a4b0*/  SEL R0, R0, RZ, P1 ;  /* 0x000000ff00007207 */ /* 0x000fe40000800000 */
[----:B------:R-:W-:Y:S01]  /*a4c0*/  LOP3.LUT R2, R7, R2, RZ, 0x3c, !PT ;  /* 0x0000000207027212 */ /* 0x000fe200078e3cff */
[----:B---3--:R-:W-:Y:S06]  /*a4d0*/  @!P0 BRA `(.L_x_448) ;  /* 0x0000000c00288947 */ /* 0x008fec0003800000 */
.L_x_488:
[----:B------:R-:W-:Y:S02]  /*a4e0*/  LEA R3, R0, R3, 0x3 ;  /* 0x0000000300037211 */ /* 0x000fe400078e18ff */
[----:B------:R-:W-:-:S07]  /*a4f0*/  SHF.L.U32 R0, R2, 0x1f, RZ ;  /* 0x0000001f02007819 */ /* 0x000fce00000006ff */
.L_x_449:
[----:B----4-:R4:W1:Y:S02]  /*a500*/  SYNCS.PHASECHK.TRANS64.TRYWAIT P0, [R3+URZ], R0 ;  /* 0x00000000030075a7 */ /* 0x010864000800017f */
[----:B-1----:R-:W-:Y:S05]  /*a510*/  @!P0 NANOSLEEP.SYNCS 0x989680 ;  /* 0x009896800000895d */ /* 0x002fea0003900000 */
[----:B------:R-:W1:Y:S02]  /*a520*/  @!P0 SYNCS.PHASECHK.TRANS64 P0, [R3+URZ], R0 ;  /* 0x00000000030085a7 */ /* 0x000e64000800007f */
[----:B-1----:R-:W-:Y:S05]  /*a530*/  @!P0 BRA `(.L_x_449) ;  /* 0xfffffffc00f08947 */ /* 0x002fea000383ffff */
.L_x_444:
[----:B------:R-:W-:Y:S05]  /*a540*/  BSYNC B0 ;  /* 0x0000000000007941 */ /* 0x000fea0003800000 */
.L_x_443:
[----:B------:R-:W-:Y:S05]  /*a550*/  EXIT ;  /* 0x000000000000794d */ /* 0x000fea0003800000 */
.L_x_268:
[----:B--2---:R-:W-:-:S04]  /*a560*/  IMAD.U32 R6, RZ, RZ, UR5 ;  /* 0x00000005ff067e24 */ /* 0x004fc8000f8e00ff */
[----:B------:R2:W3:Y:S03]  /*a570*/  SYNCS.PHASECHK.TRANS64.TRYWAIT P0, [R6+URZ+0x38410], R5 ;  /* 0x03841005060075a7 */ /* 0x0004e6000800017f */
[----:B---3--:R-:W-:Y:S05]  /*a580*/  @!P0 NANOSLEEP.SYNCS 0x989680 ;  /* 0x009896800000895d */ /* 0x008fea0003900000 */
[----:B------:R-:W3:Y:S02]  /*a590*/  @!P0 SYNCS.PHASECHK.TRANS64 P0, [R6+URZ+0x38410], R5 ;  /* 0x03841005060085a7 */ /* 0x000ee4000800007f */
[----:B---3--:R-:W-:Y:S05]  /*a5a0*/  @!P0 BRA `(.L_x_268) ;  /* 0xfffffffc00ec8947 */ /* 0x008fea000383ffff */
[----:B------:R-:W-:Y:S05]  /*a5b0*/  BRA `(.L_x_267) ;  /* 0xffffff7800887947 */ /* 0x000fea000383ffff */
.L_x_273:
[----:B--2---:R-:W-:-:S04]  /*a5c0*/  MOV R9, UR7 ;  /* 0x0000000700097c02 */ /* 0x004fc80008000f00 */
[----:B------:R2:W3:Y:S03]  /*a5d0*/  SYNCS.PHASECHK.TRANS64.TRYWAIT P0, [R9+URZ+0x38410], R8 ;  /* 0x03841008090075a7 */ /* 0x0004e6000800017f */
[----:B---3--:R-:W-:Y:S05]  /*a5e0*/  @!P0 NANOSLEEP.SYNCS 0x989680 ;  /* 0x009896800000895d */ /* 0x008fea0003900000 */
[----:B------:R-:W3:Y:S02]  /*a5f0*/  @!P0 SYNCS.PHASECHK.TRANS64 P0, [R9+URZ+0x38410], R8 ;  /* 0x03841008090085a7 */ /* 0x000ee4000800007f */
[----:B---3--:R-:W-:Y:S05]  /*a600*/  @!P0 BRA `(.L_x_273) ;  /* 0xfffffffc00ec8947 */ /* 0x008fea000383ffff */
[----:B------:R-:W-:Y:S05]  /*a610*/  BRA `(.L_x_272) ;  /* 0xffffff7c00b87947 */ /* 0x000fea000383ffff */
.L_x_288:
[----:B------:R-:W-:-:S07]  /*a620*/  IMAD.MOV.U32 R15, RZ, RZ, -0x1 ;  /* 0xffffffffff0f7424 */ /* 0x000fce00078e00ff */
[----:B-12345:R-:W-:Y:S05]  /*a630*/  WARPSYNC.COLLECTIVE R15, `(.L_x_450) ;  /* 0x000000000f0c7348 */ /* 0x03efea0003c00000 */
[----:B------:R-:W-:Y:S02]  /*a640*/  ELECT P6, UR62, PT ;  /* 0x00000000003e782f */ /* 0x000fe400038c0000 */
[----:B------:R-:W-:Y:S01]  /*a650*/  MOV R14, UR62 ;  /* 0x0000003e000e7c02 */ /* 0x000fe20008000f00 */
[----:B-12345:R-:W-:Y:S10]  /*a660*/  ENDCOLLECTIVE ;  /* 0x000000000000791b */ /* 0x03eff40003800000 */
.L_x_450:
[----:B------:R-:W-:Y:S01]  /*a670*/  PLOP3.LUT P0, PT, P6, PT, PT, 0x80, 0x0 ;  /* 0x000000000000781c */ /* 0x000fe2000370f070 */
[----:B------:R-:W-:-:S12]  /*a680*/  BRA `(.L_x_451) ;  /* 0xffffff88009c7947 */ /* 0x000fd8000383ffff */
.L_x_290:
[----:B-1----:R-:W-:-:S04]  /*a690*/  MOV R5, UR45 ;  /* 0x0000002d00057c02 */ /* 0x002fc80008000f00 */
[----:B------:R1:W2:Y:S03]  /*a6a0*/  SYNCS.PHASECHK.TRANS64.TRYWAIT P2, [R5+URZ+0x38450], R20 ;  /* 0x03845014050075a7 */ /* 0x0002a6000804017f */
[----:B--2---:R-:W-:Y:S05]  /*a6b0*/  @!P2 NANOSLEEP.SYNCS 0x989680 ;  /* 0x009896800000a95d */ /* 0x004fea0003900000 */
[----:B------:R-:W2:Y:S02]  /*a6c0*/  @!P2 SYNCS.PHASECHK.TRANS64 P2, [R5+URZ+0x38450], R20 ;  /* 0x038450140500a5a7 */ /* 0x000ea4000804007f */
[----:B--2---:R-:W-:Y:S05]  /*a6d0*/  @!P2 BRA `(.L_x_290) ;  /* 0xfffffffc00eca947 */ /* 0x004fea000383ffff */
[----:B------:R-:W-:Y:S05]  /*a6e0*/  BRA `(.L_x_452) ;  /* 0xffffff8800b47947 */ /* 0x000fea000383ffff */
.L_x_298:
[----:B-1----:R-:W-:-:S04]  /*a6f0*/  IMAD.U32 R13, RZ, RZ, UR45 ;  /* 0x0000002dff0d7e24 */ /* 0x002fc8000f8e00ff */
[----:B------:R1:W2:Y:S03]  /*a700*/  SYNCS.PHASECHK.TRANS64.TRYWAIT P3, [R13+URZ+0x38458], R20 ;  /* 0x038458140d0075a7 */ /* 0x0002a6000806017f */
[----:B--2---:R-:W-:Y:S05]  /*a710*/  @!P3 NANOSLEEP.SYNCS 0x989680 ;  /* 0x009896800000b95d */ /* 0x004fea0003900000 */
[----:B------:R-:W2:Y:S02]  /*a720*/  @!P3 SYNCS.PHASECHK.TRANS64 P3, [R13+URZ+0x38458], R20 ;  /* 0x038458140d00b5a7 */ /* 0x000ea4000806007f */
[----:B--2---:R-:W-:Y:S05]  /*a730*/  @!P3 BRA `(.L_x_298) ;  /* 0xfffffffc00ecb947 */ /* 0x004fea000383ffff */
[----:B------:R-:W-:Y:S05]  /*a740*/  BRA `(.L_x_453) ;  /* 0xffffff90004c7947 */ /* 0x000fea000383ffff */
.L_x_303:
[----:B-1----:R-:W-:-:S04]  /*a750*/  MOV R13, UR45 ;  /* 0x0000002d000d7c02 */ /* 0x002fc80008000f00 */
[----:B------:R1:W2:Y:S03]  /*a760*/  SYNCS.PHASECHK.TRANS64.TRYWAIT P3, [R13+URZ+0x38460], R20 ;  /* 0x038460140d0075a7 */ /* 0x0002a6000806017f */
[----:B--2---:R-:W-:Y:S05]  /*a770*/  @!P3 NANOSLEEP.SYNCS 0x989680 ;  /* 0x009896800000b95d */ /* 0x004fea0003900000 */
[----:B------:R-:W2:Y:S02]  /*a780*/  @!P3 SYNCS.PHASECHK.TRANS64 P3, [R13+URZ+0x38460], R20 ;  /* 0x038460140d00b5a7 */ /* 0x000ea4000806007f */
[----:B--2---:R-:W-:Y:S05]  /*a790*/  @!P3 BRA `(.L_x_303) ;  /* 0xfffffffc00ecb947 */ /* 0x004fea000383ffff */
[----:B------:R-:W-:Y:S05]  /*a7a0*/  BRA `(.L_x_454) ;  /* 0xffffff9400b07947 */ /* 0x000fea000383ffff */
.L_x_308:
[----:B-1----:R-:W-:-:S04]  /*a7b0*/  IMAD.U32 R13, RZ, RZ, UR45 ;  /* 0x0000002dff0d7e24 */ /* 0x002fc8000f8e00ff */
[----:B------:R1:W2:Y:S03]  /*a7c0*/  SYNCS.PHASECHK.TRANS64.TRYWAIT P3, [R13+URZ+0x38468], R20 ;  /* 0x038468140d0075a7 */ /* 0x0002a6000806017f */
[----:B--2---:R-:W-:Y:S05]  /*a7d0*/  @!P3 NANOSLEEP.SYNCS 0x989680 ;  /* 0x009896800000b95d */ /* 0x004fea0003900000 */
[----:B------:R-:W2:Y:S02]  /*a7e0*/  @!P3 SYNCS.PHASECHK.TRANS64 P3, [R13+URZ+0x38468], R20 ;  /* 0x038468140d00b5a7 */ /* 0x000ea4000806007f */
[----:B--2---:R-:W-:Y:S05]  /*a7f0*/  @!P3 BRA `(.L_x_308) ;  /* 0xfffffffc00ecb947 */ /* 0x004fea000383ffff */
[----:B------:R-:W-:Y:S05]  /*a800*/  BRA `(.L_x_455) ;  /* 0xffffff9c00207947 */ /* 0x000fea000383ffff */
.L_x_313:
[----:B-1----:R-:W-:-:S04]  /*a810*/  MOV R13, UR45 ;  /* 0x0000002d000d7c02 */ /* 0x002fc80008000f00 */
[----:B------:R1:W2:Y:S03]  /*a820*/  SYNCS.PHASECHK.TRANS64.TRYWAIT P3, [R13+URZ+0x38450], R12 ;  /* 0x0384500c0d0075a7 */ /* 0x0002a6000806017f */
[----:B--2---:R-:W-:Y:S05]  /*a830*/  @!P3 NANOSLEEP.SYNCS 0x989680 ;  /* 0x009896800000b95d */ /* 0x004fea0003900000 */
[----:B------:R-:W2:Y:S02]  /*a840*/  @!P3 SYNCS.PHASECHK.TRANS64 P3, [R13+URZ+0x38450], R12 ;  /* 0x0384500c0d00b5a7 */ /* 0x000ea4000806007f */
[----:B--2---:R-:W-:Y:S05]  /*a850*/  @!P3 BRA `(.L_x_313) ;  /* 0xfffffffc00ecb947 */ /* 0x004fea000383ffff */
[----:B------:R-:W-:Y:S05]  /*a860*/  BRA `(.L_x_456) ;  /* 0xffffffa000987947 */ /* 0x000fea000383ffff */
.L_x_318:
[----:B--2---:R-:W-:-:S04]  /*a870*/  IMAD.U32 R13, RZ, RZ, UR45 ;  /* 0x0000002dff0d7e24 */ /* 0x004fc8000f8e00ff */
[----:B------:R2:W3:Y:S03]  /*a880*/  SYNCS.PHASECHK.TRANS64.TRYWAIT P3, [R13+URZ+0x38458], R12 ;  /* 0x0384580c0d0075a7 */ /* 0x0004e6000806017f */
[----:B---3--:R-:W-:Y:S05]  /*a890*/  @!P3 NANOSLEEP.SYNCS 0x989680 ;  /* 0x009896800000b95d */ /* 0x008fea0003900000 */
[----:B------:R-:W3:Y:S02]  /*a8a0*/  @!P3 SYNCS.PHASECHK.TRANS64 P3, [R13+URZ+0x38458], R12 ;  /* 0x0384580c0d00b5a7 */ /* 0x000ee4000806007f */
[----:B---3--:R-:W-:Y:S05]  /*a8b0*/  @!P3 BRA `(.L_x_318) ;  /* 0xfffffffc00ecb947 */ /* 0x008fea000383ffff */
[----:B------:R-:W-:Y:S05]  /*a8c0*/  BRA `(.L_x_457) ;  /* 0xffffffa800087947 */ /* 0x000fea000383ffff */
.L_x_323:
[----:B--2---:R-:W-:-:S04]  /*a8d0*/  MOV R13, UR45 ;  /* 0x0000002d000d7c02 */ /* 0x004fc80008000f00 */
[----:B------:R2:W3:Y:S03]  /*a8e0*/  SYNCS.PHASECHK.TRANS64.TRYWAIT P3, [R13+URZ+0x38460], R12 ;  /* 0x0384600c0d0075a7 */ /* 0x0004e6000806017f */
[----:B---3--:R-:W-:Y:S05]  /*a8f0*/  @!P3 NANOSLEEP.SYNCS 0x989680 ;  /* 0x009896800000b95d */ /* 0x008fea0003900000 */
[----:B------:R-:W3:Y:S02]  /*a900*/  @!P3 SYNCS.PHASECHK.TRANS64 P3, [R13+URZ+0x38460], R12 ;  /* 0x0384600c0d00b5a7 */ /* 0x000ee4000806007f */
[----:B---3--:R-:W-:Y:S05]  /*a910*/  @!P3 BRA `(.L_x_323) ;  /* 0xfffffffc00ecb947 */ /* 0x008fea000383ffff */
[----:B------:R-:W-:Y:S05]  /*a920*/  BRA `(.L_x_458) ;  /* 0xffffffac00787947 */ /* 0x000fea000383ffff */
.L_x_328:
[----:B--2---:R-:W-:-:S04]  /*a930*/  IMAD.U32 R13, RZ, RZ, UR45 ;  /* 0x0000002dff0d7e24 */ /* 0x004fc8000f8e00ff */
[----:B------:R2:W3:Y:S03]  /*a940*/  SYNCS.PHASECHK.TRANS64.TRYWAIT P3, [R13+URZ+0x38468], R12 ;  /* 0x0384680c0d0075a7 */ /* 0x0004e6000806017f */
[----:B---3--:R-:W-:Y:S05]  /*a950*/  @!P3 NANOSLEEP.SYNCS 0x989680 ;  /* 0x009896800000b95d */ /* 0x008fea0003900000 */
[----:B------:R-:W3:Y:S02]  /*a960*/  @!P3 SYNCS.PHASECHK.TRANS64 P3, [R13+URZ+0x38468], R12 ;  /* 0x0384680c0d00b5a7 */ /* 0x000ee4000806007f */
[----:B---3--:R-:W-:Y:S05]  /*a970*/  @!P3 BRA `(.L_x_328) ;  /* 0xfffffffc00ecb947 */ /* 0x008fea000383ffff */
[----:B------:R-:W-:Y:S05]  /*a980*/  BRA `(.L_x_459) ;  /* 0xffffffb000e87947 */ /* 0x000fea000383ffff */
.L_x_347:
[----:B-1----:R-:W-:-:S04]  /*a990*/  MOV R5, UR4 ;  /* 0x0000000400057c02 */ /* 0x002fc80008000f00 */
[----:B------:R1:W2:Y:S03]  /*a9a0*/  SYNCS.PHASECHK.TRANS64.TRYWAIT P0, [R5+URZ+0x38498], R6 ;  /* 0x03849806050075a7 */ /* 0x0002a6000800017f */
[----:B--2---:R-:W-:Y:S05]  /*a9b0*/  @!P0 NANOSLEEP.SYNCS 0x989680 ;  /* 0x009896800000895d */ /* 0x004fea0003900000 */
[----:B------:R-:W2:Y:S02]  /*a9c0*/  @!P0 SYNCS.PHASECHK.TRANS64 P0, [R5+URZ+0x38498], R6 ;  /* 0x03849806050085a7 */ /* 0x000ea4000800007f */
[----:B--2---:R-:W-:Y:S05]  /*a9d0*/  @!P0 BRA `(.L_x_347) ;  /* 0xfffffffc00ec8947 */ /* 0x004fea000383ffff */
[----:B------:R-:W-:Y:S05]  /*a9e0*/  BRA `(.L_x_460) ;  /* 0xffffffc8003c7947 */ /* 0x000fea000383ffff */
.L_x_355:
[----:B-1----:R-:W-:-:S04]  /*a9f0*/  IMAD.U32 R3, RZ, RZ, UR4 ;  /* 0x00000004ff037e24 */ /* 0x002fc8000f8e00ff */
[----:B------:R1:W2:Y:S03]  /*aa00*/  SYNCS.PHASECHK.TRANS64.TRYWAIT P2, [R3+URZ+0x38470], R8 ;  /* 0x03847008030075a7 */ /* 0x0002a6000804017f */
[----:B--2---:R-:W-:Y:S05]  /*aa10*/  @!P2 NANOSLEEP.SYNCS 0x989680 ;  /* 0x009896800000a95d */ /* 0x004fea0003900000 */
[----:B------:R-:W2:Y:S02]  /*aa20*/  @!P2 SYNCS.PHASECHK.TRANS64 P2, [R3+URZ+0x38470], R8 ;  /* 0x038470080300a5a7 */ /* 0x000ea4000804007f */
[----:B--2---:R-:W-:Y:S05]  /*aa30*/  @!P2 BRA `(.L_x_355) ;  /* 0xfffffffc00eca947 */ /* 0x004fea000383ffff */
[----:B------:R-:W-:Y:S05]  /*aa40*/  BRA `(.L_x_461) ;  /* 0xffffffd0009c7947 */ /* 0x000fea000383ffff */
.L_x_361:
[----:B-1----:R-:W-:-:S04]  /*aa50*/  MOV R3, UR4 ;  /* 0x0000000400037c02 */ /* 0x002fc80008000f00 */
[----:B------:R1:W3:Y:S03]  /*aa60*/  SYNCS.PHASECHK.TRANS64.TRYWAIT P2, [R3+URZ+0x38478], R8 ;  /* 0x03847808030075a7 */ /* 0x0002e6000804017f */
[----:B---3--:R-:W-:Y:S05]  /*aa70*/  @!P2 NANOSLEEP.SYNCS 0x989680 ;  /* 0x009896800000a95d */ /* 0x008fea0003900000 */
[----:B------:R-:W3:Y:S02]  /*aa80*/  @!P2 SYNCS.PHASECHK.TRANS64 P2, [R3+URZ+0x38478], R8 ;  /* 0x038478080300a5a7 */ /* 0x000ee4000804007f */
[----:B---3--:R-:W-:Y:S05]  /*aa90*/  @!P2 BRA `(.L_x_361) ;  /* 0xfffffffc00eca947 */ /* 0x008fea000383ffff */
[----:B------:R-:W-:Y:S05]  /*aaa0*/  BRA `(.L_x_462) ;  /* 0xffffffd000f47947 */ /* 0x000fea000383ffff */
.L_x_367:
[----:B-1----:R-:W-:-:S04]  /*aab0*/  IMAD.U32 R3, RZ, RZ, UR4 ;  /* 0x00000004ff037e24 */ /* 0x002fc8000f8e00ff */
[----:B------:R1:W4:Y:S03]  /*aac0*/  SYNCS.PHASECHK.TRANS64.TRYWAIT P2, [R3+URZ+0x38480], R8 ;  /* 0x03848008030075a7 */ /* 0x000326000804017f */
[----:B----4-:R-:W-:Y:S05]  /*aad0*/  @!P2 NANOSLEEP.SYNCS 0x989680 ;  /* 0x009896800000a95d */ /* 0x010fea0003900000 */
[----:B------:R-:W4:Y:S02]  /*aae0*/  @!P2 SYNCS.PHASECHK.TRANS64 P2, [R3+URZ+0x38480], R8 ;  /* 0x038480080300a5a7 */ /* 0x000f24000804007f */
[----:B----4-:R-:W-:Y:S05]  /*aaf0*/  @!P2 BRA `(.L_x_367) ;  /* 0xfffffffc00eca947 */ /* 0x010fea000383ffff */
[----:B------:R-:W-:Y:S05]  /*ab00*/  BRA `(.L_x_463) ;  /* 0xffffffd4004c7947 */ /* 0x000fea000383ffff */
.L_x_373:
[----:B-1----:R-:W-:-:S04]  /*ab10*/  MOV R3, UR4 ;  /* 0x0000000400037c02 */ /* 0x002fc80008000f00 */
[----:B------:R1:W1:Y:S03]  /*ab20*/  SYNCS.PHASECHK.TRANS64.TRYWAIT P2, [R3+URZ+0x38488], R8 ;  /* 0x03848808030075a7 */ /* 0x000266000804017f */
[----:B-1----:R-:W-:Y:S05]  /*ab30*/  @!P2 NANOSLEEP.SYNCS 0x989680 ;  /* 0x009896800000a95d */ /* 0x002fea0003900000 */
[----:B------:R-:W1:Y:S02]  /*ab40*/  @!P2 SYNCS.PHASECHK.TRANS64 P2, [R3+URZ+0x38488], R8 ;  /* 0x038488080300a5a7 */ /* 0x000e64000804007f */
[----:B-1----:R-:W-:Y:S05]  /*ab50*/  @!P2 BRA `(.L_x_373) ;  /* 0xfffffffc00eca947 */ /* 0x002fea000383ffff */
[----:B------:R-:W-:Y:S05]  /*ab60*/  BRA `(.L_x_464) ;  /* 0xffffffd4009c7947 */ /* 0x000fea000383ffff */
.L_x_379:
[----:B-1----:R-:W-:-:S04]  /*ab70*/  IMAD.U32 R3, RZ, RZ, UR4 ;  /* 0x00000004ff037e24 */ /* 0x002fc8000f8e00ff */
[----:B------:R1:W2:Y:S03]  /*ab80*/  SYNCS.PHASECHK.TRANS64.TRYWAIT P2, [R3+URZ+0x38470], R0 ;  /* 0x03847000030075a7 */ /* 0x0002a6000804017f */
[----:B--2---:R-:W-:Y:S05]  /*ab90*/  @!P2 NANOSLEEP.SYNCS 0x989680 ;  /* 0x009896800000a95d */ /* 0x004fea0003900000 */
[----:B------:R-:W2:Y:S02]  /*aba0*/  @!P2 SYNCS.PHASECHK.TRANS64 P2, [R3+URZ+0x38470], R0 ;  /* 0x038470000300a5a7 */ /* 0x000ea4000804007f */
[----:B--2---:R-:W-:Y:S05]  /*abb0*/  @!P2 BRA `(.L_x_379) ;  /* 0xfffffffc00eca947 */ /* 0x004fea000383ffff */
[----:B------:R-:W-:Y:S05]  /*abc0*/  BRA `(.L_x_465) ;  /* 0xffffffd400f47947 */ /* 0x000fea000383ffff */
.L_x_385:
[----:B-12---:R-:W-:-:S04]  /*abd0*/  MOV R3, UR4 ;  /* 0x0000000400037c02 */ /* 0x006fc80008000f00 */
[----:B------:R1:W2:Y:S03]  /*abe0*/  SYNCS.PHASECHK.TRANS64.TRYWAIT P2, [R3+URZ+0x38478], R0 ;  /* 0x03847800030075a7 */ /* 0x0002a6000804017f */
[----:B--2---:R-:W-:Y:S05]  /*abf0*/  @!P2 NANOSLEEP.SYNCS 0x989680 ;  /* 0x009896800000a95d */ /* 0x004fea0003900000 */
[----:B------:R-:W2:Y:S02]  /*ac00*/  @!P2 SYNCS.PHASECHK.TRANS64 P2, [R3+URZ+0x38478], R0 ;  /* 0x038478000300a5a7 */ /* 0x000ea4000804007f */
[----:B--2---:R-:W-:Y:S05]  /*ac10*/  @!P2 BRA `(.L_x_385) ;  /* 0xfffffffc00eca947 */ /* 0x004fea000383ffff */
[----:B------:R-:W-:Y:S05]  /*ac20*/  BRA `(.L_x_466) ;  /* 0xffffffd800447947 */ /* 0x000fea000383ffff */
.L_x_391:
[----:B-123--:R-:W-:-:S04]  /*ac30*/  IMAD.U32 R3, RZ, RZ, UR4 ;  /* 0x00000004ff037e24 */ /* 0x00efc8000f8e00ff */
[----:B------:R1:W2:Y:S03]  /*ac40*/  SYNCS.PHASECHK.TRANS64.TRYWAIT P2, [R3+URZ+0x38480], R0 ;  /* 0x03848000030075a7 */ /* 0x0002a6000804017f */
[----:B--2---:R-:W-:Y:S05]  /*ac50*/  @!P2 NANOSLEEP.SYNCS 0x989680 ;  /* 0x009896800000a95d */ /* 0x004fea0003900000 */
[----:B------:R-:W2:Y:S02]  /*ac60*/  @!P2 SYNCS.PHASECHK.TRANS64 P2, [R3+URZ+0x38480], R0 ;  /* 0x038480000300a5a7 */ /* 0x000ea4000804007f */
[----:B--2---:R-:W-:Y:S05]  /*ac70*/  @!P2 BRA `(.L_x_391) ;  /* 0xfffffffc00eca947 */ /* 0x004fea000383ffff */
[----:B------:R-:W-:Y:S05]  /*ac80*/  BRA `(.L_x_467) ;  /* 0xffffffd800907947 */ /* 0x000fea000383ffff */
.L_x_397:
[----:B-1234-:R-:W-:-:S04]  /*ac90*/  MOV R3, UR4 ;  /* 0x0000000400037c02 */ /* 0x01efc80008000f00 */
[----:B------:R1:W2:Y:S03]  /*aca0*/  SYNCS.PHASECHK.TRANS64.TRYWAIT P2, [R3+URZ+0x38488], R0 ;  /* 0x03848800030075a7 */ /* 0x0002a6000804017f */
[----:B--2---:R-:W-:Y:S05]  /*acb0*/  @!P2 NANOSLEEP.SYNCS 0x989680 ;  /* 0x009896800000a95d */ /* 0x004fea0003900000 */
[----:B------:R-:W2:Y:S02]  /*acc0*/  @!P2 SYNCS.PHASECHK.TRANS64 P2, [R3+URZ+0x38488], R0 ;  /* 0x038488000300a5a7 */ /* 0x000ea4000804007f */
[----:B--2---:R-:W-:Y:S05]  /*acd0*/  @!P2 BRA `(.L_x_397) ;  /* 0xfffffffc00eca947 */ /* 0x004fea000383ffff */
[----:B------:R-:W-:Y:S05]  /*ace0*/  BRA `(.L_x_468) ;  /* 0xffffffd800dc7947 */ /* 0x000fea000383ffff */
.L_x_411:
[----:B-1----:R-:W-:-:S04]  /*acf0*/  IMAD.U32 R3, RZ, RZ, UR4 ;  /* 0x00000004ff037e24 */ /* 0x002fc8000f8e00ff */
[----:B------:R1:W2:Y:S03]  /*ad00*/  SYNCS.PHASECHK.TRANS64.TRYWAIT P0, [R3+URZ+0x38470], R8 ;  /* 0x03847008030075a7 */ /* 0x0002a6000800017f */
[----:B--2---:R-:W-:Y:S05]  /*ad10*/  @!P0 NANOSLEEP.SYNCS 0x989680 ;  /* 0x009896800000895d */ /* 0x004fea0003900000 */
[----:B------:R-:W2:Y:S02]  /*ad20*/  @!P0 SYNCS.PHASECHK.TRANS64 P0, [R3+URZ+0x38470], R8 ;  /* 0x03847008030085a7 */ /* 0x000ea4000800007f */
[----:B--2---:R-:W-:Y:S05]  /*ad30*/  @!P0 BRA `(.L_x_411) ;  /* 0xfffffffc00ec8947 */ /* 0x004fea000383ffff */
[----:B------:R-:W-:Y:S05]  /*ad40*/  BRA `(.L_x_469) ;  /* 0xffffffdc00b47947 */ /* 0x000fea000383ffff */
.L_x_413:
[----:B-1----:R-:W-:-:S04]  /*ad50*/  MOV R3, UR4 ;  /* 0x0000000400037c02 */ /* 0x002fc80008000f00 */
[----:B------:R1:W2:Y:S03]  /*ad60*/  SYNCS.PHASECHK.TRANS64.TRYWAIT P0, [R3+URZ+0x38478], R8 ;  /* 0x03847808030075a7 */ /* 0x0002a6000800017f */
[----:B--2---:R-:W-:Y:S05]  /*ad70*/  @!P0 NANOSLEEP.SYNCS 0x989680 ;  /* 0x009896800000895d */ /* 0x004fea0003900000 */
[----:B------:R-:W2:Y:S02]  /*ad80*/  @!P0 SYNCS.PHASECHK.TRANS64 P0, [R3+URZ+0x38478], R8 ;  /* 0x03847808030085a7 */ /* 0x000ea4000800007f */
[----:B--2---:R-:W-:Y:S05]  /*ad90*/  @!P0 BRA `(.L_x_413) ;  /* 0xfffffffc00ec8947 */ /* 0x004fea000383ffff */
[----:B------:R-:W-:Y:S05]  /*ada0*/  BRA `(.L_x_470) ;  /* 0xffffffdc00ac7947 */ /* 0x000fea000383ffff */
.L_x_415:
[----:B-1----:R-:W-:-:S04]  /*adb0*/  IMAD.U32 R3, RZ, RZ, UR4 ;  /* 0x00000004ff037e24 */ /* 0x002fc8000f8e00ff */
[----:B------:R1:W2:Y:S03]  /*adc0*/  SYNCS.PHASECHK.TRANS64.TRYWAIT P0, [R3+URZ+0x38480], R8 ;  /* 0x03848008030075a7 */ /* 0x0002a6000800017f */
[----:B--2---:R-:W-:Y:S05]  /*add0*/  @!P0 NANOSLEEP.SYNCS 0x989680 ;  /* 0x009896800000895d */ /* 0x004fea0003900000 */
[----:B------:R-:W2:Y:S02]  /*ade0*/  @!P0 SYNCS.PHASECHK.TRANS64 P0, [R3+URZ+0x38480], R8 ;  /* 0x03848008030085a7 */ /* 0x000ea4000800007f */
[----:B--2---:R-:W-:Y:S05]  /*adf0*/  @!P0 BRA `(.L_x_415) ;  /* 0xfffffffc00ec8947 */ /* 0x004fea000383ffff */
[----:B------:R-:W-:Y:S05]  /*ae00*/  BRA `(.L_x_471) ;  /* 0xffffffdc00a47947 */ /* 0x000fea000383ffff */
.L_x_425:
[----:B------:R-:W-:Y:S01]  /*ae10*/  BSSY B1, `(.L_x_472) ;  /* 0x0000006000017945 */ /* 0x000fe20003800000 */
[----:B------:R-:W-:-:S07]  /*ae20*/  MOV R15, 0xffffffff ;  /* 0xffffffff000f7802 */ /* 0x000fce0000000f00 */
[----:B-----5:R-:W-:Y:S05]  /*ae30*/  WARPSYNC.COLLECTIVE R15, `(.L_x_473) ;  /* 0x000000000f0c7348 */ /* 0x020fea0003c00000 */
[----:B-----5:R-:W-:Y:S02]  /*ae40*/  ELECT P6, UR62, PT ;  /* 0x00000000003e782f */ /* 0x020fe400038c0000 */
[----:B------:R-:W-:Y:S01]  /*ae50*/  MOV R14, UR62 ;  /* 0x0000003e000e7c02 */ /* 0x000fe20008000f00 */
[----:B------:R-:W-:Y:S10]  /*ae60*/  ENDCOLLECTIVE ;  /* 0x000000000000791b */ /* 0x000ff40003800000 */
.L_x_473:
[----:B------:R-:W-:Y:S05]  /*ae70*/  BSYNC B1 ;  /* 0x0000000000017941 */ /* 0x000fea0003800000 */
.L_x_472:
[----:B------:R-:W-:Y:S01]  /*ae80*/  PLOP3.LUT P0, PT, P6, PT, PT, 0x80, 0x0 ;  /* 0x000000000000781c */ /* 0x000fe2000370f070 */
[----:B------:R-:W-:-:S12]  /*ae90*/  BRA `(.L_x_474) ;  /* 0xffffffe400bc7947 */ /* 0x000fd8000383ffff */
.L_x_428:
[----:B-1----:R1:W3:Y:S02]  /*aea0*/  SYNCS.PHASECHK.TRANS64.TRYWAIT P0, [R15+URZ+0x38430], R6 ;  /* 0x038430060f0075a7 */ /* 0x0022e4000800017f */
[----:B---3--:R-:W-:Y:S05]  /*aeb0*/  @!P0 NANOSLEEP.SYNCS 0x989680 ;  /* 0x009896800000895d */ /* 0x008fea0003900000 */
[----:B------:R-:W3:Y:S02]  /*aec0*/  @!P0 SYNCS.PHASECHK.TRANS64 P0, [R15+URZ+0x38430], R6 ;  /* 0x038430060f0085a7 */ /* 0x000ee4000800007f */
[----:B---3--:R-:W-:Y:S05]  /*aed0*/  @!P0 BRA `(.L_x_428) ;  /* 0xfffffffc00f08947 */ /* 0x008fea000383ffff */
[----:B------:R-:W-:Y:S05]  /*aee0*/  BRA `(.L_x_475) ;  /* 0xffffffe400ec7947 */ /* 0x000fea000383ffff */
.L_x_436:
[----:B------:R-:W-:Y:S01]  /*aef0*/  BSSY B1, `(.L_x_476) ;  /* 0x0000006000017945 */ /* 0x000fe20003800000 */
[----:B------:R-:W-:-:S07]  /*af00*/  IMAD.MOV.U32 R15, RZ, RZ, -0x1 ;  /* 0xffffffffff0f7424 */ /* 0x000fce00078e00ff */
[----:B------:R-:W-:Y:S05]  /*af10*/  WARPSYNC.COLLECTIVE R15, `(.L_x_477) ;  /* 0x000000000f0c7348 */ /* 0x000fea0003c00000 */
[----:B------:R-:W-:Y:S02]  /*af20*/  ELECT P6, UR62, PT ;  /* 0x00000000003e782f */ /* 0x000fe400038c0000 */
[----:B------:R-:W-:Y:S01]  /*af30*/  MOV R14, UR62 ;  /* 0x0000003e000e7c02 */ /* 0x000fe20008000f00 */
[----:B------:R-:W-:Y:S10]  /*af40*/  ENDCOLLECTIVE ;  /* 0x000000000000791b */ /* 0x000ff40003800000 */
.L_x_477:
[----:B------:R-:W-:Y:S05]  /*af50*/  BSYNC B1 ;  /* 0x0000000000017941 */ /* 0x000fea0003800000 */
.L_x_476:
[----:B------:R-:W-:Y:S01]  /*af60*/  PLOP3.LUT P0, PT, P6, PT, PT, 0x80, 0x0 ;  /* 0x000000000000781c */ /* 0x000fe2000370f070 */
[----:B------:R-:W-:-:S12]  /*af70*/  BRA `(.L_x_478) ;  /* 0xfffffff000307947 */ /* 0x000fd8000383ffff */
.L_x_439:
[----:B------:R-:W-:Y:S01]  /*af80*/  BSSY B1, `(.L_x_479) ;  /* 0x0000005000017945 */ /* 0x000fe20003800000 */
[----:B------:R-:W-:-:S07]  /*af90*/  MOV R15, 0xffffffff ;  /* 0xffffffff000f7802 */ /* 0x000fce0000000f00 */
[----:B-1----:R-:W-:Y:S05]  /*afa0*/  WARPSYNC.COLLECTIVE R15, `(.L_x_480) ;  /* 0x000000000f087348 */ /* 0x002fea0003c00000 */
[----:B------:R-:W-:Y:S01]  /*afb0*/  NOP ;  /* 0x0000000000007918 */ /* 0x000fe20000000000 */
[----:B-1----:R-:W-:Y:S01]  /*afc0*/  ENDCOLLECTIVE ;  /* 0x000000000000791b */ /* 0x002fe20003800000 */
.L_x_480:
[----:B------:R-:W-:Y:S05]  /*afd0*/  BSYNC B1 ;  /* 0x0000000000017941 */ /* 0x000fea0003800000 */
.L_x_479:
[----:B------:R-:W-:-:S07]  /*afe0*/  IMAD.MOV.U32 R15, RZ, RZ, -0x1 ;  /* 0xffffffffff0f7424 */ /* 0x000fce00078e00ff */
[----:B------:R-:W-:Y:S05]  /*aff0*/  WARPSYNC.COLLECTIVE R15, `(.L_x_481) ;  /* 0x000000000f0c7348 */ /* 0x000fea0003c00000 */
[----:B------:R-:W-:Y:S02]  /*b000*/  ELECT P6, UR62, PT ;  /* 0x00000000003e782f */ /* 0x000fe400038c0000 */
[----:B------:R-:W-:Y:S01]  /*b010*/  MOV R14, UR62 ;  /* 0x0000003e000e7c02 */ /* 0x000fe20008000f00 */
[----:B------:R-:W-:Y:S10]  /*b020*/  ENDCOLLECTIVE ;  /* 0x000000000000791b */ /* 0x000ff40003800000 */
.L_x_481:
[----:B------:R-:W-:Y:S01]  /*b030*/  PLOP3.LUT P0, PT, P6, PT, PT, 0x80, 0x0 ;  /* 0x000000000000781c */ /* 0x000fe2000370f070 */
[----:B------:R-:W-:-:S12]  /*b040*/  BRA `(.L_x_482) ;  /* 0xfffffff000387947 */ /* 0x000fd8000383ffff */
.L_x_442:
[----:B------:R-:W-:Y:S01]  /*b050*/  BSSY B0, `(.L_x_483) ;  /* 0x0000006000007945 */ /* 0x000fe20003800000 */
[----:B------:R-:W-:-:S07]  /*b060*/  MOV R15, 0xffffffff ;  /* 0xffffffff000f7802 */ /* 0x000fce0000000f00 */
[----:B-1---5:R-:W-:Y:S05]  /*b070*/  WARPSYNC.COLLECTIVE R15, `(.L_x_484) ;  /* 0x000000000f0c7348 */ /* 0x022fea0003c00000 */
[----:B-----5:R-:W-:Y:S02]  /*b080*/  ELECT P6, UR62, PT ;  /* 0x00000000003e782f */ /* 0x020fe400038c0000 */
[----:B-1----:R-:W-:Y:S01]  /*b090*/  MOV R14, UR62 ;  /* 0x0000003e000e7c02 */ /* 0x002fe20008000f00 */
[----:B------:R-:W-:Y:S10]  /*b0a0*/  ENDCOLLECTIVE ;  /* 0x000000000000791b */ /* 0x000ff40003800000 */
.L_x_484:
[----:B------:R-:W-:Y:S05]  /*b0b0*/  BSYNC B0 ;  /* 0x0000000000007941 */ /* 0x000fea0003800000 */
.L_x_483:
[----:B------:R-:W-:Y:S01]  /*b0c0*/  PLOP3.LUT P0, PT, P6, PT, PT, 0x80, 0x0 ;  /* 0x000000000000781c */ /* 0x000fe2000370f070 */
[----:B------:R-:W-:-:S12]  /*b0d0*/  BRA `(.L_x_485) ;  /* 0xfffffff000707947 */ /* 0x000fd8000383ffff */
.L_x_446:
[----:B--2---:R2:W3:Y:S02]  /*b0e0*/  SYNCS.PHASECHK.TRANS64.TRYWAIT P0, [R7+URZ], R0 ;  /* 0x00000000070075a7 */ /* 0x0044e4000800017f */
[----:B---3--:R-:W-:Y:S05]  /*b0f0*/  @!P0 NANOSLEEP.SYNCS 0x989680 ;  /* 0x009896800000895d */ /* 0x008fea0003900000 */
[----:B------:R-:W3:Y:S02]  /*b100*/  @!P0 SYNCS.PHASECHK.TRANS64 P0, [R7+URZ], R0 ;  /* 0x00000000070085a7 */ /* 0x000ee4000800007f */
[----:B---3--:R-:W-:Y:S05]  /*b110*/  @!P0 BRA `(.L_x_446) ;  /* 0xfffffffc00f08947 */ /* 0x008fea000383ffff */
[----:B------:R-:W-:Y:S05]  /*b120*/  BRA `(.L_x_486) ;  /* 0xfffffff000ac7947 */ /* 0x000fea000383ffff */
.L_x_447:
[----:B--2---:R2:W3:Y:S02]  /*b130*/  SYNCS.PHASECHK.TRANS64.TRYWAIT P0, [R9+URZ], R4 ;  /* 0x00000004090075a7 */ /* 0x0044e4000800017f */
[----:B---3--:R-:W-:Y:S05]  /*b140*/  @!P0 NANOSLEEP.SYNCS 0x989680 ;  /* 0x009896800000895d */ /* 0x008fea0003900000 */
[----:B------:R-:W3:Y:S02]  /*b150*/  @!P0 SYNCS.PHASECHK.TRANS64 P0, [R9+URZ], R4 ;  /* 0x00000004090085a7 */ /* 0x000ee4000800007f */
[----:B---3--:R-:W-:Y:S05]  /*b160*/  @!P0 BRA `(.L_x_447) ;  /* 0xfffffffc00f08947 */ /* 0x008fea000383ffff */
[----:B------:R-:W-:Y:S05]  /*b170*/  BRA `(.L_x_487) ;  /* 0xfffffff000bc7947 */ /* 0x000fea000383ffff */
.L_x_448:
[----:B---3--:R3:W4:Y:S02]  /*b180*/  SYNCS.PHASECHK.TRANS64.TRYWAIT P0, [R6+URZ], R5 ;  /* 0x00000005060075a7 */ /* 0x008724000800017f */
[----:B----4-:R-:W-:Y:S05]  /*b190*/  @!P0 NANOSLEEP.SYNCS 0x989680 ;  /* 0x009896800000895d */ /* 0x010fea0003900000 */
[----:B------:R-:W4:Y:S02]  /*b1a0*/  @!P0 SYNCS.PHASECHK.TRANS64 P0, [R6+URZ], R5 ;  /* 0x00000005060085a7 */ /* 0x000f24000800007f */
[----:B----4-:R-:W-:Y:S05]  /*b1b0*/  @!P0 BRA `(.L_x_448) ;  /* 0xfffffffc00f08947 */ /* 0x010fea000383ffff */
[----:B------:R-:W-:Y:S05]  /*b1c0*/  BRA `(.L_x_488) ;  /* 0xfffffff000c47947 */ /* 0x000fea000383ffff */
.L_x_489:
        /* <DEDUP_REMOVED lines=11> */
.L_x_491:


//--------------------- .nv.global.init           --------------------------
	.section	.nv.global.init,"aw",@progbits
	.align	4
.nv.global.init:
	.type		mrg32k3aM1SubSeq,@object
	.size		mrg32k3aM1SubSeq,(mrg32k3aM2SubSeq - mrg32k3aM1SubSeq)
mrg32k3aM1SubSeq:
        /*0000*/ 	.byte	0x0b, 0xcc, 0xee, 0x04, 0x73, 0x29, 0x8b, 0x6f, 0xf6, 0x53, 0x03, 0xf6, 0x23, 0xf6, 0xea, 0xda
        /* <DEDUP_REMOVED lines=125> */
	.type		mrg32k3aM2SubSeq,@object
	.size		mrg32k3aM2SubSeq,(mrg32k3aM1 - mrg32k3aM2SubSeq)
mrg32k3aM2SubSeq:
        /* <DEDUP_REMOVED lines=126> */
	.type		mrg32k3aM1,@object
	.size		mrg32k3aM1,(mrg32k3aM1Seq - mrg32k3aM1)
mrg32k3aM1:
        /* <DEDUP_REMOVED lines=144> */
	.type		mrg32k3aM1Seq,@object
	.size		mrg32k3aM1Seq,(mrg32k3aM2 - mrg32k3aM1Seq)
mrg32k3aM1Seq:
        /* <DEDUP_REMOVED lines=144> */
	.type		mrg32k3aM2,@object
	.size		mrg32k3aM2,(mrg32k3aM2Seq - mrg32k3aM2)
mrg32k3aM2:
        /* <DEDUP_REMOVED lines=144> */
	.type		mrg32k3aM2Seq,@object
	.size		mrg32k3aM2Seq,(precalc_xorwow_matrix - mrg32k3aM2Seq)
mrg32k3aM2Seq:
        /* <DEDUP_REMOVED lines=144> */
	.type		precalc_xorwow_matrix,@object
	.size		precalc_xorwow_matrix,(precalc_xorwow_offset_matrix - precalc_xorwow_matrix)
precalc_xorwow_matrix:
        /* <DEDUP_REMOVED lines=6400> */
	.type		precalc_xorwow_offset_matrix,@object
	.size		precalc_xorwow_offset_matrix,($str$36 - precalc_xorwow_offset_matrix)
precalc_xorwow_offset_matrix:
        /* <DEDUP_REMOVED lines=6400> */
	.type		$str$36,@object
	.size		$str$36,($str$37 - $str$36)
$str$36:
        /*353c0*/ 	.byte	0x28, 0x61, 0x64, 0x64, 0x72, 0x65, 0x73, 0x73, 0x20, 0x26, 0x20, 0x6d, 0x61, 0x73, 0x6b, 0x29
        /*353d0*/ 	.byte	0x20, 0x3d, 0x3d, 0x20, 0x30, 0x00
	.type		$str$37,@object
	.size		$str$37,(__unnamed_2 - $str$37)
$str$37:
        /*353d6*/ 	.byte	0x2f, 0x74, 0x6d, 0x70, 0x2f, 0x63, 0x75, 0x74, 0x6c, 0x61, 0x73, 0x73, 0x5f, 0x73, 0x77, 0x65
        /*353e6*/ 	.byte	0x65, 0x70, 0x5f, 0x73, 0x72, 0x63, 0x2f, 0x69, 0x6e, 0x63, 0x6c, 0x75, 0x64, 0x65, 0x2f, 0x63
        /*353f6*/ 	.byte	0x75, 0x74, 0x65, 0x2f, 0x70, 0x6f, 0x69, 0x6e, 0x74, 0x65, 0x72, 0x5f, 0x66, 0x6c, 0x61, 0x67
        /*35406*/ 	.byte	0x67, 0x65, 0x64, 0x2e, 0x68, 0x70, 0x70, 0x00
	.type		__unnamed_2,@object
	.size		__unnamed_2,(__unnamed_1 - __unnamed_2)
__unnamed_2:
        /* <DEDUP_REMOVED lines=28> */
        /*355ce*/ 	.byte	0x3e, 0x3e, 0x3e, 0x3e, 0x3e, 0x5d, 0x00
	.type		__unnamed_1,@object
	.size		__unnamed_1,(.L_9 - __unnamed_1)
__unnamed_1:
        /* <DEDUP_REMOVED lines=28> */
        /*35795*/ 	.byte	0x30, 0x39, 0x36, 0x3e, 0x3e, 0x3e, 0x3e, 0x3e, 0x5d, 0x00
.L_9:


//--------------------- .nv.shared._ZN7cutlass9reference6device6kernel17BlockCompareEqualINS_6half_tEEEvPiPKT_S8_m --------------------------
	.section	.nv.shared._ZN7cutlass9reference6device6kernel17BlockCompareEqualINS_6half_tEEEvPiPKT_S8_m,"aw",@nobits
	.sectionflags	@""
	.align	16
	.zero		1024


//--------------------- .nv.shared.reserved.0     --------------------------
	.section	.nv.shared.reserved.0,"aw",@nobits
	.weak		__nv_reservedSMEM_offset_0_alias
	.size		__nv_reservedSMEM_offset_0_alias, 0, 0
	.other		__nv_reservedSMEM_offset_0_alias,@"STO_CUDA_RESERVED_SHARED STV_DEFAULT"
__nv_reservedSMEM_offset_0_alias:
	.zero		0


//--------------------- .nv.global                --------------------------
	.section	.nv.global,"aw",@nobits
.nv.global:
	.type		_ZN34_INTERNAL_643f7f6d_4_k_cu_stride_A4cute1_E,@object
	.size		_ZN34_INTERNAL_643f7f6d_4_k_cu_stride_A4cute1_E,(_ZN34_INTERNAL_643f7f6d_4_k_cu_stride_A4cuda3std3__45__cpo6cbeginE - _ZN34_INTERNAL_643f7f6d_4_k_cu_stride_A4cute1_E)
_ZN34_INTERNAL_643f7f6d_4_k_cu_stride_A4cute1_E:
	.zero		1
	.type		_ZN34_INTERNAL_643f7f6d_4_k_cu_stride_A4cuda3std3__45__cpo6cbeginE,@object
	.size		_ZN34_INTERNAL_643f7f6d_4_k_cu_stride_A4cuda3std3__45__cpo6cbeginE,(_ZN34_INTERNAL_643f7f6d_4_k_cu_stride_A4cuda3std3__48in_placeE - _ZN34_INTERNAL_643f7f6d_4_k_cu_stride_A4cuda3std3__45__cpo6cbeginE)
_ZN34_INTERNAL_643f7f6d_4_k_cu_stride_A4cuda3std3__45__cpo6cbeginE:
	.zero		1
	.type		_ZN34_INTERNAL_643f7f6d_4_k_cu_stride_A4cuda3std3__48in_placeE,@object
	.size		_ZN34_INTERNAL_643f7f6d_4_k_cu_stride_A4cuda3std3__48in_placeE,(_ZN34_INTERNAL_643f7f6d_4_k_cu_stride_A4cuda3std6ranges3__45__cpo9iter_moveE - _ZN34_INTERNAL_643f7f6d_4_k_cu_stride_A4cuda3std3__48in_placeE)
_ZN34_INTERNAL_643f7f6d_4_k_cu_stride_A4cuda3std3__48in_placeE:
	.zero		1
	.type		_ZN34_INTERNAL_643f7f6d_4_k_cu_stride_A4cuda3std6ranges3__45__cpo9iter_moveE,@object
	.size		_ZN34_INTERNAL_643f7f6d_4_k_cu_stride_A4cuda3std6ranges3__45__cpo9iter_moveE,(_ZN34_INTERNAL_643f7f6d_4_k_cu_stride_A4cuda3std3__45__cpo5beginE - _ZN34_INTERNAL_643f7f6d_4_k_cu_stride_A4cuda3std6ranges3__45__cpo9iter_moveE)
_ZN34_INTERNAL_643f7f6d_4_k_cu_stride_A4cuda3std6ranges3__45__cpo9iter_moveE:
	.zero		1
	.type		_ZN34_INTERNAL_643f7f6d_4_k_cu_stride_A4cuda3std3__45__cpo5beginE,@object
	.size		_ZN34_INTERNAL_643f7f6d_4_k_cu_stride_A4cuda3std3__45__cpo5beginE,(_ZN34_INTERNAL_643f7f6d_4_k_cu_stride_A4cuda3std3__436_GLOBAL__N__643f7f6d_4_k_cu_stride_A6ignoreE - _ZN34_INTERNAL_643f7f6d_4_k_cu_stride_A4cuda3std3__45__cpo5beginE)
_ZN34_INTERNAL_643f7f6d_4_k_cu_stride_A4cuda3std3__45__cpo5beginE:
	.zero		1
	.type		_ZN34_INTERNAL_643f7f6d_4_k_cu_stride_A4cuda3std3__436_GLOBAL__N__643f7f6d_4_k_cu_stride_A6ignoreE,@object
	.size		_ZN34_INTERNAL_643f7f6d_4_k_cu_stride_A4cuda3std3__436_GLOBAL__N__643f7f6d_4_k_cu_stride_A6ignoreE,(_ZN34_INTERNAL_643f7f6d_4_k_cu_stride_A4cute7productE - _ZN34_INTERNAL_643f7f6d_4_k_cu_stride_A4cuda3std3__436_GLOBAL__N__643f7f6d_4_k_cu_stride_A6ignoreE)
_ZN34_INTERNAL_643f7f6d_4_k_cu_stride_A4cuda3std3__436_GLOBAL__N__643f7f6d_4_k_cu_stride_A6ignoreE:
	.zero		1
	.type		_ZN34_INTERNAL_643f7f6d_4_k_cu_stride_A4cute7productE,@object
	.size		_ZN34_INTERNAL_643f7f6d_4_k_cu_stride_A4cute7productE,(_ZN34_INTERNAL_643f7f6d_4_k_cu_stride_A4cuda3std3__45__cpo3endE - _ZN34_INTERNAL_643f7f6d_4_k_cu_stride_A4cute7productE)
_ZN34_INTERNAL_643f7f6d_4_k_cu_stride_A4cute7productE:
	.zero		1
	.type		_ZN34_INTERNAL_643f7f6d_4_k_cu_stride_A4cuda3std3__45__cpo3endE,@object
	.size		_ZN34_INTERNAL_643f7f6d_4_k_cu_stride_A4cuda3std3__45__cpo3endE,(_ZN34_INTERNAL_643f7f6d_4_k_cu_stride_A4cuda3std3__419piecewise_constructE - _ZN34_INTERNAL_643f7f6d_4_k_cu_stride_A4cuda3std3__45__cpo3endE)
_ZN34_INTERNAL_643f7f6d_4_k_cu_stride_A4cuda3std3__45__cpo3endE:
	.zero		1
	.type		_ZN34_INTERNAL_643f7f6d_4_k_cu_stride_A4cuda3std3__419piecewise_constructE,@object
	.size		_ZN34_INTERNAL_643f7f6d_4_k_cu_stride_A4cuda3std3__419piecewise_constructE,(_ZN34_INTERNAL_643f7f6d_4_k_cu_stride_A4cuda3std3__45__cpo4cendE - _ZN34_INTERNAL_643f7f6d_4_k_cu_stride_A4cuda3std3__419piecewise_constructE)
_ZN34_INTERNAL_643f7f6d_4_k_cu_stride_A4cuda3std3__419piecewise_constructE:
	.zero		1
	.type		_ZN34_INTERNAL_643f7f6d_4_k_cu_stride_A4cuda3std3__45__cpo4cendE,@object
	.size		_ZN34_INTERNAL_643f7f6d_4_k_cu_stride_A4cuda3std3__45__cpo4cendE,(_ZN34_INTERNAL_643f7f6d_4_k_cu_stride_A4cuda3std6ranges3__45__cpo4swapE - _ZN34_INTERNAL_643f7f6d_4_k_cu_stride_A4cuda3std3__45__cpo4cendE)
_ZN34_INTERNAL_643f7f6d_4_k_cu_stride_A4cuda3std3__45__cpo4cendE:
	.zero		1
	.type		_ZN34_INTERNAL_643f7f6d_4_k_cu_stride_A4cuda3std6ranges3__45__cpo4swapE,@object
	.size		_ZN34_INTERNAL_643f7f6d_4_k_cu_stride_A4cuda3std6ranges3__45__cpo4swapE,(.L_18 - _ZN34_INTERNAL_643f7f6d_4_k_cu_stride_A4cuda3std6ranges3__45__cpo4swapE)
_ZN34_INTERNAL_643f7f6d_4_k_cu_stride_A4cuda3std6ranges3__45__cpo4swapE:
	.zero		1
.L_18:


//--------------------- .nv.shared._ZN7cutlass9reference6device6kernel4GemmINS_9TensorRefINS_6half_tENS_6layout8RowMajorEEENS4_IS5_NS6_11ColumnMajorEEESA_ffNS_11MatrixShapeILi4ELi4EEENS_12multiply_addIfffEENS_16NumericConverterIS5_fLNS_15FloatRoundStyleE2EEEEEvNS_4gemm9GemmCoordET2_T_T0_SK_T1_SN_T3_ --------------------------
	.section	.nv.shared._ZN7cutlass9reference6device6kernel4GemmINS_9TensorRefINS_6half_tENS_6layout8RowMajorEEENS4_IS5_NS6_11ColumnMajorEEESA_ffNS_11MatrixShapeILi4ELi4EEENS_12multiply_addIfffEENS_16NumericConverterIS5_fLNS_15FloatRoundStyleE2EEEEEvNS_4gemm9GemmCoordET2_T_T0_SK_T1_SN_T3_,"aw",@nobits
	.sectionflags	@""
	.align	16
	.zero		1024


//--------------------- .nv.shared._ZN7cutlass9reference6device6kernel12BlockForEachINS_6half_tENS1_6detail17RandomUniformFuncIS4_EEEEvPT_mNT0_6ParamsE --------------------------
	.section	.nv.shared._ZN7cutlass9reference6device6kernel12BlockForEachINS_6half_tENS1_6detail17RandomUniformFuncIS4_EEEEvPT_mNT0_6ParamsE,"aw",@nobits
	.sectionflags	@""
	.align	16
	.zero		1024


//--------------------- .nv.shared._ZN7cutlass13device_kernelINS_4gemm6kernel13GemmUniversalINS1_17ArrayProblemShapeIN4cute5tupleIJiiiiEEEEENS1_10collective13CollectiveMmaINS1_39MainloopSm90ArrayTmaGmmaWarpSpecializedILi8ENS6_IJNS5_1CILi1EEESD_SD_EEENS1_40KernelPtrArrayTmaWarpSpecializedPingpongEEENS6_IJNSC_ILi64EEENSC_ILi128EEESH_EEENS_6half_tENS6_IJlSD_lEEESK_SL_NS5_8TiledMMAINS5_8MMA_AtomIJNS5_4SM904GMMA26MMA_64x128x16_F32F16F16_SSILNSP_5MajorE0ELSR_0ELNSP_7ScaleInE1ELSS_1EEEEEENS5_6LayoutISE_NS6_IJNSC_ILi0EEESW_SW_EEEEENS6_IJNS5_10UnderscoreESZ_SZ_EEEEENS5_13SM90_TMA_LOADENS5_14ComposedLayoutINS5_7SwizzleILi3ELi4ELi3EEENS5_18smem_ptr_flag_bitsILi16EEENSV_INS6_IJNSC_ILi8EEESH_EEENS6_IJSH_SD_EEEEEEEvNS5_8identityES12_S1C_vS1D_EENS_8epilogue10collective18CollectiveEpilogueINS1F_30Sm90PtrArrayTmaWarpSpecializedILi4ELi2ELi16ELb1ELb0ELi2EEEJSJ_NS6_IJSH_NSC_ILi32EEEEEESK_NS6_IJSD_llEEESK_S1M_NS1F_6fusion15FusionCallbacksIS1J_NS1N_17LinearCombinationISK_fSK_fLNS_15FloatRoundStyleE2EEESJ_S1L_JEEES12_NS13_IS15_S17_NSV_INS6_IJSH_S18_EEENS6_IJSD_SH_EEEEEEENS5_17SM75_U16x8_LDSM_TENS5_14SM90_TMA_STOREES1W_NS5_17SM90_U16x8_STSM_TENS5_9Copy_AtomIJNS5_17SM90_U32x4_STSM_NESK_EEEvEEEvvEEEEvNT_6ParamsE --------------------------
	.section	.nv.shared._ZN7cutlass13device_kernelINS_4gemm6kernel13GemmUniversalINS1_17ArrayProblemShapeIN4cute5tupleIJiiiiEEEEENS1_10collective13CollectiveMmaINS1_39MainloopSm90ArrayTmaGmmaWarpSpecializedILi8ENS6_IJNS5_1CILi1EEESD_SD_EEENS1_40KernelPtrArrayTmaWarpSpecializedPingpongEEENS6_IJNSC_ILi64EEENSC_ILi128EEESH_EEENS_6half_tENS6_IJlSD_lEEESK_SL_NS5_8TiledMMAINS5_8MMA_AtomIJNS5_4SM904GMMA26MMA_64x128x16_F32F16F16_SSILNSP_5MajorE0ELSR_0ELNSP_7ScaleInE1ELSS_1EEEEEENS5_6LayoutISE_NS6_IJNSC_ILi0EEESW_SW_EEEEENS6_IJNS5_10UnderscoreESZ_SZ_EEEEENS5_13SM90_TMA_LOADENS5_14ComposedLayoutINS5_7SwizzleILi3ELi4ELi3EEENS5_18smem_ptr_flag_bitsILi16EEENSV_INS6_IJNSC_ILi8EEESH_EEENS6_IJSH_SD_EEEEEEEvNS5_8identityES12_S1C_vS1D_EENS_8epilogue10collective18CollectiveEpilogueINS1F_30Sm90PtrArrayTmaWarpSpecializedILi4ELi2ELi16ELb1ELb0ELi2EEEJSJ_NS6_IJSH_NSC_ILi32EEEEEESK_NS6_IJSD_llEEESK_S1M_NS1F_6fusion15FusionCallbacksIS1J_NS1N_17LinearCombinationISK_fSK_fLNS_15FloatRoundStyleE2EEESJ_S1L_JEEES12_NS13_IS15_S17_NSV_INS6_IJSH_S18_EEENS6_IJSD_SH_EEEEEEENS5_17SM75_U16x8_LDSM_TENS5_14SM90_TMA_STOREES1W_NS5_17SM90_U16x8_STSM_TENS5_9Copy_AtomIJNS5_17SM90_U32x4_STSM_NESK_EEEvEEEvvEEEEvNT_6ParamsE,"aw",@nobits
	.sectionflags	@""
	.align	16
	.zero		1024


//--------------------- .nv.shared._ZN7cutlass13device_kernelINS_4gemm6kernel13GemmUniversalINS1_17ArrayProblemShapeIN4cute5tupleIJiiiiEEEEENS1_10collective13CollectiveMmaINS1_39MainloopSm90ArrayTmaGmmaWarpSpecializedILi4ENS6_IJNS5_1CILi1EEENSC_ILi2EEESD_EEENS1_43KernelPtrArrayTmaWarpSpecializedCooperativeEEENS6_IJNSC_ILi256EEENSC_ILi128EEENSC_ILi64EEEEEENS_6half_tENS6_IJlSD_lEEESM_SN_NS5_8TiledMMAINS5_8MMA_AtomIJNS5_4SM904GMMA26MMA_64x128x16_F32F16F16_SSILNSR_5MajorE0ELST_0ELNSR_7ScaleInE1ELSU_1EEEEEENS5_6LayoutINS6_IJSE_SD_SD_EEENS6_IJSD_NSC_ILi0EEESZ_EEEEENS6_IJNS5_10UnderscoreES12_S12_EEEEENS5_23SM90_TMA_LOAD_MULTICASTENS5_14ComposedLayoutINS5_7SwizzleILi3ELi4ELi3EEENS5_18smem_ptr_flag_bitsILi16EEENSX_INS6_IJNSC_ILi8EEESK_EEENS6_IJSK_SD_EEEEEEEvNS5_8identityENS5_13SM90_TMA_LOADES1F_vS1G_EENS_8epilogue10collective18CollectiveEpilogueINS1J_30Sm90PtrArrayTmaWarpSpecializedILi4ELi2ELi16ELb1ELb0ELi2EEEJSL_NS6_IJSJ_NSC_ILi32EEEEEESM_NS6_IJSD_llEEESM_S1Q_NS1J_6fusion15FusionCallbacksIS1N_NS1R_17LinearCombinationISM_fSM_fLNS_15FloatRoundStyleE2EEESL_S1P_JEEES1H_NS16_IS18_S1A_NSX_INS6_IJSK_S1B_EEENS6_IJSD_SK_EEEEEEENS5_17SM75_U16x8_LDSM_TENS5_14SM90_TMA_STOREES20_NS5_17SM90_U16x8_STSM_TENS5_9Copy_AtomIJNS5_17SM90_U32x4_STSM_NESM_EEEvEEEvvEEEEvNT_6ParamsE --------------------------
	.section	.nv.shared._ZN7cutlass13device_kernelINS_4gemm6kernel13GemmUniversalINS1_17ArrayProblemShapeIN4cute5tupleIJiiiiEEEEENS1_10collective13CollectiveMmaINS1_39MainloopSm90ArrayTmaGmmaWarpSpecializedILi4ENS6_IJNS5_1CILi1EEENSC_ILi2EEESD_EEENS1_43KernelPtrArrayTmaWarpSpecializedCooperativeEEENS6_IJNSC_ILi256EEENSC_ILi128EEENSC_ILi64EEEEEENS_6half_tENS6_IJlSD_lEEESM_SN_NS5_8TiledMMAINS5_8MMA_AtomIJNS5_4SM904GMMA26MMA_64x128x16_F32F16F16_SSILNSR_5MajorE0ELST_0ELNSR_7ScaleInE1ELSU_1EEEEEENS5_6LayoutINS6_IJSE_SD_SD_EEENS6_IJSD_NSC_ILi0EEESZ_EEEEENS6_IJNS5_10UnderscoreES12_S12_EEEEENS5_23SM90_TMA_LOAD_MULTICASTENS5_14ComposedLayoutINS5_7SwizzleILi3ELi4ELi3EEENS5_18smem_ptr_flag_bitsILi16EEENSX_INS6_IJNSC_ILi8EEESK_EEENS6_IJSK_SD_EEEEEEEvNS5_8identityENS5_13SM90_TMA_LOADES1F_vS1G_EENS_8epilogue10collective18CollectiveEpilogueINS1J_30Sm90PtrArrayTmaWarpSpecializedILi4ELi2ELi16ELb1ELb0ELi2EEEJSL_NS6_IJSJ_NSC_ILi32EEEEEESM_NS6_IJSD_llEEESM_S1Q_NS1J_6fusion15FusionCallbacksIS1N_NS1R_17LinearCombinationISM_fSM_fLNS_15FloatRoundStyleE2EEESL_S1P_JEEES1H_NS16_IS18_S1A_NSX_INS6_IJSK_S1B_EEENS6_IJSD_SK_EEEEEEENS5_17SM75_U16x8_LDSM_TENS5_14SM90_TMA_STOREES20_NS5_17SM90_U16x8_STSM_TENS5_9Copy_AtomIJNS5_17SM90_U32x4_STSM_NESM_EEEvEEEvvEEEEvNT_6ParamsE,"aw",@nobits
	.sectionflags	@""
	.align	16
	.zero		1024


//--------------------- .nv.constant0._ZN7cutlass9reference6device6kernel17BlockCompareEqualINS_6half_tEEEvPiPKT_S8_m --------------------------
	.section	.nv.constant0._ZN7cutlass9reference6device6kernel17BlockCompareEqualINS_6half_tEEEvPiPKT_S8_m,"a",@progbits
	.sectionflags	@""
	.align	4
.nv.constant0._ZN7cutlass9reference6device6kernel17BlockCompareEqualINS_6half_tEEEvPiPKT_S8_m:
	.zero		560


//--------------------- .nv.constant0._ZN7cutlass9reference6device6kernel4GemmINS_9TensorRefINS_6half_tENS_6layout8RowMajorEEENS4_IS5_NS6_11ColumnMajorEEESA_ffNS_11MatrixShapeILi4ELi4EEENS_12multiply_addIfffEENS_16NumericConverterIS5_fLNS_15FloatRoundStyleE2EEEEEvNS_4gemm9GemmCoordET2_T_T0_SK_T1_SN_T3_ --------------------------
	.section	.nv.constant0._ZN7cutlass9reference6device6kernel4GemmINS_9TensorRefINS_6half_tENS_6layout8RowMajorEEENS4_IS5_NS6_11ColumnMajorEEESA_ffNS_11MatrixShapeILi4ELi4EEENS_12multiply_addIfffEENS_16NumericConverterIS5_fLNS_15FloatRoundStyleE2EEEEEvNS_4gemm9GemmCoordET2_T_T0_SK_T1_SN_T3_,"a",@progbits
	.sectionflags	@""
	.align	4
.nv.constant0._ZN7cutlass9reference6device6kernel4GemmINS_9TensorRefINS_6half_tENS_6layout8RowMajorEEENS4_IS5_NS6_11ColumnMajorEEESA_ffNS_11MatrixShapeILi4ELi4EEENS_12multiply_addIfffEENS_16NumericConverterIS5_fLNS_15FloatRoundStyleE2EEEEEvNS_4gemm9GemmCoordET2_T_T0_SK_T1_SN_T3_:
	.zero		620


//--------------------- .nv.constant0._ZN7cutlass9reference6device6kernel12BlockForEachINS_6half_tENS1_6detail17RandomUniformFuncIS4_EEEEvPT_mNT0_6ParamsE --------------------------
	.section	.nv.constant0._ZN7cutlass9reference6device6kernel12BlockForEachINS_6half_tENS1_6detail17RandomUniformFuncIS4_EEEEvPT_mNT0_6ParamsE,"a",@progbits
	.sectionflags	@""
	.align	4
.nv.constant0._ZN7cutlass9reference6device6kernel12BlockForEachINS_6half_tENS1_6detail17RandomUniformFuncIS4_EEEEvPT_mNT0_6ParamsE:
	.zero		592


//--------------------- .nv.constant0._ZN7cutlass13device_kernelINS_4gemm6kernel13GemmUniversalINS1_17ArrayProblemShapeIN4cute5tupleIJiiiiEEEEENS1_10collective13CollectiveMmaINS1_39MainloopSm90ArrayTmaGmmaWarpSpecializedILi8ENS6_IJNS5_1CILi1EEESD_SD_EEENS1_40KernelPtrArrayTmaWarpSpecializedPingpongEEENS6_IJNSC_ILi64EEENSC_ILi128EEESH_EEENS_6half_tENS6_IJlSD_lEEESK_SL_NS5_8TiledMMAINS5_8MMA_AtomIJNS5_4SM904GMMA26MMA_64x128x16_F32F16F16_SSILNSP_5MajorE0ELSR_0ELNSP_7ScaleInE1ELSS_1EEEEEENS5_6LayoutISE_NS6_IJNSC_ILi0EEESW_SW_EEEEENS6_IJNS5_10UnderscoreESZ_SZ_EEEEENS5_13SM90_TMA_LOADENS5_14ComposedLayoutINS5_7SwizzleILi3ELi4ELi3EEENS5_18smem_ptr_flag_bitsILi16EEENSV_INS6_IJNSC_ILi8EEESH_EEENS6_IJSH_SD_EEEEEEEvNS5_8identityES12_S1C_vS1D_EENS_8epilogue10collective18CollectiveEpilogueINS1F_30Sm90PtrArrayTmaWarpSpecializedILi4ELi2ELi16ELb1ELb0ELi2EEEJSJ_NS6_IJSH_NSC_ILi32EEEEEESK_NS6_IJSD_llEEESK_S1M_NS1F_6fusion15FusionCallbacksIS1J_NS1N_17LinearCombinationISK_fSK_fLNS_15FloatRoundStyleE2EEESJ_S1L_JEEES12_NS13_IS15_S17_NSV_INS6_IJSH_S18_EEENS6_IJSD_SH_EEEEEEENS5_17SM75_U16x8_LDSM_TENS5_14SM90_TMA_STOREES1W_NS5_17SM90_U16x8_STSM_TENS5_9Copy_AtomIJNS5_17SM90_U32x4_STSM_NESK_EEEvEEEvvEEEEvNT_6ParamsE --------------------------
	.section	.nv.constant0._ZN7cutlass13device_kernelINS_4gemm6kernel13GemmUniversalINS1_17ArrayProblemShapeIN4cute5tupleIJiiiiEEEEENS1_10collective13CollectiveMmaINS1_39MainloopSm90ArrayTmaGmmaWarpSpecializedILi8ENS6_IJNS5_1CILi1EEESD_SD_EEENS1_40KernelPtrArrayTmaWarpSpecializedPingpongEEENS6_IJNSC_ILi64EEENSC_ILi128EEESH_EEENS_6half_tENS6_IJlSD_lEEESK_SL_NS5_8TiledMMAINS5_8MMA_AtomIJNS5_4SM904GMMA26MMA_64x128x16_F32F16F16_SSILNSP_5MajorE0ELSR_0ELNSP_7ScaleInE1ELSS_1EEEEEENS5_6LayoutISE_NS6_IJNSC_ILi0EEESW_SW_EEEEENS6_IJNS5_10UnderscoreESZ_SZ_EEEEENS5_13SM90_TMA_LOADENS5_14ComposedLayoutINS5_7SwizzleILi3ELi4ELi3EEENS5_18smem_ptr_flag_bitsILi16EEENSV_INS6_IJNSC_ILi8EEESH_EEENS6_IJSH_SD_EEEEEEEvNS5_8identityES12_S1C_vS1D_EENS_8epilogue10collective18CollectiveEpilogueINS1F_30Sm90PtrArrayTmaWarpSpecializedILi4ELi2ELi16ELb1ELb0ELi2EEEJSJ_NS6_IJSH_NSC_ILi32EEEEEESK_NS6_IJSD_llEEESK_S1M_NS1F_6fusion15FusionCallbacksIS1J_NS1N_17LinearCombinationISK_fSK_fLNS_15FloatRoundStyleE2EEESJ_S1L_JEEES12_NS13_IS15_S17_NSV_INS6_IJSH_S18_EEENS6_IJSD_SH_EEEEEEENS5_17SM75_U16x8_LDSM_TENS5_14SM90_TMA_STOREES1W_NS5_17SM90_U16x8_STSM_TENS5_9Copy_AtomIJNS5_17SM90_U32x4_STSM_NESK_EEEvEEEvvEEEEvNT_6ParamsE,"a",@progbits
	.sectionflags	@""
	.align	4
.nv.constant0._ZN7cutlass13device_kernelINS_4gemm6kernel13GemmUniversalINS1_17ArrayProblemShapeIN4cute5tupleIJiiiiEEEEENS1_10collective13CollectiveMmaINS1_39MainloopSm90ArrayTmaGmmaWarpSpecializedILi8ENS6_IJNS5_1CILi1EEESD_SD_EEENS1_40KernelPtrArrayTmaWarpSpecializedPingpongEEENS6_IJNSC_ILi64EEENSC_ILi128EEESH_EEENS_6half_tENS6_IJlSD_lEEESK_SL_NS5_8TiledMMAINS5_8MMA_AtomIJNS5_4SM904GMMA26MMA_64x128x16_F32F16F16_SSILNSP_5MajorE0ELSR_0ELNSP_7ScaleInE1ELSS_1EEEEEENS5_6LayoutISE_NS6_IJNSC_ILi0EEESW_SW_EEEEENS6_IJNS5_10UnderscoreESZ_SZ_EEEEENS5_13SM90_TMA_LOADENS5_14ComposedLayoutINS5_7SwizzleILi3ELi4ELi3EEENS5_18smem_ptr_flag_bitsILi16EEENSV_INS6_IJNSC_ILi8EEESH_EEENS6_IJSH_SD_EEEEEEEvNS5_8identityES12_S1C_vS1D_EENS_8epilogue10collective18CollectiveEpilogueINS1F_30Sm90PtrArrayTmaWarpSpecializedILi4ELi2ELi16ELb1ELb0ELi2EEEJSJ_NS6_IJSH_NSC_ILi32EEEEEESK_NS6_IJSD_llEEESK_S1M_NS1F_6fusion15FusionCallbacksIS1J_NS1N_17LinearCombinationISK_fSK_fLNS_15FloatRoundStyleE2EEESJ_S1L_JEEES12_NS13_IS15_S17_NSV_INS6_IJSH_S18_EEENS6_IJSD_SH_EEEEEEENS5_17SM75_U16x8_LDSM_TENS5_14SM90_TMA_STOREES1W_NS5_17SM90_U16x8_STSM_TENS5_9Copy_AtomIJNS5_17SM90_U32x4_STSM_NESK_EEEvEEEvvEEEEvNT_6ParamsE:
	.zero		2432


//--------------------- .nv.constant0._ZN7cutlass13device_kernelINS_4gemm6kernel13GemmUniversalINS1_17ArrayProblemShapeIN4cute5tupleIJiiiiEEEEENS1_10collective13CollectiveMmaINS1_39MainloopSm90ArrayTmaGmmaWarpSpecializedILi4ENS6_IJNS5_1CILi1EEENSC_ILi2EEESD_EEENS1_43KernelPtrArrayTmaWarpSpecializedCooperativeEEENS6_IJNSC_ILi256EEENSC_ILi128EEENSC_ILi64EEEEEENS_6half_tENS6_IJlSD_lEEESM_SN_NS5_8TiledMMAINS5_8MMA_AtomIJNS5_4SM904GMMA26MMA_64x128x16_F32F16F16_SSILNSR_5MajorE0ELST_0ELNSR_7ScaleInE1ELSU_1EEEEEENS5_6LayoutINS6_IJSE_SD_SD_EEENS6_IJSD_NSC_ILi0EEESZ_EEEEENS6_IJNS5_10UnderscoreES12_S12_EEEEENS5_23SM90_TMA_LOAD_MULTICASTENS5_14ComposedLayoutINS5_7SwizzleILi3ELi4ELi3EEENS5_18smem_ptr_flag_bitsILi16EEENSX_INS6_IJNSC_ILi8EEESK_EEENS6_IJSK_SD_EEEEEEEvNS5_8identityENS5_13SM90_TMA_LOADES1F_vS1G_EENS_8epilogue10collective18CollectiveEpilogueINS1J_30Sm90PtrArrayTmaWarpSpecializedILi4ELi2ELi16ELb1ELb0ELi2EEEJSL_NS6_IJSJ_NSC_ILi32EEEEEESM_NS6_IJSD_llEEESM_S1Q_NS1J_6fusion15FusionCallbacksIS1N_NS1R_17LinearCombinationISM_fSM_fLNS_15FloatRoundStyleE2EEESL_S1P_JEEES1H_NS16_IS18_S1A_NSX_INS6_IJSK_S1B_EEENS6_IJSD_SK_EEEEEEENS5_17SM75_U16x8_LDSM_TENS5_14SM90_TMA_STOREES20_NS5_17SM90_U16x8_STSM_TENS5_9Copy_AtomIJNS5_17SM90_U32x4_STSM_NESM_EEEvEEEvvEEEEvNT_6ParamsE --------------------------
	.section	.nv.constant0._ZN7cutlass13device_kernelINS_4gemm6kernel13GemmUniversalINS1_17ArrayProblemShapeIN4cute5tupleIJiiiiEEEEENS1_10collective13CollectiveMmaINS1_39MainloopSm90ArrayTmaGmmaWarpSpecializedILi4ENS6_IJNS5_1CILi1EEENSC_ILi2EEESD_EEENS1_43KernelPtrArrayTmaWarpSpecializedCooperativeEEENS6_IJNSC_ILi256EEENSC_ILi128EEENSC_ILi64EEEEEENS_6half_tENS6_IJlSD_lEEESM_SN_NS5_8TiledMMAINS5_8MMA_AtomIJNS5_4SM904GMMA26MMA_64x128x16_F32F16F16_SSILNSR_5MajorE0ELST_0ELNSR_7ScaleInE1ELSU_1EEEEEENS5_6LayoutINS6_IJSE_SD_SD_EEENS6_IJSD_NSC_ILi0EEESZ_EEEEENS6_IJNS5_10UnderscoreES12_S12_EEEEENS5_23SM90_TMA_LOAD_MULTICASTENS5_14ComposedLayoutINS5_7SwizzleILi3ELi4ELi3EEENS5_18smem_ptr_flag_bitsILi16EEENSX_INS6_IJNSC_ILi8EEESK_EEENS6_IJSK_SD_EEEEEEEvNS5_8identityENS5_13SM90_TMA_LOADES1F_vS1G_EENS_8epilogue10collective18CollectiveEpilogueINS1J_30Sm90PtrArrayTmaWarpSpecializedILi4ELi2ELi16ELb1ELb0ELi2EEEJSL_NS6_IJSJ_NSC_ILi32EEEEEESM_NS6_IJSD_llEEESM_S1Q_NS1J_6fusion15FusionCallbacksIS1N_NS1R_17LinearCombinationISM_fSM_fLNS_15FloatRoundStyleE2EEESL_S1P_JEEES1H_NS16_IS18_S1A_NSX_INS6_IJSK_S1B_EEENS6_IJSD_SK_EEEEEEENS5_17SM75_U16x8_LDSM_TENS5_14SM90_TMA_STOREES20_NS5_17SM90_U16x8_STSM_TENS5_9Copy_AtomIJNS5_17SM90_U32x4_STSM_NESM_EEEvEEEvvEEEEvNT_6ParamsE,"a",@progbits
	.sectionflags	@""
	.align	4
.nv.constant0._ZN7cutlass13device_kernelINS_4gemm6kernel13GemmUniversalINS1_17ArrayProblemShapeIN4cute5tupleIJiiiiEEEEENS1_10collective13CollectiveMmaINS1_39MainloopSm90ArrayTmaGmmaWarpSpecializedILi4ENS6_IJNS5_1CILi1EEENSC_ILi2EEESD_EEENS1_43KernelPtrArrayTmaWarpSpecializedCooperativeEEENS6_IJNSC_ILi256EEENSC_ILi128EEENSC_ILi64EEEEEENS_6half_tENS6_IJlSD_lEEESM_SN_NS5_8TiledMMAINS5_8MMA_AtomIJNS5_4SM904GMMA26MMA_64x128x16_F32F16F16_SSILNSR_5MajorE0ELST_0ELNSR_7ScaleInE1ELSU_1EEEEEENS5_6LayoutINS6_IJSE_SD_SD_EEENS6_IJSD_NSC_ILi0EEESZ_EEEEENS6_IJNS5_10UnderscoreES12_S12_EEEEENS5_23SM90_TMA_LOAD_MULTICASTENS5_14ComposedLayoutINS5_7SwizzleILi3ELi4ELi3EEENS5_18smem_ptr_flag_bitsILi16EEENSX_INS6_IJNSC_ILi8EEESK_EEENS6_IJSK_SD_EEEEEEEvNS5_8identityENS5_13SM90_TMA_LOADES1F_vS1G_EENS_8epilogue10collective18CollectiveEpilogueINS1J_30Sm90PtrArrayTmaWarpSpecializedILi4ELi2ELi16ELb1ELb0ELi2EEEJSL_NS6_IJSJ_NSC_ILi32EEEEEESM_NS6_IJSD_llEEESM_S1Q_NS1J_6fusion15FusionCallbacksIS1N_NS1R_17LinearCombinationISM_fSM_fLNS_15FloatRoundStyleE2EEESL_S1P_JEEES1H_NS16_IS18_S1A_NSX_INS6_IJSK_S1B_EEENS6_IJSD_SK_EEEEEEENS5_17SM75_U16x8_LDSM_TENS5_14SM90_TMA_STOREES20_NS5_17SM90_U16x8_STSM_TENS5_9Copy_AtomIJNS5_17SM90_U32x4_STSM_NESM_EEEvEEEvvEEEEvNT_6ParamsE:
	.zero		2432


//--------------------- SYMBOLS --------------------------

	.type		.nv.reservedSmem.offset0,@object
	.size		.nv.reservedSmem.offset0,0x4
	.type		__assertfail,@function
